//
// Generated by NVIDIA NVVM Compiler
//
// Compiler Build ID: CL-36424714
// Cuda compilation tools, release 13.0, V13.0.88
// Based on NVVM 20.0.0
//

.version 9.0
.target sm_100
.address_size 64

	// .globl	_Z18first_layer_kernelPdS_ddiidd
.global .align 1 .b8 _ZN34_INTERNAL_f2950bc6_4_k_cu_4d0ff6664cuda3std3__45__cpo5beginE[1];
.global .align 1 .b8 _ZN34_INTERNAL_f2950bc6_4_k_cu_4d0ff6664cuda3std3__45__cpo3endE[1];
.global .align 1 .b8 _ZN34_INTERNAL_f2950bc6_4_k_cu_4d0ff6664cuda3std3__45__cpo6cbeginE[1];
.global .align 1 .b8 _ZN34_INTERNAL_f2950bc6_4_k_cu_4d0ff6664cuda3std3__45__cpo4cendE[1];
.global .align 1 .b8 _ZN34_INTERNAL_f2950bc6_4_k_cu_4d0ff6664cuda3std3__45__cpo6rbeginE[1];
.global .align 1 .b8 _ZN34_INTERNAL_f2950bc6_4_k_cu_4d0ff6664cuda3std3__45__cpo4rendE[1];
.global .align 1 .b8 _ZN34_INTERNAL_f2950bc6_4_k_cu_4d0ff6664cuda3std3__45__cpo7crbeginE[1];
.global .align 1 .b8 _ZN34_INTERNAL_f2950bc6_4_k_cu_4d0ff6664cuda3std3__45__cpo5crendE[1];
.global .align 1 .b8 _ZN34_INTERNAL_f2950bc6_4_k_cu_4d0ff6664cuda3std3__436_GLOBAL__N__f2950bc6_4_k_cu_4d0ff6666ignoreE[1];
.global .align 1 .b8 _ZN34_INTERNAL_f2950bc6_4_k_cu_4d0ff6664cuda3std3__419piecewise_constructE[1];
.global .align 1 .b8 _ZN34_INTERNAL_f2950bc6_4_k_cu_4d0ff6664cuda3std3__48in_placeE[1];
.global .align 1 .b8 _ZN34_INTERNAL_f2950bc6_4_k_cu_4d0ff6664cuda3std3__420unreachable_sentinelE[1];
.global .align 1 .b8 _ZN34_INTERNAL_f2950bc6_4_k_cu_4d0ff6664cuda3std3__47nulloptE[1];
.global .align 1 .b8 _ZN34_INTERNAL_f2950bc6_4_k_cu_4d0ff6664cuda3std3__48unexpectE[1];
.global .align 1 .b8 _ZN34_INTERNAL_f2950bc6_4_k_cu_4d0ff6664cuda3std6ranges3__45__cpo4swapE[1];
.global .align 1 .b8 _ZN34_INTERNAL_f2950bc6_4_k_cu_4d0ff6664cuda3std6ranges3__45__cpo9iter_moveE[1];
.global .align 1 .b8 _ZN34_INTERNAL_f2950bc6_4_k_cu_4d0ff6664cuda3std6ranges3__45__cpo5beginE[1];
.global .align 1 .b8 _ZN34_INTERNAL_f2950bc6_4_k_cu_4d0ff6664cuda3std6ranges3__45__cpo3endE[1];
.global .align 1 .b8 _ZN34_INTERNAL_f2950bc6_4_k_cu_4d0ff6664cuda3std6ranges3__45__cpo6cbeginE[1];
.global .align 1 .b8 _ZN34_INTERNAL_f2950bc6_4_k_cu_4d0ff6664cuda3std6ranges3__45__cpo4cendE[1];
.global .align 1 .b8 _ZN34_INTERNAL_f2950bc6_4_k_cu_4d0ff6664cuda3std6ranges3__45__cpo7advanceE[1];
.global .align 1 .b8 _ZN34_INTERNAL_f2950bc6_4_k_cu_4d0ff6664cuda3std6ranges3__45__cpo9iter_swapE[1];
.global .align 1 .b8 _ZN34_INTERNAL_f2950bc6_4_k_cu_4d0ff6664cuda3std6ranges3__45__cpo4nextE[1];
.global .align 1 .b8 _ZN34_INTERNAL_f2950bc6_4_k_cu_4d0ff6664cuda3std6ranges3__45__cpo4prevE[1];
.global .align 1 .b8 _ZN34_INTERNAL_f2950bc6_4_k_cu_4d0ff6664cuda3std6ranges3__45__cpo4dataE[1];
.global .align 1 .b8 _ZN34_INTERNAL_f2950bc6_4_k_cu_4d0ff6664cuda3std6ranges3__45__cpo5cdataE[1];
.global .align 1 .b8 _ZN34_INTERNAL_f2950bc6_4_k_cu_4d0ff6664cuda3std6ranges3__45__cpo4sizeE[1];
.global .align 1 .b8 _ZN34_INTERNAL_f2950bc6_4_k_cu_4d0ff6664cuda3std6ranges3__45__cpo5ssizeE[1];
.global .align 1 .b8 _ZN34_INTERNAL_f2950bc6_4_k_cu_4d0ff6664cuda3std6ranges3__45__cpo8distanceE[1];
.global .align 1 .b8 _ZN34_INTERNAL_f2950bc6_4_k_cu_4d0ff6666thrust24THRUST_300001_SM_1000_NS8cuda_cub3parE[1];
.global .align 1 .b8 _ZN34_INTERNAL_f2950bc6_4_k_cu_4d0ff6666thrust24THRUST_300001_SM_1000_NS8cuda_cub10par_nosyncE[1];
.global .align 1 .b8 _ZN34_INTERNAL_f2950bc6_4_k_cu_4d0ff6666thrust24THRUST_300001_SM_1000_NS6system6detail10sequential3seqE[1];
.global .align 1 .b8 _ZN34_INTERNAL_f2950bc6_4_k_cu_4d0ff6666thrust24THRUST_300001_SM_1000_NS6system3cpp3parE[1];
.global .align 1 .b8 _ZN34_INTERNAL_f2950bc6_4_k_cu_4d0ff6666thrust24THRUST_300001_SM_1000_NS12placeholders2_1E[1];
.global .align 1 .b8 _ZN34_INTERNAL_f2950bc6_4_k_cu_4d0ff6666thrust24THRUST_300001_SM_1000_NS12placeholders2_2E[1];
.global .align 1 .b8 _ZN34_INTERNAL_f2950bc6_4_k_cu_4d0ff6666thrust24THRUST_300001_SM_1000_NS12placeholders2_3E[1];
.global .align 1 .b8 _ZN34_INTERNAL_f2950bc6_4_k_cu_4d0ff6666thrust24THRUST_300001_SM_1000_NS12placeholders2_4E[1];
.global .align 1 .b8 _ZN34_INTERNAL_f2950bc6_4_k_cu_4d0ff6666thrust24THRUST_300001_SM_1000_NS12placeholders2_5E[1];
.global .align 1 .b8 _ZN34_INTERNAL_f2950bc6_4_k_cu_4d0ff6666thrust24THRUST_300001_SM_1000_NS12placeholders2_6E[1];
.global .align 1 .b8 _ZN34_INTERNAL_f2950bc6_4_k_cu_4d0ff6666thrust24THRUST_300001_SM_1000_NS12placeholders2_7E[1];
.global .align 1 .b8 _ZN34_INTERNAL_f2950bc6_4_k_cu_4d0ff6666thrust24THRUST_300001_SM_1000_NS12placeholders2_8E[1];
.global .align 1 .b8 _ZN34_INTERNAL_f2950bc6_4_k_cu_4d0ff6666thrust24THRUST_300001_SM_1000_NS12placeholders2_9E[1];
.global .align 1 .b8 _ZN34_INTERNAL_f2950bc6_4_k_cu_4d0ff6666thrust24THRUST_300001_SM_1000_NS12placeholders3_10E[1];
.global .align 1 .b8 _ZN34_INTERNAL_f2950bc6_4_k_cu_4d0ff6666thrust24THRUST_300001_SM_1000_NS3seqE[1];
.global .align 1 .b8 _ZN34_INTERNAL_f2950bc6_4_k_cu_4d0ff6666thrust24THRUST_300001_SM_1000_NS6deviceE[1];
.extern .shared .align 16 .b8 _ZN6thrust24THRUST_300001_SM_1000_NS8cuda_cub4core6detail5shmemE[];

.visible .entry _Z18first_layer_kernelPdS_ddiidd(
	.param .u64 .ptr .align 1 _Z18first_layer_kernelPdS_ddiidd_param_0,
	.param .u64 .ptr .align 1 _Z18first_layer_kernelPdS_ddiidd_param_1,
	.param .f64 _Z18first_layer_kernelPdS_ddiidd_param_2,
	.param .f64 _Z18first_layer_kernelPdS_ddiidd_param_3,
	.param .u32 _Z18first_layer_kernelPdS_ddiidd_param_4,
	.param .u32 _Z18first_layer_kernelPdS_ddiidd_param_5,
	.param .f64 _Z18first_layer_kernelPdS_ddiidd_param_6,
	.param .f64 _Z18first_layer_kernelPdS_ddiidd_param_7
)
{
	.reg .pred 	%p<4>;
	.reg .b32 	%r<20>;
	.reg .b32 	%f<17>;
	.reg .b64 	%rd<12>;
	.reg .b64 	%fd<50>;

	ld.param.u64 	%rd2, [_Z18first_layer_kernelPdS_ddiidd_param_1];
	ld.param.f64 	%fd1, [_Z18first_layer_kernelPdS_ddiidd_param_2];
	ld.param.f64 	%fd2, [_Z18first_layer_kernelPdS_ddiidd_param_3];
	ld.param.u32 	%r6, [_Z18first_layer_kernelPdS_ddiidd_param_4];
	ld.param.u32 	%r7, [_Z18first_layer_kernelPdS_ddiidd_param_5];
	ld.param.f64 	%fd3, [_Z18first_layer_kernelPdS_ddiidd_param_6];
	ld.param.f64 	%fd4, [_Z18first_layer_kernelPdS_ddiidd_param_7];
	mov.u32 	%r8, %tid.x;
	mov.u32 	%r9, %ctaid.x;
	mov.u32 	%r10, %ntid.x;
	mad.lo.s32 	%r1, %r9, %r10, %r8;
	add.s32 	%r2, %r1, 1;
	mov.u32 	%r11, %tid.y;
	mov.u32 	%r12, %ctaid.y;
	mov.u32 	%r13, %ntid.y;
	mad.lo.s32 	%r14, %r12, %r13, %r11;
	add.s32 	%r4, %r14, 1;
	add.s32 	%r15, %r6, -1;
	setp.ge.s32 	%p1, %r2, %r15;
	add.s32 	%r16, %r7, -1;
	setp.ge.s32 	%p2, %r4, %r16;
	or.pred  	%p3, %p1, %p2;
	@%p3 bra 	$L__BB0_2;
	ld.param.u64 	%rd11, [_Z18first_layer_kernelPdS_ddiidd_param_0];
	cvta.to.global.u64 	%rd3, %rd2;
	cvta.to.global.u64 	%rd4, %rd11;
	mul.lo.s32 	%r17, %r7, %r2;
	cvt.s64.s32 	%rd5, %r17;
	cvt.u64.u32 	%rd6, %r14;
	add.s64 	%rd7, %rd5, %rd6;
	shl.b64 	%rd8, %rd7, 3;
	add.s64 	%rd9, %rd3, %rd8;
	ld.global.f64 	%fd5, [%rd9+8];
	fma.rn.f64 	%fd6, %fd1, 0d0000000000000000, %fd5;
	mul.f64 	%fd7, %fd1, %fd1;
	mul.f64 	%fd8, %fd7, 0d3FE0000000000000;
	fma.rn.f64 	%fd9, %fd8, 0d0000000000000000, %fd6;
	mul.f64 	%fd10, %fd2, %fd2;
	mul.f64 	%fd11, %fd1, %fd10;
	mul.f64 	%fd12, %fd1, %fd11;
	mul.f64 	%fd13, %fd12, 0d3FE0000000000000;
	add.s32 	%r18, %r1, 2;
	cvt.rn.f64.s32 	%fd14, %r18;
	mul.f64 	%fd15, %fd14, 0d400921FB54442D18;
	mul.f64 	%fd16, %fd15, %fd3;
	cvt.rn.f32.f64 	%f1, %fd16;
	sin.approx.f32 	%f2, %f1;
	cvt.rn.f64.u32 	%fd17, %r4;
	mul.f64 	%fd18, %fd17, 0d400921FB54442D18;
	mul.f64 	%fd19, %fd18, %fd4;
	cvt.rn.f32.f64 	%f3, %fd19;
	sin.approx.f32 	%f4, %f3;
	mul.f32 	%f5, %f2, %f4;
	cvt.f64.f32 	%fd20, %f5;
	cvt.rn.f64.s32 	%fd21, %r2;
	mul.f64 	%fd22, %fd21, 0d400921FB54442D18;
	mul.f64 	%fd23, %fd22, %fd3;
	cvt.rn.f32.f64 	%f6, %fd23;
	sin.approx.f32 	%f7, %f6;
	cvt.f64.f32 	%fd24, %f7;
	add.f64 	%fd25, %fd24, %fd24;
	cvt.f64.f32 	%fd26, %f4;
	mul.f64 	%fd27, %fd25, %fd26;
	sub.f64 	%fd28, %fd20, %fd27;
	cvt.rn.f64.s32 	%fd29, %r1;
	mul.f64 	%fd30, %fd29, 0d400921FB54442D18;
	mul.f64 	%fd31, %fd30, %fd3;
	cvt.rn.f32.f64 	%f8, %fd31;
	sin.approx.f32 	%f9, %f8;
	mul.f32 	%f10, %f4, %f9;
	cvt.f64.f32 	%fd32, %f10;
	add.f64 	%fd33, %fd28, %fd32;
	mul.f64 	%fd34, %fd3, %fd3;
	div.rn.f64 	%fd35, %fd33, %fd34;
	add.s32 	%r19, %r14, 2;
	cvt.rn.f64.u32 	%fd36, %r19;
	mul.f64 	%fd37, %fd36, 0d400921FB54442D18;
	mul.f64 	%fd38, %fd37, %fd4;
	cvt.rn.f32.f64 	%f11, %fd38;
	sin.approx.f32 	%f12, %f11;
	mul.f32 	%f13, %f7, %f12;
	cvt.f64.f32 	%fd39, %f13;
	sub.f64 	%fd40, %fd39, %fd27;
	cvt.rn.f64.u32 	%fd41, %r14;
	mul.f64 	%fd42, %fd41, 0d400921FB54442D18;
	mul.f64 	%fd43, %fd42, %fd4;
	cvt.rn.f32.f64 	%f14, %fd43;
	sin.approx.f32 	%f15, %f14;
	mul.f32 	%f16, %f7, %f15;
	cvt.f64.f32 	%fd44, %f16;
	add.f64 	%fd45, %fd40, %fd44;
	mul.f64 	%fd46, %fd4, %fd4;
	div.rn.f64 	%fd47, %fd45, %fd46;
	add.f64 	%fd48, %fd35, %fd47;
	fma.rn.f64 	%fd49, %fd13, %fd48, %fd9;
	add.s64 	%rd10, %rd4, %rd8;
	st.global.f64 	[%rd10+8], %fd49;
$L__BB0_2:
	ret;

}
	// .globl	_Z13calc_F_kernelPdS_S_ddiidd
.visible .entry _Z13calc_F_kernelPdS_S_ddiidd(
	.param .u64 .ptr .align 1 _Z13calc_F_kernelPdS_S_ddiidd_param_0,
	.param .u64 .ptr .align 1 _Z13calc_F_kernelPdS_S_ddiidd_param_1,
	.param .u64 .ptr .align 1 _Z13calc_F_kernelPdS_S_ddiidd_param_2,
	.param .f64 _Z13calc_F_kernelPdS_S_ddiidd_param_3,
	.param .f64 _Z13calc_F_kernelPdS_S_ddiidd_param_4,
	.param .u32 _Z13calc_F_kernelPdS_S_ddiidd_param_5,
	.param .u32 _Z13calc_F_kernelPdS_S_ddiidd_param_6,
	.param .f64 _Z13calc_F_kernelPdS_S_ddiidd_param_7,
	.param .f64 _Z13calc_F_kernelPdS_S_ddiidd_param_8
)
{
	.reg .pred 	%p<4>;
	.reg .b32 	%r<20>;
	.reg .b64 	%rd<14>;
	.reg .b64 	%fd<9>;

	ld.param.u64 	%rd1, [_Z13calc_F_kernelPdS_S_ddiidd_param_0];
	ld.param.u64 	%rd2, [_Z13calc_F_kernelPdS_S_ddiidd_param_1];
	ld.param.u64 	%rd3, [_Z13calc_F_kernelPdS_S_ddiidd_param_2];
	ld.param.f64 	%fd1, [_Z13calc_F_kernelPdS_S_ddiidd_param_3];
	ld.param.u32 	%r5, [_Z13calc_F_kernelPdS_S_ddiidd_param_5];
	ld.param.u32 	%r6, [_Z13calc_F_kernelPdS_S_ddiidd_param_6];
	mov.u32 	%r7, %tid.x;
	mov.u32 	%r8, %ctaid.x;
	mov.u32 	%r9, %ntid.x;
	mad.lo.s32 	%r10, %r8, %r9, %r7;
	add.s32 	%r1, %r10, 1;
	mov.u32 	%r2, %tid.y;
	mov.u32 	%r11, %ctaid.y;
	mov.u32 	%r12, %ntid.y;
	mul.lo.s32 	%r3, %r11, %r12;
	add.s32 	%r13, %r2, %r3;
	add.s32 	%r15, %r13, 1;
	add.s32 	%r16, %r5, -1;
	setp.ge.s32 	%p1, %r1, %r16;
	add.s32 	%r17, %r6, -1;
	setp.ge.s32 	%p2, %r15, %r17;
	or.pred  	%p3, %p1, %p2;
	@%p3 bra 	$L__BB1_2;
	cvta.to.global.u64 	%rd4, %rd2;
	cvta.to.global.u64 	%rd5, %rd1;
	cvta.to.global.u64 	%rd6, %rd3;
	mul.lo.s32 	%r18, %r6, %r1;
	cvt.s64.s32 	%rd7, %r18;
	cvt.u64.u32 	%rd8, %r13;
	add.s64 	%rd9, %rd7, %rd8;
	shl.b64 	%rd10, %rd9, 3;
	add.s64 	%rd11, %rd4, %rd10;
	ld.global.f64 	%fd2, [%rd11+8];
	mul.f64 	%fd3, %fd1, %fd1;
	div.rn.f64 	%fd4, %fd2, %fd3;
	add.s64 	%rd12, %rd5, %rd10;
	ld.global.f64 	%fd5, [%rd12+8];
	add.f64 	%fd6, %fd5, %fd5;
	div.rn.f64 	%fd7, %fd6, %fd3;
	sub.f64 	%fd8, %fd4, %fd7;
	add.s64 	%rd13, %rd6, %rd10;
	st.global.f64 	[%rd13+8], %fd8;
$L__BB1_2:
	ret;

}
	// .globl	_Z11iter_kernelPdS_S_S_S_ii
.visible .entry _Z11iter_kernelPdS_S_S_S_ii(
	.param .u64 .ptr .align 1 _Z11iter_kernelPdS_S_S_S_ii_param_0,
	.param .u64 .ptr .align 1 _Z11iter_kernelPdS_S_S_S_ii_param_1,
	.param .u64 .ptr .align 1 _Z11iter_kernelPdS_S_S_S_ii_param_2,
	.param .u64 .ptr .align 1 _Z11iter_kernelPdS_S_S_S_ii_param_3,
	.param .u64 .ptr .align 1 _Z11iter_kernelPdS_S_S_S_ii_param_4,
	.param .u32 _Z11iter_kernelPdS_S_S_S_ii_param_5,
	.param .u32 _Z11iter_kernelPdS_S_S_S_ii_param_6
)
{
	.reg .pred 	%p<4>;
	.reg .b32 	%r<24>;
	.reg .b64 	%rd<33>;
	.reg .b64 	%fd<27>;

	ld.param.u64 	%rd2, [_Z11iter_kernelPdS_S_S_S_ii_param_1];
	ld.param.u64 	%rd4, [_Z11iter_kernelPdS_S_S_S_ii_param_3];
	ld.param.u64 	%rd5, [_Z11iter_kernelPdS_S_S_S_ii_param_4];
	ld.param.u32 	%r6, [_Z11iter_kernelPdS_S_S_S_ii_param_5];
	ld.param.u32 	%r7, [_Z11iter_kernelPdS_S_S_S_ii_param_6];
	mov.u32 	%r8, %tid.x;
	mov.u32 	%r9, %ctaid.x;
	mov.u32 	%r10, %ntid.x;
	mad.lo.s32 	%r1, %r9, %r10, %r8;
	add.s32 	%r2, %r1, 1;
	mov.u32 	%r11, %tid.y;
	mov.u32 	%r12, %ctaid.y;
	mov.u32 	%r13, %ntid.y;
	mad.lo.s32 	%r14, %r12, %r13, %r11;
	add.s32 	%r4, %r14, 1;
	add.s32 	%r15, %r6, -1;
	setp.ge.s32 	%p1, %r2, %r15;
	add.s32 	%r16, %r7, -1;
	setp.ge.s32 	%p2, %r4, %r16;
	or.pred  	%p3, %p1, %p2;
	@%p3 bra 	$L__BB2_2;
	ld.param.u64 	%rd32, [_Z11iter_kernelPdS_S_S_S_ii_param_2];
	ld.param.u64 	%rd31, [_Z11iter_kernelPdS_S_S_S_ii_param_0];
	cvta.to.global.u64 	%rd6, %rd2;
	cvta.to.global.u64 	%rd7, %rd4;
	cvta.to.global.u64 	%rd8, %rd32;
	cvta.to.global.u64 	%rd9, %rd31;
	cvta.to.global.u64 	%rd10, %rd5;
	mul.lo.s32 	%r17, %r7, %r2;
	add.s32 	%r18, %r17, %r4;
	cvt.s64.s32 	%rd11, %r17;
	cvt.u64.u32 	%rd12, %r14;
	add.s64 	%rd13, %rd11, %rd12;
	shl.b64 	%rd14, %rd13, 3;
	add.s64 	%rd15, %rd6, %rd14;
	ld.global.f64 	%fd1, [%rd15+8];
	mul.lo.s32 	%r19, %r18, 5;
	mul.wide.s32 	%rd16, %r19, 8;
	add.s64 	%rd17, %rd7, %rd16;
	ld.global.f64 	%fd2, [%rd17+16];
	rcp.rn.f64 	%fd3, %fd2;
	add.s64 	%rd18, %rd8, %rd14;
	ld.global.f64 	%fd4, [%rd18+8];
	ld.global.f64 	%fd5, [%rd17];
	mul.lo.s32 	%r20, %r7, %r1;
	cvt.s64.s32 	%rd19, %r20;
	add.s64 	%rd20, %rd19, %rd12;
	shl.b64 	%rd21, %rd20, 3;
	add.s64 	%rd22, %rd6, %rd21;
	ld.global.f64 	%fd6, [%rd22+8];
	mul.f64 	%fd7, %fd5, %fd6;
	sub.f64 	%fd8, %fd4, %fd7;
	ld.global.f64 	%fd9, [%rd17+8];
	add.s32 	%r21, %r17, %r14;
	mul.wide.s32 	%rd23, %r21, 8;
	add.s64 	%rd24, %rd6, %rd23;
	ld.global.f64 	%fd10, [%rd24];
	mul.f64 	%fd11, %fd9, %fd10;
	sub.f64 	%fd12, %fd8, %fd11;
	mul.f64 	%fd13, %fd2, %fd1;
	sub.f64 	%fd14, %fd12, %fd13;
	ld.global.f64 	%fd15, [%rd17+24];
	ld.global.f64 	%fd16, [%rd15+16];
	mul.f64 	%fd17, %fd15, %fd16;
	sub.f64 	%fd18, %fd14, %fd17;
	ld.global.f64 	%fd19, [%rd17+32];
	shl.b32 	%r22, %r7, 1;
	add.s32 	%r23, %r20, %r22;
	cvt.s64.s32 	%rd25, %r23;
	add.s64 	%rd26, %rd25, %rd12;
	shl.b64 	%rd27, %rd26, 3;
	add.s64 	%rd28, %rd6, %rd27;
	ld.global.f64 	%fd20, [%rd28+8];
	mul.f64 	%fd21, %fd19, %fd20;
	sub.f64 	%fd22, %fd18, %fd21;
	fma.rn.f64 	%fd23, %fd3, %fd22, %fd1;
	add.s64 	%rd29, %rd9, %rd14;
	st.global.f64 	[%rd29+8], %fd23;
	ld.global.f64 	%fd24, [%rd15+8];
	sub.f64 	%fd25, %fd23, %fd24;
	abs.f64 	%fd26, %fd25;
	add.s64 	%rd30, %rd10, %rd14;
	st.global.f64 	[%rd30+8], %fd26;
$L__BB2_2:
	ret;

}
	// .globl	_ZN6thrust24THRUST_300001_SM_1000_NS8cuda_cub4core6detail13_kernel_agentINS1_8__reduce11ReduceAgentINS0_12zip_iteratorIN4cuda3std3__45tupleIJNS0_10device_ptrIdEENS0_17counting_iteratorIlNS0_11use_defaultESF_SF_EEEEEEEPNSB_IJdlEEESJ_iNS1_9__extrema9arg_max_fIdlNSA_4lessIdEEEEEEJSI_SK_iSP_EEEvDpT0_
.visible .entry _ZN6thrust24THRUST_300001_SM_1000_NS8cuda_cub4core6detail13_kernel_agentINS1_8__reduce11ReduceAgentINS0_12zip_iteratorIN4cuda3std3__45tupleIJNS0_10device_ptrIdEENS0_17counting_iteratorIlNS0_11use_defaultESF_SF_EEEEEEEPNSB_IJdlEEESJ_iNS1_9__extrema9arg_max_fIdlNSA_4lessIdEEEEEEJSI_SK_iSP_EEEvDpT0_(
	.param .align 8 .b8 _ZN6thrust24THRUST_300001_SM_1000_NS8cuda_cub4core6detail13_kernel_agentINS1_8__reduce11ReduceAgentINS0_12zip_iteratorIN4cuda3std3__45tupleIJNS0_10device_ptrIdEENS0_17counting_iteratorIlNS0_11use_defaultESF_SF_EEEEEEEPNSB_IJdlEEESJ_iNS1_9__extrema9arg_max_fIdlNSA_4lessIdEEEEEEJSI_SK_iSP_EEEvDpT0__param_0[16],
	.param .u64 .ptr .align 1 _ZN6thrust24THRUST_300001_SM_1000_NS8cuda_cub4core6detail13_kernel_agentINS1_8__reduce11ReduceAgentINS0_12zip_iteratorIN4cuda3std3__45tupleIJNS0_10device_ptrIdEENS0_17counting_iteratorIlNS0_11use_defaultESF_SF_EEEEEEEPNSB_IJdlEEESJ_iNS1_9__extrema9arg_max_fIdlNSA_4lessIdEEEEEEJSI_SK_iSP_EEEvDpT0__param_1,
	.param .u32 _ZN6thrust24THRUST_300001_SM_1000_NS8cuda_cub4core6detail13_kernel_agentINS1_8__reduce11ReduceAgentINS0_12zip_iteratorIN4cuda3std3__45tupleIJNS0_10device_ptrIdEENS0_17counting_iteratorIlNS0_11use_defaultESF_SF_EEEEEEEPNSB_IJdlEEESJ_iNS1_9__extrema9arg_max_fIdlNSA_4lessIdEEEEEEJSI_SK_iSP_EEEvDpT0__param_2,
	.param .align 1 .b8 _ZN6thrust24THRUST_300001_SM_1000_NS8cuda_cub4core6detail13_kernel_agentINS1_8__reduce11ReduceAgentINS0_12zip_iteratorIN4cuda3std3__45tupleIJNS0_10device_ptrIdEENS0_17counting_iteratorIlNS0_11use_defaultESF_SF_EEEEEEEPNSB_IJdlEEESJ_iNS1_9__extrema9arg_max_fIdlNSA_4lessIdEEEEEEJSI_SK_iSP_EEEvDpT0__param_3[1]
)
.maxntid 256
{
	.reg .pred 	%p<213>;
	.reg .b32 	%r<400>;
	.reg .b64 	%rd<358>;
	.reg .b64 	%fd<242>;

	ld.param.u64 	%rd199, [_ZN6thrust24THRUST_300001_SM_1000_NS8cuda_cub4core6detail13_kernel_agentINS1_8__reduce11ReduceAgentINS0_12zip_iteratorIN4cuda3std3__45tupleIJNS0_10device_ptrIdEENS0_17counting_iteratorIlNS0_11use_defaultESF_SF_EEEEEEEPNSB_IJdlEEESJ_iNS1_9__extrema9arg_max_fIdlNSA_4lessIdEEEEEEJSI_SK_iSP_EEEvDpT0__param_0+8];
	ld.param.u64 	%rd198, [_ZN6thrust24THRUST_300001_SM_1000_NS8cuda_cub4core6detail13_kernel_agentINS1_8__reduce11ReduceAgentINS0_12zip_iteratorIN4cuda3std3__45tupleIJNS0_10device_ptrIdEENS0_17counting_iteratorIlNS0_11use_defaultESF_SF_EEEEEEEPNSB_IJdlEEESJ_iNS1_9__extrema9arg_max_fIdlNSA_4lessIdEEEEEEJSI_SK_iSP_EEEvDpT0__param_0];
	ld.param.u32 	%r36, [_ZN6thrust24THRUST_300001_SM_1000_NS8cuda_cub4core6detail13_kernel_agentINS1_8__reduce11ReduceAgentINS0_12zip_iteratorIN4cuda3std3__45tupleIJNS0_10device_ptrIdEENS0_17counting_iteratorIlNS0_11use_defaultESF_SF_EEEEEEEPNSB_IJdlEEESJ_iNS1_9__extrema9arg_max_fIdlNSA_4lessIdEEEEEEJSI_SK_iSP_EEEvDpT0__param_2];
	setp.eq.s32 	%p1, %r36, 0;
	@%p1 bra 	$L__BB3_206;
	cvta.to.global.u64 	%rd1, %rd198;
	setp.gt.s32 	%p2, %r36, 1279;
	@%p2 bra 	$L__BB3_122;
	mov.u32 	%r1, %tid.x;
	setp.ge.s32 	%p96, %r1, %r36;
	mov.f64 	%fd188, 0d0000000000000000;
	mov.b64 	%rd299, 0;
	mov.u32 	%r391, %r1;
	@%p96 bra 	$L__BB3_4;
	cvt.u64.u32 	%rd255, %r1;
	mul.wide.u32 	%rd256, %r1, 8;
	add.s64 	%rd257, %rd1, %rd256;
	add.s64 	%rd299, %rd199, %rd255;
	ld.global.f64 	%fd188, [%rd257];
	add.s32 	%r391, %r1, 256;
$L__BB3_4:
	setp.ge.s32 	%p97, %r391, %r36;
	@%p97 bra 	$L__BB3_26;
	not.b32 	%r160, %r391;
	add.s32 	%r4, %r36, %r160;
	and.b32  	%r161, %r4, 768;
	setp.eq.s32 	%p98, %r161, 768;
	@%p98 bra 	$L__BB3_11;
	cvt.u64.u32 	%rd259, %r391;
	add.s64 	%rd290, %rd199, %rd259;
	mul.wide.u32 	%rd260, %r391, 8;
	add.s64 	%rd289, %rd1, %rd260;
	shr.u32 	%r162, %r4, 8;
	add.s32 	%r163, %r162, 1;
	and.b32  	%r164, %r163, 3;
	neg.s32 	%r389, %r164;
$L__BB3_7:
	.pragma "nounroll";
	mov.u64 	%rd9, %rd299;
	mov.f64 	%fd3, %fd188;
	ld.global.f64 	%fd4, [%rd289];
	setp.lt.f64 	%p99, %fd3, %fd4;
	mov.u64 	%rd299, %rd290;
	mov.f64 	%fd188, %fd4;
	@%p99 bra 	$L__BB3_10;
	setp.lt.f64 	%p100, %fd4, %fd3;
	mov.u64 	%rd299, %rd9;
	mov.f64 	%fd188, %fd3;
	@%p100 bra 	$L__BB3_10;
	setp.lt.s64 	%p101, %rd9, %rd290;
	min.s64 	%rd299, %rd9, %rd290;
	selp.f64 	%fd188, %fd3, %fd4, %p101;
$L__BB3_10:
	add.s32 	%r391, %r391, 256;
	add.s64 	%rd290, %rd290, 256;
	add.s64 	%rd289, %rd289, 2048;
	add.s32 	%r389, %r389, 1;
	setp.ne.s32 	%p102, %r389, 0;
	@%p102 bra 	$L__BB3_7;
$L__BB3_11:
	setp.lt.u32 	%p103, %r4, 768;
	@%p103 bra 	$L__BB3_26;
	add.s32 	%r392, %r391, 512;
$L__BB3_13:
	mov.u32 	%r12, %r392;
	add.s32 	%r165, %r12, -512;
	cvt.s64.s32 	%rd261, %r165;
	mul.wide.s32 	%rd262, %r165, 8;
	add.s64 	%rd17, %rd1, %rd262;
	add.s64 	%rd18, %rd199, %rd261;
	ld.global.f64 	%fd10, [%rd17];
	setp.lt.f64 	%p104, %fd188, %fd10;
	mov.u64 	%rd296, %rd18;
	mov.f64 	%fd185, %fd10;
	@%p104 bra 	$L__BB3_16;
	setp.lt.f64 	%p105, %fd10, %fd188;
	mov.u64 	%rd296, %rd299;
	mov.f64 	%fd185, %fd188;
	@%p105 bra 	$L__BB3_16;
	setp.lt.s64 	%p106, %rd299, %rd18;
	min.s64 	%rd296, %rd299, %rd18;
	selp.f64 	%fd185, %fd188, %fd10, %p106;
$L__BB3_16:
	add.s32 	%r166, %r12, -256;
	cvt.s64.s32 	%rd263, %r166;
	add.s64 	%rd21, %rd199, %rd263;
	ld.global.f64 	%fd13, [%rd17+2048];
	setp.lt.f64 	%p107, %fd185, %fd13;
	mov.u64 	%rd297, %rd21;
	mov.f64 	%fd186, %fd13;
	@%p107 bra 	$L__BB3_19;
	setp.lt.f64 	%p108, %fd13, %fd185;
	mov.u64 	%rd297, %rd296;
	mov.f64 	%fd186, %fd185;
	@%p108 bra 	$L__BB3_19;
	setp.lt.s64 	%p109, %rd296, %rd21;
	min.s64 	%rd297, %rd296, %rd21;
	selp.f64 	%fd186, %fd185, %fd13, %p109;
$L__BB3_19:
	cvt.s64.s32 	%rd264, %r12;
	add.s64 	%rd24, %rd199, %rd264;
	ld.global.f64 	%fd16, [%rd17+4096];
	setp.lt.f64 	%p110, %fd186, %fd16;
	mov.u64 	%rd298, %rd24;
	mov.f64 	%fd187, %fd16;
	@%p110 bra 	$L__BB3_22;
	setp.lt.f64 	%p111, %fd16, %fd186;
	mov.u64 	%rd298, %rd297;
	mov.f64 	%fd187, %fd186;
	@%p111 bra 	$L__BB3_22;
	setp.lt.s64 	%p112, %rd297, %rd24;
	min.s64 	%rd298, %rd297, %rd24;
	selp.f64 	%fd187, %fd186, %fd16, %p112;
$L__BB3_22:
	add.s32 	%r167, %r12, 256;
	cvt.s64.s32 	%rd265, %r167;
	add.s64 	%rd27, %rd199, %rd265;
	ld.global.f64 	%fd19, [%rd17+6144];
	setp.lt.f64 	%p113, %fd187, %fd19;
	mov.u64 	%rd299, %rd27;
	mov.f64 	%fd188, %fd19;
	@%p113 bra 	$L__BB3_25;
	setp.lt.f64 	%p114, %fd19, %fd187;
	mov.u64 	%rd299, %rd298;
	mov.f64 	%fd188, %fd187;
	@%p114 bra 	$L__BB3_25;
	setp.lt.s64 	%p115, %rd298, %rd27;
	min.s64 	%rd299, %rd298, %rd27;
	selp.f64 	%fd188, %fd187, %fd19, %p115;
$L__BB3_25:
	add.s32 	%r392, %r12, 1024;
	add.s32 	%r168, %r12, 512;
	setp.lt.s32 	%p116, %r168, %r36;
	@%p116 bra 	$L__BB3_13;
$L__BB3_26:
	setp.lt.s32 	%p117, %r36, 256;
	@%p117 bra 	$L__BB3_71;
	// begin inline asm
	mov.u32 %r282, %laneid;
	// end inline asm
	mov.b64 	%rd276, %fd188;
	mov.b64 	{%r284, %r289}, %rd276;
	mov.b32 	%r300, 1;
	mov.b32 	%r301, 31;
	mov.b32 	%r302, -1;
	// begin inline asm
	shfl.sync.down.b32 %r283, %r284, %r300, %r301, %r302;
	// end inline asm
	// begin inline asm
	shfl.sync.down.b32 %r288, %r289, %r300, %r301, %r302;
	// end inline asm
	mov.b64 	%rd277, {%r283, %r288};
	mov.b64 	%fd23, %rd277;
	mov.b64 	{%r294, %r299}, %rd299;
	// begin inline asm
	shfl.sync.down.b32 %r293, %r294, %r300, %r301, %r302;
	// end inline asm
	// begin inline asm
	shfl.sync.down.b32 %r298, %r299, %r300, %r301, %r302;
	// end inline asm
	mov.b64 	%rd31, {%r293, %r298};
	setp.gt.s32 	%p169, %r282, 30;
	mov.u64 	%rd301, %rd299;
	mov.f64 	%fd190, %fd188;
	@%p169 bra 	$L__BB3_31;
	setp.lt.f64 	%p170, %fd188, %fd23;
	mov.u64 	%rd301, %rd31;
	mov.f64 	%fd190, %fd23;
	@%p170 bra 	$L__BB3_31;
	setp.gt.f64 	%p171, %fd188, %fd23;
	mov.u64 	%rd301, %rd299;
	mov.f64 	%fd190, %fd188;
	@%p171 bra 	$L__BB3_31;
	setp.lt.s64 	%p172, %rd299, %rd31;
	min.s64 	%rd301, %rd299, %rd31;
	selp.f64 	%fd190, %fd188, %fd23, %p172;
$L__BB3_31:
	mov.b64 	%rd278, %fd190;
	mov.b64 	{%r304, %r309}, %rd278;
	mov.b32 	%r320, 2;
	mov.b32 	%r321, 31;
	mov.b32 	%r322, -1;
	// begin inline asm
	shfl.sync.down.b32 %r303, %r304, %r320, %r321, %r322;
	// end inline asm
	// begin inline asm
	shfl.sync.down.b32 %r308, %r309, %r320, %r321, %r322;
	// end inline asm
	mov.b64 	%rd279, {%r303, %r308};
	mov.b64 	%fd26, %rd279;
	mov.b64 	{%r314, %r319}, %rd301;
	// begin inline asm
	shfl.sync.down.b32 %r313, %r314, %r320, %r321, %r322;
	// end inline asm
	// begin inline asm
	shfl.sync.down.b32 %r318, %r319, %r320, %r321, %r322;
	// end inline asm
	mov.b64 	%rd34, {%r313, %r318};
	setp.gt.s32 	%p173, %r282, 29;
	mov.u64 	%rd302, %rd301;
	mov.f64 	%fd191, %fd190;
	@%p173 bra 	$L__BB3_35;
	setp.lt.f64 	%p174, %fd190, %fd26;
	mov.u64 	%rd302, %rd34;
	mov.f64 	%fd191, %fd26;
	@%p174 bra 	$L__BB3_35;
	setp.gt.f64 	%p175, %fd190, %fd26;
	mov.u64 	%rd302, %rd301;
	mov.f64 	%fd191, %fd190;
	@%p175 bra 	$L__BB3_35;
	setp.lt.s64 	%p176, %rd301, %rd34;
	min.s64 	%rd302, %rd301, %rd34;
	selp.f64 	%fd191, %fd190, %fd26, %p176;
$L__BB3_35:
	mov.b64 	%rd280, %fd191;
	mov.b64 	{%r324, %r329}, %rd280;
	mov.b32 	%r340, 4;
	mov.b32 	%r341, 31;
	mov.b32 	%r342, -1;
	// begin inline asm
	shfl.sync.down.b32 %r323, %r324, %r340, %r341, %r342;
	// end inline asm
	// begin inline asm
	shfl.sync.down.b32 %r328, %r329, %r340, %r341, %r342;
	// end inline asm
	mov.b64 	%rd281, {%r323, %r328};
	mov.b64 	%fd29, %rd281;
	mov.b64 	{%r334, %r339}, %rd302;
	// begin inline asm
	shfl.sync.down.b32 %r333, %r334, %r340, %r341, %r342;
	// end inline asm
	// begin inline asm
	shfl.sync.down.b32 %r338, %r339, %r340, %r341, %r342;
	// end inline asm
	mov.b64 	%rd37, {%r333, %r338};
	setp.gt.s32 	%p177, %r282, 27;
	mov.u64 	%rd303, %rd302;
	mov.f64 	%fd192, %fd191;
	@%p177 bra 	$L__BB3_39;
	setp.lt.f64 	%p178, %fd191, %fd29;
	mov.u64 	%rd303, %rd37;
	mov.f64 	%fd192, %fd29;
	@%p178 bra 	$L__BB3_39;
	setp.gt.f64 	%p179, %fd191, %fd29;
	mov.u64 	%rd303, %rd302;
	mov.f64 	%fd192, %fd191;
	@%p179 bra 	$L__BB3_39;
	setp.lt.s64 	%p180, %rd302, %rd37;
	min.s64 	%rd303, %rd302, %rd37;
	selp.f64 	%fd192, %fd191, %fd29, %p180;
$L__BB3_39:
	mov.b64 	%rd282, %fd192;
	mov.b64 	{%r344, %r349}, %rd282;
	mov.b32 	%r360, 8;
	mov.b32 	%r361, 31;
	mov.b32 	%r362, -1;
	// begin inline asm
	shfl.sync.down.b32 %r343, %r344, %r360, %r361, %r362;
	// end inline asm
	// begin inline asm
	shfl.sync.down.b32 %r348, %r349, %r360, %r361, %r362;
	// end inline asm
	mov.b64 	%rd283, {%r343, %r348};
	mov.b64 	%fd32, %rd283;
	mov.b64 	{%r354, %r359}, %rd303;
	// begin inline asm
	shfl.sync.down.b32 %r353, %r354, %r360, %r361, %r362;
	// end inline asm
	// begin inline asm
	shfl.sync.down.b32 %r358, %r359, %r360, %r361, %r362;
	// end inline asm
	mov.b64 	%rd40, {%r353, %r358};
	setp.gt.s32 	%p181, %r282, 23;
	mov.u64 	%rd304, %rd303;
	mov.f64 	%fd193, %fd192;
	@%p181 bra 	$L__BB3_43;
	setp.lt.f64 	%p182, %fd192, %fd32;
	mov.u64 	%rd304, %rd40;
	mov.f64 	%fd193, %fd32;
	@%p182 bra 	$L__BB3_43;
	setp.gt.f64 	%p183, %fd192, %fd32;
	mov.u64 	%rd304, %rd303;
	mov.f64 	%fd193, %fd192;
	@%p183 bra 	$L__BB3_43;
	setp.lt.s64 	%p184, %rd303, %rd40;
	min.s64 	%rd304, %rd303, %rd40;
	selp.f64 	%fd193, %fd192, %fd32, %p184;
$L__BB3_43:
	mov.b64 	%rd284, %fd193;
	mov.b64 	{%r364, %r369}, %rd284;
	mov.b32 	%r380, 16;
	mov.b32 	%r381, 31;
	mov.b32 	%r382, -1;
	// begin inline asm
	shfl.sync.down.b32 %r363, %r364, %r380, %r381, %r382;
	// end inline asm
	// begin inline asm
	shfl.sync.down.b32 %r368, %r369, %r380, %r381, %r382;
	// end inline asm
	mov.b64 	%rd285, {%r363, %r368};
	mov.b64 	%fd35, %rd285;
	mov.b64 	{%r374, %r379}, %rd304;
	// begin inline asm
	shfl.sync.down.b32 %r373, %r374, %r380, %r381, %r382;
	// end inline asm
	// begin inline asm
	shfl.sync.down.b32 %r378, %r379, %r380, %r381, %r382;
	// end inline asm
	mov.b64 	%rd43, {%r373, %r378};
	setp.gt.s32 	%p185, %r282, 15;
	mov.u64 	%rd357, %rd304;
	mov.f64 	%fd241, %fd193;
	@%p185 bra 	$L__BB3_47;
	setp.lt.f64 	%p186, %fd193, %fd35;
	mov.u64 	%rd357, %rd43;
	mov.f64 	%fd241, %fd35;
	@%p186 bra 	$L__BB3_47;
	setp.gt.f64 	%p187, %fd193, %fd35;
	mov.u64 	%rd357, %rd304;
	mov.f64 	%fd241, %fd193;
	@%p187 bra 	$L__BB3_47;
	setp.lt.s64 	%p188, %rd304, %rd43;
	min.s64 	%rd357, %rd304, %rd43;
	selp.f64 	%fd241, %fd193, %fd35, %p188;
$L__BB3_47:
	setp.ne.s32 	%p189, %r282, 0;
	@%p189 bra 	$L__BB3_49;
	shr.u32 	%r383, %r1, 1;
	and.b32  	%r384, %r383, 496;
	mov.u32 	%r385, _ZN6thrust24THRUST_300001_SM_1000_NS8cuda_cub4core6detail5shmemE;
	add.s32 	%r386, %r385, %r384;
	st.shared.f64 	[%r386+8], %fd241;
	st.shared.u64 	[%r386+16], %rd357;
$L__BB3_49:
	bar.sync 	0;
	setp.ne.s32 	%p190, %r1, 0;
	@%p190 bra 	$L__BB3_204;
	ld.shared.f64 	%fd38, [_ZN6thrust24THRUST_300001_SM_1000_NS8cuda_cub4core6detail5shmemE+24];
	ld.shared.u64 	%rd46, [_ZN6thrust24THRUST_300001_SM_1000_NS8cuda_cub4core6detail5shmemE+32];
	setp.lt.f64 	%p191, %fd241, %fd38;
	mov.u64 	%rd306, %rd46;
	mov.f64 	%fd195, %fd38;
	@%p191 bra 	$L__BB3_53;
	setp.lt.f64 	%p192, %fd38, %fd241;
	mov.u64 	%rd306, %rd357;
	mov.f64 	%fd195, %fd241;
	@%p192 bra 	$L__BB3_53;
	setp.lt.s64 	%p193, %rd357, %rd46;
	min.s64 	%rd306, %rd357, %rd46;
	selp.f64 	%fd195, %fd241, %fd38, %p193;
$L__BB3_53:
	ld.shared.f64 	%fd41, [_ZN6thrust24THRUST_300001_SM_1000_NS8cuda_cub4core6detail5shmemE+40];
	ld.shared.u64 	%rd49, [_ZN6thrust24THRUST_300001_SM_1000_NS8cuda_cub4core6detail5shmemE+48];
	setp.lt.f64 	%p194, %fd195, %fd41;
	mov.u64 	%rd307, %rd49;
	mov.f64 	%fd196, %fd41;
	@%p194 bra 	$L__BB3_56;
	setp.lt.f64 	%p195, %fd41, %fd195;
	mov.u64 	%rd307, %rd306;
	mov.f64 	%fd196, %fd195;
	@%p195 bra 	$L__BB3_56;
	setp.lt.s64 	%p196, %rd306, %rd49;
	min.s64 	%rd307, %rd306, %rd49;
	selp.f64 	%fd196, %fd195, %fd41, %p196;
$L__BB3_56:
	ld.shared.f64 	%fd44, [_ZN6thrust24THRUST_300001_SM_1000_NS8cuda_cub4core6detail5shmemE+56];
	ld.shared.u64 	%rd52, [_ZN6thrust24THRUST_300001_SM_1000_NS8cuda_cub4core6detail5shmemE+64];
	setp.lt.f64 	%p197, %fd196, %fd44;
	mov.u64 	%rd308, %rd52;
	mov.f64 	%fd197, %fd44;
	@%p197 bra 	$L__BB3_59;
	setp.lt.f64 	%p198, %fd44, %fd196;
	mov.u64 	%rd308, %rd307;
	mov.f64 	%fd197, %fd196;
	@%p198 bra 	$L__BB3_59;
	setp.lt.s64 	%p199, %rd307, %rd52;
	min.s64 	%rd308, %rd307, %rd52;
	selp.f64 	%fd197, %fd196, %fd44, %p199;
$L__BB3_59:
	ld.shared.f64 	%fd47, [_ZN6thrust24THRUST_300001_SM_1000_NS8cuda_cub4core6detail5shmemE+72];
	ld.shared.u64 	%rd55, [_ZN6thrust24THRUST_300001_SM_1000_NS8cuda_cub4core6detail5shmemE+80];
	setp.lt.f64 	%p200, %fd197, %fd47;
	mov.u64 	%rd309, %rd55;
	mov.f64 	%fd198, %fd47;
	@%p200 bra 	$L__BB3_62;
	setp.lt.f64 	%p201, %fd47, %fd197;
	mov.u64 	%rd309, %rd308;
	mov.f64 	%fd198, %fd197;
	@%p201 bra 	$L__BB3_62;
	setp.lt.s64 	%p202, %rd308, %rd55;
	min.s64 	%rd309, %rd308, %rd55;
	selp.f64 	%fd198, %fd197, %fd47, %p202;
$L__BB3_62:
	ld.shared.f64 	%fd50, [_ZN6thrust24THRUST_300001_SM_1000_NS8cuda_cub4core6detail5shmemE+88];
	ld.shared.u64 	%rd58, [_ZN6thrust24THRUST_300001_SM_1000_NS8cuda_cub4core6detail5shmemE+96];
	setp.lt.f64 	%p203, %fd198, %fd50;
	mov.u64 	%rd310, %rd58;
	mov.f64 	%fd199, %fd50;
	@%p203 bra 	$L__BB3_65;
	setp.lt.f64 	%p204, %fd50, %fd198;
	mov.u64 	%rd310, %rd309;
	mov.f64 	%fd199, %fd198;
	@%p204 bra 	$L__BB3_65;
	setp.lt.s64 	%p205, %rd309, %rd58;
	min.s64 	%rd310, %rd309, %rd58;
	selp.f64 	%fd199, %fd198, %fd50, %p205;
$L__BB3_65:
	ld.shared.f64 	%fd53, [_ZN6thrust24THRUST_300001_SM_1000_NS8cuda_cub4core6detail5shmemE+104];
	ld.shared.u64 	%rd61, [_ZN6thrust24THRUST_300001_SM_1000_NS8cuda_cub4core6detail5shmemE+112];
	setp.lt.f64 	%p206, %fd199, %fd53;
	mov.u64 	%rd311, %rd61;
	mov.f64 	%fd200, %fd53;
	@%p206 bra 	$L__BB3_68;
	setp.lt.f64 	%p207, %fd53, %fd199;
	mov.u64 	%rd311, %rd310;
	mov.f64 	%fd200, %fd199;
	@%p207 bra 	$L__BB3_68;
	setp.lt.s64 	%p208, %rd310, %rd61;
	min.s64 	%rd311, %rd310, %rd61;
	selp.f64 	%fd200, %fd199, %fd53, %p208;
$L__BB3_68:
	ld.shared.f64 	%fd56, [_ZN6thrust24THRUST_300001_SM_1000_NS8cuda_cub4core6detail5shmemE+120];
	ld.shared.u64 	%rd64, [_ZN6thrust24THRUST_300001_SM_1000_NS8cuda_cub4core6detail5shmemE+128];
	setp.lt.f64 	%p209, %fd200, %fd56;
	mov.u64 	%rd357, %rd64;
	mov.f64 	%fd241, %fd56;
	@%p209 bra 	$L__BB3_204;
	setp.lt.f64 	%p210, %fd56, %fd200;
	mov.u64 	%rd357, %rd311;
	mov.f64 	%fd241, %fd200;
	@%p210 bra 	$L__BB3_204;
	setp.lt.s64 	%p211, %rd311, %rd64;
	min.s64 	%rd357, %rd311, %rd64;
	selp.f64 	%fd241, %fd200, %fd56, %p211;
	bra.uni 	$L__BB3_204;
$L__BB3_71:
	// begin inline asm
	mov.u32 %r169, %laneid;
	// end inline asm
	and.b32  	%r190, %r1, 992;
	add.s32 	%r191, %r190, 32;
	setp.gt.s32 	%p118, %r191, %r36;
	not.b32 	%r192, %r190;
	add.s32 	%r193, %r36, %r192;
	selp.b32 	%r188, %r193, 31, %p118;
	mov.b64 	%rd266, %fd188;
	mov.b64 	{%r171, %r176}, %rd266;
	mov.b32 	%r187, 1;
	mov.b32 	%r189, -1;
	// begin inline asm
	shfl.sync.down.b32 %r170, %r171, %r187, %r188, %r189;
	// end inline asm
	// begin inline asm
	shfl.sync.down.b32 %r175, %r176, %r187, %r188, %r189;
	// end inline asm
	mov.b64 	%rd267, {%r170, %r175};
	mov.b64 	%fd58, %rd267;
	mov.b64 	{%r181, %r186}, %rd299;
	// begin inline asm
	shfl.sync.down.b32 %r180, %r181, %r187, %r188, %r189;
	// end inline asm
	// begin inline asm
	shfl.sync.down.b32 %r185, %r186, %r187, %r188, %r189;
	// end inline asm
	mov.b64 	%rd66, {%r180, %r185};
	setp.ge.s32 	%p119, %r169, %r188;
	mov.u64 	%rd312, %rd299;
	mov.f64 	%fd201, %fd188;
	@%p119 bra 	$L__BB3_75;
	setp.lt.f64 	%p120, %fd188, %fd58;
	mov.u64 	%rd312, %rd66;
	mov.f64 	%fd201, %fd58;
	@%p120 bra 	$L__BB3_75;
	setp.gt.f64 	%p121, %fd188, %fd58;
	mov.u64 	%rd312, %rd299;
	mov.f64 	%fd201, %fd188;
	@%p121 bra 	$L__BB3_75;
	setp.lt.s64 	%p122, %rd299, %rd66;
	min.s64 	%rd312, %rd299, %rd66;
	selp.f64 	%fd201, %fd188, %fd58, %p122;
$L__BB3_75:
	mov.b64 	%rd268, %fd201;
	mov.b64 	{%r195, %r200}, %rd268;
	mov.b32 	%r211, 2;
	mov.b32 	%r213, -1;
	// begin inline asm
	shfl.sync.down.b32 %r194, %r195, %r211, %r188, %r213;
	// end inline asm
	// begin inline asm
	shfl.sync.down.b32 %r199, %r200, %r211, %r188, %r213;
	// end inline asm
	mov.b64 	%rd269, {%r194, %r199};
	mov.b64 	%fd61, %rd269;
	mov.b64 	{%r205, %r210}, %rd312;
	// begin inline asm
	shfl.sync.down.b32 %r204, %r205, %r211, %r188, %r213;
	// end inline asm
	// begin inline asm
	shfl.sync.down.b32 %r209, %r210, %r211, %r188, %r213;
	// end inline asm
	mov.b64 	%rd69, {%r204, %r209};
	add.s32 	%r214, %r169, 2;
	setp.gt.s32 	%p123, %r214, %r188;
	mov.u64 	%rd313, %rd312;
	mov.f64 	%fd202, %fd201;
	@%p123 bra 	$L__BB3_79;
	setp.lt.f64 	%p124, %fd201, %fd61;
	mov.u64 	%rd313, %rd69;
	mov.f64 	%fd202, %fd61;
	@%p124 bra 	$L__BB3_79;
	setp.gt.f64 	%p125, %fd201, %fd61;
	mov.u64 	%rd313, %rd312;
	mov.f64 	%fd202, %fd201;
	@%p125 bra 	$L__BB3_79;
	setp.lt.s64 	%p126, %rd312, %rd69;
	min.s64 	%rd313, %rd312, %rd69;
	selp.f64 	%fd202, %fd201, %fd61, %p126;
$L__BB3_79:
	mov.b64 	%rd270, %fd202;
	mov.b64 	{%r216, %r221}, %rd270;
	mov.b32 	%r232, 4;
	mov.b32 	%r234, -1;
	// begin inline asm
	shfl.sync.down.b32 %r215, %r216, %r232, %r188, %r234;
	// end inline asm
	// begin inline asm
	shfl.sync.down.b32 %r220, %r221, %r232, %r188, %r234;
	// end inline asm
	mov.b64 	%rd271, {%r215, %r220};
	mov.b64 	%fd64, %rd271;
	mov.b64 	{%r226, %r231}, %rd313;
	// begin inline asm
	shfl.sync.down.b32 %r225, %r226, %r232, %r188, %r234;
	// end inline asm
	// begin inline asm
	shfl.sync.down.b32 %r230, %r231, %r232, %r188, %r234;
	// end inline asm
	mov.b64 	%rd72, {%r225, %r230};
	add.s32 	%r235, %r169, 4;
	setp.gt.s32 	%p127, %r235, %r188;
	mov.u64 	%rd314, %rd313;
	mov.f64 	%fd203, %fd202;
	@%p127 bra 	$L__BB3_83;
	setp.lt.f64 	%p128, %fd202, %fd64;
	mov.u64 	%rd314, %rd72;
	mov.f64 	%fd203, %fd64;
	@%p128 bra 	$L__BB3_83;
	setp.gt.f64 	%p129, %fd202, %fd64;
	mov.u64 	%rd314, %rd313;
	mov.f64 	%fd203, %fd202;
	@%p129 bra 	$L__BB3_83;
	setp.lt.s64 	%p130, %rd313, %rd72;
	min.s64 	%rd314, %rd313, %rd72;
	selp.f64 	%fd203, %fd202, %fd64, %p130;
$L__BB3_83:
	mov.b64 	%rd272, %fd203;
	mov.b64 	{%r237, %r242}, %rd272;
	mov.b32 	%r253, 8;
	mov.b32 	%r255, -1;
	// begin inline asm
	shfl.sync.down.b32 %r236, %r237, %r253, %r188, %r255;
	// end inline asm
	// begin inline asm
	shfl.sync.down.b32 %r241, %r242, %r253, %r188, %r255;
	// end inline asm
	mov.b64 	%rd273, {%r236, %r241};
	mov.b64 	%fd67, %rd273;
	mov.b64 	{%r247, %r252}, %rd314;
	// begin inline asm
	shfl.sync.down.b32 %r246, %r247, %r253, %r188, %r255;
	// end inline asm
	// begin inline asm
	shfl.sync.down.b32 %r251, %r252, %r253, %r188, %r255;
	// end inline asm
	mov.b64 	%rd75, {%r246, %r251};
	add.s32 	%r256, %r169, 8;
	setp.gt.s32 	%p131, %r256, %r188;
	mov.f64 	%fd204, %fd203;
	mov.u64 	%rd315, %rd314;
	@%p131 bra 	$L__BB3_87;
	setp.lt.f64 	%p132, %fd203, %fd67;
	mov.f64 	%fd204, %fd67;
	mov.u64 	%rd315, %rd75;
	@%p132 bra 	$L__BB3_87;
	setp.gt.f64 	%p133, %fd203, %fd67;
	mov.f64 	%fd204, %fd203;
	mov.u64 	%rd315, %rd314;
	@%p133 bra 	$L__BB3_87;
	setp.lt.s64 	%p134, %rd314, %rd75;
	selp.f64 	%fd204, %fd203, %fd67, %p134;
	min.s64 	%rd315, %rd314, %rd75;
$L__BB3_87:
	mov.b64 	%rd274, %fd204;
	mov.b64 	{%r258, %r263}, %rd274;
	mov.b32 	%r274, 16;
	mov.b32 	%r276, -1;
	// begin inline asm
	shfl.sync.down.b32 %r257, %r258, %r274, %r188, %r276;
	// end inline asm
	// begin inline asm
	shfl.sync.down.b32 %r262, %r263, %r274, %r188, %r276;
	// end inline asm
	mov.b64 	%rd275, {%r257, %r262};
	mov.b64 	%fd70, %rd275;
	mov.b64 	{%r268, %r273}, %rd315;
	// begin inline asm
	shfl.sync.down.b32 %r267, %r268, %r274, %r188, %r276;
	// end inline asm
	// begin inline asm
	shfl.sync.down.b32 %r272, %r273, %r274, %r188, %r276;
	// end inline asm
	mov.b64 	%rd78, {%r267, %r272};
	add.s32 	%r277, %r169, 16;
	setp.gt.s32 	%p135, %r277, %r188;
	mov.f64 	%fd241, %fd204;
	mov.u64 	%rd357, %rd315;
	@%p135 bra 	$L__BB3_91;
	setp.lt.f64 	%p136, %fd204, %fd70;
	mov.f64 	%fd241, %fd70;
	mov.u64 	%rd357, %rd78;
	@%p136 bra 	$L__BB3_91;
	setp.gt.f64 	%p137, %fd204, %fd70;
	mov.f64 	%fd241, %fd204;
	mov.u64 	%rd357, %rd315;
	@%p137 bra 	$L__BB3_91;
	setp.lt.s64 	%p138, %rd315, %rd78;
	selp.f64 	%fd241, %fd204, %fd70, %p138;
	min.s64 	%rd357, %rd315, %rd78;
$L__BB3_91:
	setp.ne.s32 	%p139, %r169, 0;
	@%p139 bra 	$L__BB3_93;
	shr.u32 	%r278, %r1, 1;
	and.b32  	%r279, %r278, 496;
	mov.u32 	%r280, _ZN6thrust24THRUST_300001_SM_1000_NS8cuda_cub4core6detail5shmemE;
	add.s32 	%r281, %r280, %r279;
	st.shared.f64 	[%r281+8], %fd241;
	st.shared.u64 	[%r281+16], %rd357;
$L__BB3_93:
	bar.sync 	0;
	setp.ne.s32 	%p140, %r1, 0;
	@%p140 bra 	$L__BB3_204;
	setp.lt.s32 	%p141, %r36, 33;
	mov.f64 	%fd206, %fd241;
	mov.u64 	%rd317, %rd357;
	@%p141 bra 	$L__BB3_98;
	ld.shared.f64 	%fd73, [_ZN6thrust24THRUST_300001_SM_1000_NS8cuda_cub4core6detail5shmemE+24];
	ld.shared.u64 	%rd81, [_ZN6thrust24THRUST_300001_SM_1000_NS8cuda_cub4core6detail5shmemE+32];
	setp.lt.f64 	%p142, %fd241, %fd73;
	mov.f64 	%fd206, %fd73;
	mov.u64 	%rd317, %rd81;
	@%p142 bra 	$L__BB3_98;
	setp.lt.f64 	%p143, %fd73, %fd241;
	mov.f64 	%fd206, %fd241;
	mov.u64 	%rd317, %rd357;
	@%p143 bra 	$L__BB3_98;
	setp.lt.s64 	%p144, %rd357, %rd81;
	selp.f64 	%fd206, %fd241, %fd73, %p144;
	min.s64 	%rd317, %rd357, %rd81;
$L__BB3_98:
	setp.lt.s32 	%p145, %r36, 65;
	mov.f64 	%fd207, %fd206;
	mov.u64 	%rd318, %rd317;
	@%p145 bra 	$L__BB3_102;
	ld.shared.f64 	%fd76, [_ZN6thrust24THRUST_300001_SM_1000_NS8cuda_cub4core6detail5shmemE+40];
	ld.shared.u64 	%rd84, [_ZN6thrust24THRUST_300001_SM_1000_NS8cuda_cub4core6detail5shmemE+48];
	setp.lt.f64 	%p146, %fd206, %fd76;
	mov.f64 	%fd207, %fd76;
	mov.u64 	%rd318, %rd84;
	@%p146 bra 	$L__BB3_102;
	setp.lt.f64 	%p147, %fd76, %fd206;
	mov.f64 	%fd207, %fd206;
	mov.u64 	%rd318, %rd317;
	@%p147 bra 	$L__BB3_102;
	setp.lt.s64 	%p148, %rd317, %rd84;
	selp.f64 	%fd207, %fd206, %fd76, %p148;
	min.s64 	%rd318, %rd317, %rd84;
$L__BB3_102:
	setp.lt.s32 	%p149, %r36, 97;
	mov.f64 	%fd208, %fd207;
	mov.u64 	%rd319, %rd318;
	@%p149 bra 	$L__BB3_106;
	ld.shared.f64 	%fd79, [_ZN6thrust24THRUST_300001_SM_1000_NS8cuda_cub4core6detail5shmemE+56];
	ld.shared.u64 	%rd87, [_ZN6thrust24THRUST_300001_SM_1000_NS8cuda_cub4core6detail5shmemE+64];
	setp.lt.f64 	%p150, %fd207, %fd79;
	mov.f64 	%fd208, %fd79;
	mov.u64 	%rd319, %rd87;
	@%p150 bra 	$L__BB3_106;
	setp.lt.f64 	%p151, %fd79, %fd207;
	mov.f64 	%fd208, %fd207;
	mov.u64 	%rd319, %rd318;
	@%p151 bra 	$L__BB3_106;
	setp.lt.s64 	%p152, %rd318, %rd87;
	selp.f64 	%fd208, %fd207, %fd79, %p152;
	min.s64 	%rd319, %rd318, %rd87;
$L__BB3_106:
	setp.lt.s32 	%p153, %r36, 129;
	mov.f64 	%fd209, %fd208;
	mov.u64 	%rd320, %rd319;
	@%p153 bra 	$L__BB3_110;
	ld.shared.f64 	%fd82, [_ZN6thrust24THRUST_300001_SM_1000_NS8cuda_cub4core6detail5shmemE+72];
	ld.shared.u64 	%rd90, [_ZN6thrust24THRUST_300001_SM_1000_NS8cuda_cub4core6detail5shmemE+80];
	setp.lt.f64 	%p154, %fd208, %fd82;
	mov.f64 	%fd209, %fd82;
	mov.u64 	%rd320, %rd90;
	@%p154 bra 	$L__BB3_110;
	setp.lt.f64 	%p155, %fd82, %fd208;
	mov.f64 	%fd209, %fd208;
	mov.u64 	%rd320, %rd319;
	@%p155 bra 	$L__BB3_110;
	setp.lt.s64 	%p156, %rd319, %rd90;
	selp.f64 	%fd209, %fd208, %fd82, %p156;
	min.s64 	%rd320, %rd319, %rd90;
$L__BB3_110:
	setp.lt.s32 	%p157, %r36, 161;
	mov.f64 	%fd210, %fd209;
	mov.u64 	%rd321, %rd320;
	@%p157 bra 	$L__BB3_114;
	ld.shared.f64 	%fd85, [_ZN6thrust24THRUST_300001_SM_1000_NS8cuda_cub4core6detail5shmemE+88];
	ld.shared.u64 	%rd93, [_ZN6thrust24THRUST_300001_SM_1000_NS8cuda_cub4core6detail5shmemE+96];
	setp.lt.f64 	%p158, %fd209, %fd85;
	mov.f64 	%fd210, %fd85;
	mov.u64 	%rd321, %rd93;
	@%p158 bra 	$L__BB3_114;
	setp.lt.f64 	%p159, %fd85, %fd209;
	mov.f64 	%fd210, %fd209;
	mov.u64 	%rd321, %rd320;
	@%p159 bra 	$L__BB3_114;
	setp.lt.s64 	%p160, %rd320, %rd93;
	selp.f64 	%fd210, %fd209, %fd85, %p160;
	min.s64 	%rd321, %rd320, %rd93;
$L__BB3_114:
	setp.lt.s32 	%p161, %r36, 193;
	mov.f64 	%fd211, %fd210;
	mov.u64 	%rd322, %rd321;
	@%p161 bra 	$L__BB3_118;
	ld.shared.f64 	%fd88, [_ZN6thrust24THRUST_300001_SM_1000_NS8cuda_cub4core6detail5shmemE+104];
	ld.shared.u64 	%rd96, [_ZN6thrust24THRUST_300001_SM_1000_NS8cuda_cub4core6detail5shmemE+112];
	setp.lt.f64 	%p162, %fd210, %fd88;
	mov.f64 	%fd211, %fd88;
	mov.u64 	%rd322, %rd96;
	@%p162 bra 	$L__BB3_118;
	setp.lt.f64 	%p163, %fd88, %fd210;
	mov.f64 	%fd211, %fd210;
	mov.u64 	%rd322, %rd321;
	@%p163 bra 	$L__BB3_118;
	setp.lt.s64 	%p164, %rd321, %rd96;
	selp.f64 	%fd211, %fd210, %fd88, %p164;
	min.s64 	%rd322, %rd321, %rd96;
$L__BB3_118:
	setp.lt.s32 	%p165, %r36, 225;
	mov.u64 	%rd357, %rd322;
	mov.f64 	%fd241, %fd211;
	@%p165 bra 	$L__BB3_204;
	ld.shared.f64 	%fd91, [_ZN6thrust24THRUST_300001_SM_1000_NS8cuda_cub4core6detail5shmemE+120];
	ld.shared.u64 	%rd99, [_ZN6thrust24THRUST_300001_SM_1000_NS8cuda_cub4core6detail5shmemE+128];
	setp.lt.f64 	%p166, %fd211, %fd91;
	mov.u64 	%rd357, %rd99;
	mov.f64 	%fd241, %fd91;
	@%p166 bra 	$L__BB3_204;
	setp.lt.f64 	%p167, %fd91, %fd211;
	mov.u64 	%rd357, %rd322;
	mov.f64 	%fd241, %fd211;
	@%p167 bra 	$L__BB3_204;
	setp.lt.s64 	%p168, %rd322, %rd99;
	selp.f64 	%fd241, %fd211, %fd91, %p168;
	min.s64 	%rd357, %rd322, %rd99;
	bra.uni 	$L__BB3_204;
$L__BB3_122:
	mov.u32 	%r17, %tid.x;
	cvt.u64.u32 	%rd201, %r17;
	cvta.to.global.u64 	%rd202, %rd198;
	mul.wide.u32 	%rd203, %r17, 8;
	add.s64 	%rd101, %rd202, %rd203;
	ld.global.f64 	%fd170, [%rd101];
	add.s32 	%r37, %r17, 256;
	cvt.u64.u32 	%rd204, %r37;
	ld.global.f64 	%fd171, [%rd101+2048];
	add.s32 	%r38, %r17, 512;
	cvt.u64.u32 	%rd205, %r38;
	ld.global.f64 	%fd172, [%rd101+4096];
	add.s32 	%r39, %r17, 768;
	cvt.u64.u32 	%rd206, %r39;
	ld.global.f64 	%fd173, [%rd101+6144];
	or.b32  	%r40, %r17, 1024;
	cvt.u64.u32 	%rd102, %r40;
	add.s64 	%rd344, %rd199, %rd102;
	ld.global.f64 	%fd228, [%rd101+8192];
	setp.geu.f64 	%p3, %fd170, %fd171;
	selp.f64 	%fd174, %fd170, %fd171, %p3;
	selp.b64 	%rd207, %rd201, %rd204, %p3;
	setp.geu.f64 	%p4, %fd174, %fd172;
	selp.f64 	%fd175, %fd174, %fd172, %p4;
	selp.b64 	%rd208, %rd207, %rd205, %p4;
	setp.geu.f64 	%p5, %fd175, %fd173;
	selp.f64 	%fd94, %fd175, %fd173, %p5;
	selp.b64 	%rd105, %rd208, %rd206, %p5;
	setp.lt.f64 	%p6, %fd94, %fd228;
	@%p6 bra 	$L__BB3_124;
	setp.lt.f64 	%p7, %fd228, %fd94;
	setp.lt.u64 	%p8, %rd105, %rd102;
	or.pred  	%p9, %p7, %p8;
	selp.f64 	%fd228, %fd94, %fd228, %p9;
	add.s64 	%rd209, %rd199, %rd105;
	selp.b64 	%rd344, %rd209, %rd344, %p9;
$L__BB3_124:
	setp.lt.u32 	%p10, %r36, 2560;
	mov.b32 	%r394, 1280;
	@%p10 bra 	$L__BB3_137;
	mov.b32 	%r393, 1280;
	mov.f64 	%fd213, %fd228;
$L__BB3_126:
	cvt.u64.u32 	%rd210, %r393;
	add.s64 	%rd211, %rd201, %rd210;
	mul.wide.u32 	%rd212, %r393, 8;
	add.s64 	%rd213, %rd101, %rd212;
	add.s64 	%rd111, %rd211, %rd199;
	ld.global.f64 	%fd214, [%rd213];
	ld.global.f64 	%fd215, [%rd213+2048];
	ld.global.f64 	%fd216, [%rd213+4096];
	ld.global.f64 	%fd217, [%rd213+6144];
	ld.global.f64 	%fd228, [%rd213+8192];
	setp.lt.f64 	%p11, %fd213, %fd214;
	mov.u64 	%rd325, %rd111;
	@%p11 bra 	$L__BB3_128;
	setp.lt.f64 	%p12, %fd214, %fd213;
	setp.lt.s64 	%p13, %rd344, %rd111;
	or.pred  	%p14, %p12, %p13;
	selp.f64 	%fd214, %fd213, %fd214, %p14;
	selp.b64 	%rd325, %rd344, %rd111, %p14;
$L__BB3_128:
	add.s64 	%rd326, %rd111, 256;
	setp.lt.f64 	%p15, %fd214, %fd215;
	@%p15 bra 	$L__BB3_130;
	setp.lt.f64 	%p16, %fd215, %fd214;
	cvt.u64.u32 	%rd217, %r393;
	add.s64 	%rd218, %rd201, %rd217;
	add.s64 	%rd220, %rd218, %rd199;
	add.s64 	%rd221, %rd220, 256;
	setp.lt.s64 	%p17, %rd325, %rd221;
	or.pred  	%p18, %p16, %p17;
	selp.f64 	%fd215, %fd214, %fd215, %p18;
	selp.b64 	%rd326, %rd325, %rd221, %p18;
$L__BB3_130:
	add.s64 	%rd224, %rd211, %rd199;
	add.s64 	%rd327, %rd224, 512;
	setp.lt.f64 	%p19, %fd215, %fd216;
	@%p19 bra 	$L__BB3_132;
	setp.lt.f64 	%p20, %fd216, %fd215;
	setp.lt.s64 	%p21, %rd326, %rd327;
	or.pred  	%p22, %p20, %p21;
	selp.f64 	%fd216, %fd215, %fd216, %p22;
	selp.b64 	%rd327, %rd326, %rd327, %p22;
$L__BB3_132:
	cvt.u64.u32 	%rd225, %r393;
	add.s64 	%rd226, %rd201, %rd225;
	add.s64 	%rd227, %rd226, %rd199;
	add.s64 	%rd328, %rd227, 768;
	setp.lt.f64 	%p23, %fd216, %fd217;
	@%p23 bra 	$L__BB3_134;
	setp.lt.f64 	%p24, %fd217, %fd216;
	setp.lt.s64 	%p25, %rd327, %rd328;
	or.pred  	%p26, %p24, %p25;
	selp.f64 	%fd217, %fd216, %fd217, %p26;
	selp.b64 	%rd328, %rd327, %rd328, %p26;
$L__BB3_134:
	add.s64 	%rd344, %rd227, 1024;
	setp.lt.f64 	%p27, %fd217, %fd228;
	@%p27 bra 	$L__BB3_136;
	setp.lt.f64 	%p28, %fd228, %fd217;
	setp.lt.s64 	%p29, %rd328, %rd344;
	or.pred  	%p30, %p28, %p29;
	selp.f64 	%fd228, %fd217, %fd228, %p30;
	selp.b64 	%rd344, %rd328, %rd344, %p30;
$L__BB3_136:
	add.s32 	%r394, %r393, 1280;
	add.s32 	%r43, %r393, 2560;
	setp.le.s32 	%p31, %r43, %r36;
	mov.u32 	%r393, %r394;
	mov.f64 	%fd213, %fd228;
	@%p31 bra 	$L__BB3_126;
$L__BB3_137:
	setp.le.s32 	%p32, %r36, %r394;
	@%p32 bra 	$L__BB3_160;
	sub.s32 	%r21, %r36, %r394;
	setp.ge.s32 	%p33, %r17, %r21;
	@%p33 bra 	$L__BB3_160;
	cvta.to.global.u64 	%rd128, %rd198;
	not.b32 	%r44, %r17;
	add.s32 	%r45, %r36, %r44;
	sub.s32 	%r22, %r45, %r394;
	and.b32  	%r46, %r22, 768;
	setp.eq.s32 	%p34, %r46, 768;
	mov.u32 	%r397, %r17;
	@%p34 bra 	$L__BB3_145;
	add.s32 	%r47, %r17, %r394;
	cvt.u64.u32 	%rd232, %r47;
	add.s64 	%rd332, %rd199, %rd232;
	mul.wide.u32 	%rd233, %r47, 8;
	add.s64 	%rd331, %rd128, %rd233;
	shr.u32 	%r48, %r22, 8;
	add.s32 	%r49, %r48, 1;
	and.b32  	%r50, %r49, 3;
	neg.s32 	%r395, %r50;
	mov.u32 	%r397, %r17;
$L__BB3_141:
	.pragma "nounroll";
	mov.u64 	%rd133, %rd344;
	mov.f64 	%fd114, %fd228;
	ld.global.f64 	%fd115, [%rd331];
	setp.lt.f64 	%p35, %fd114, %fd115;
	mov.f64 	%fd228, %fd115;
	mov.u64 	%rd344, %rd332;
	@%p35 bra 	$L__BB3_144;
	setp.lt.f64 	%p36, %fd115, %fd114;
	mov.f64 	%fd228, %fd114;
	mov.u64 	%rd344, %rd133;
	@%p36 bra 	$L__BB3_144;
	setp.lt.s64 	%p37, %rd133, %rd332;
	selp.f64 	%fd228, %fd114, %fd115, %p37;
	min.s64 	%rd344, %rd133, %rd332;
$L__BB3_144:
	add.s32 	%r397, %r397, 256;
	add.s64 	%rd332, %rd332, 256;
	add.s64 	%rd331, %rd331, 2048;
	add.s32 	%r395, %r395, 1;
	setp.ne.s32 	%p38, %r395, 0;
	@%p38 bra 	$L__BB3_141;
$L__BB3_145:
	setp.lt.u32 	%p39, %r22, 768;
	@%p39 bra 	$L__BB3_160;
	add.s32 	%r398, %r397, %r394;
	cvt.u64.u32 	%rd234, %r398;
	add.s64 	%rd339, %rd199, %rd234;
	cvt.u64.u32 	%rd235, %r397;
	cvt.u64.u32 	%rd236, %r394;
	add.s64 	%rd237, %rd235, %rd236;
	shl.b64 	%rd238, %rd237, 3;
	add.s64 	%rd239, %rd238, %rd128;
	add.s64 	%rd338, %rd239, 6144;
	mul.wide.u32 	%rd240, %r398, 8;
	add.s64 	%rd337, %rd128, %rd240;
	add.s32 	%r399, %r397, 512;
$L__BB3_147:
	mov.u32 	%r32, %r399;
	ld.global.f64 	%fd121, [%rd337];
	setp.lt.f64 	%p40, %fd228, %fd121;
	mov.f64 	%fd225, %fd121;
	mov.u64 	%rd341, %rd339;
	@%p40 bra 	$L__BB3_150;
	setp.lt.f64 	%p41, %fd121, %fd228;
	mov.f64 	%fd225, %fd228;
	mov.u64 	%rd341, %rd344;
	@%p41 bra 	$L__BB3_150;
	setp.lt.s64 	%p42, %rd344, %rd339;
	selp.f64 	%fd225, %fd228, %fd121, %p42;
	min.s64 	%rd341, %rd344, %rd339;
$L__BB3_150:
	add.s32 	%r51, %r398, 256;
	cvt.u64.u32 	%rd241, %r51;
	add.s64 	%rd149, %rd199, %rd241;
	ld.global.f64 	%fd124, [%rd338+-4096];
	setp.lt.f64 	%p43, %fd225, %fd124;
	mov.f64 	%fd226, %fd124;
	mov.u64 	%rd342, %rd149;
	@%p43 bra 	$L__BB3_153;
	setp.lt.f64 	%p44, %fd124, %fd225;
	mov.f64 	%fd226, %fd225;
	mov.u64 	%rd342, %rd341;
	@%p44 bra 	$L__BB3_153;
	setp.lt.s64 	%p45, %rd341, %rd149;
	selp.f64 	%fd226, %fd225, %fd124, %p45;
	min.s64 	%rd342, %rd341, %rd149;
$L__BB3_153:
	add.s32 	%r52, %r398, 512;
	cvt.u64.u32 	%rd242, %r52;
	add.s64 	%rd152, %rd199, %rd242;
	ld.global.f64 	%fd127, [%rd338+-2048];
	setp.lt.f64 	%p46, %fd226, %fd127;
	mov.f64 	%fd227, %fd127;
	mov.u64 	%rd343, %rd152;
	@%p46 bra 	$L__BB3_156;
	setp.lt.f64 	%p47, %fd127, %fd226;
	mov.f64 	%fd227, %fd226;
	mov.u64 	%rd343, %rd342;
	@%p47 bra 	$L__BB3_156;
	setp.lt.s64 	%p48, %rd342, %rd152;
	selp.f64 	%fd227, %fd226, %fd127, %p48;
	min.s64 	%rd343, %rd342, %rd152;
$L__BB3_156:
	add.s32 	%r53, %r398, 768;
	cvt.u64.u32 	%rd243, %r53;
	add.s64 	%rd155, %rd199, %rd243;
	ld.global.f64 	%fd130, [%rd338];
	setp.lt.f64 	%p49, %fd227, %fd130;
	mov.f64 	%fd228, %fd130;
	mov.u64 	%rd344, %rd155;
	@%p49 bra 	$L__BB3_159;
	setp.lt.f64 	%p50, %fd130, %fd227;
	mov.f64 	%fd228, %fd227;
	mov.u64 	%rd344, %rd343;
	@%p50 bra 	$L__BB3_159;
	setp.lt.s64 	%p51, %rd343, %rd155;
	selp.f64 	%fd228, %fd227, %fd130, %p51;
	min.s64 	%rd344, %rd343, %rd155;
$L__BB3_159:
	add.s64 	%rd339, %rd339, 1024;
	add.s64 	%rd338, %rd338, 8192;
	add.s64 	%rd337, %rd337, 8192;
	add.s32 	%r399, %r32, 1024;
	add.s32 	%r54, %r32, 512;
	add.s32 	%r398, %r398, 1024;
	setp.lt.s32 	%p52, %r54, %r21;
	@%p52 bra 	$L__BB3_147;
$L__BB3_160:
	// begin inline asm
	mov.u32 %r55, %laneid;
	// end inline asm
	mov.b64 	%rd244, %fd228;
	mov.b64 	{%r57, %r62}, %rd244;
	mov.b32 	%r73, 1;
	mov.b32 	%r74, 31;
	mov.b32 	%r75, -1;
	// begin inline asm
	shfl.sync.down.b32 %r56, %r57, %r73, %r74, %r75;
	// end inline asm
	// begin inline asm
	shfl.sync.down.b32 %r61, %r62, %r73, %r74, %r75;
	// end inline asm
	mov.b64 	%rd245, {%r56, %r61};
	mov.b64 	%fd134, %rd245;
	mov.b64 	{%r67, %r72}, %rd344;
	// begin inline asm
	shfl.sync.down.b32 %r66, %r67, %r73, %r74, %r75;
	// end inline asm
	// begin inline asm
	shfl.sync.down.b32 %r71, %r72, %r73, %r74, %r75;
	// end inline asm
	mov.b64 	%rd162, {%r66, %r71};
	setp.gt.s32 	%p53, %r55, 30;
	mov.f64 	%fd230, %fd228;
	mov.u64 	%rd346, %rd344;
	@%p53 bra 	$L__BB3_164;
	setp.lt.f64 	%p54, %fd228, %fd134;
	mov.f64 	%fd230, %fd134;
	mov.u64 	%rd346, %rd162;
	@%p54 bra 	$L__BB3_164;
	setp.gt.f64 	%p55, %fd228, %fd134;
	mov.f64 	%fd230, %fd228;
	mov.u64 	%rd346, %rd344;
	@%p55 bra 	$L__BB3_164;
	setp.lt.s64 	%p56, %rd344, %rd162;
	selp.f64 	%fd230, %fd228, %fd134, %p56;
	min.s64 	%rd346, %rd344, %rd162;
$L__BB3_164:
	mov.b64 	%rd246, %fd230;
	mov.b64 	{%r77, %r82}, %rd246;
	mov.b32 	%r93, 2;
	mov.b32 	%r94, 31;
	mov.b32 	%r95, -1;
	// begin inline asm
	shfl.sync.down.b32 %r76, %r77, %r93, %r94, %r95;
	// end inline asm
	// begin inline asm
	shfl.sync.down.b32 %r81, %r82, %r93, %r94, %r95;
	// end inline asm
	mov.b64 	%rd247, {%r76, %r81};
	mov.b64 	%fd137, %rd247;
	mov.b64 	{%r87, %r92}, %rd346;
	// begin inline asm
	shfl.sync.down.b32 %r86, %r87, %r93, %r94, %r95;
	// end inline asm
	// begin inline asm
	shfl.sync.down.b32 %r91, %r92, %r93, %r94, %r95;
	// end inline asm
	mov.b64 	%rd165, {%r86, %r91};
	setp.gt.s32 	%p57, %r55, 29;
	mov.f64 	%fd231, %fd230;
	mov.u64 	%rd347, %rd346;
	@%p57 bra 	$L__BB3_168;
	setp.lt.f64 	%p58, %fd230, %fd137;
	mov.f64 	%fd231, %fd137;
	mov.u64 	%rd347, %rd165;
	@%p58 bra 	$L__BB3_168;
	setp.gt.f64 	%p59, %fd230, %fd137;
	mov.f64 	%fd231, %fd230;
	mov.u64 	%rd347, %rd346;
	@%p59 bra 	$L__BB3_168;
	setp.lt.s64 	%p60, %rd346, %rd165;
	selp.f64 	%fd231, %fd230, %fd137, %p60;
	min.s64 	%rd347, %rd346, %rd165;
$L__BB3_168:
	mov.b64 	%rd248, %fd231;
	mov.b64 	{%r97, %r102}, %rd248;
	mov.b32 	%r113, 4;
	mov.b32 	%r114, 31;
	mov.b32 	%r115, -1;
	// begin inline asm
	shfl.sync.down.b32 %r96, %r97, %r113, %r114, %r115;
	// end inline asm
	// begin inline asm
	shfl.sync.down.b32 %r101, %r102, %r113, %r114, %r115;
	// end inline asm
	mov.b64 	%rd249, {%r96, %r101};
	mov.b64 	%fd140, %rd249;
	mov.b64 	{%r107, %r112}, %rd347;
	// begin inline asm
	shfl.sync.down.b32 %r106, %r107, %r113, %r114, %r115;
	// end inline asm
	// begin inline asm
	shfl.sync.down.b32 %r111, %r112, %r113, %r114, %r115;
	// end inline asm
	mov.b64 	%rd168, {%r106, %r111};
	setp.gt.s32 	%p61, %r55, 27;
	mov.f64 	%fd232, %fd231;
	mov.u64 	%rd348, %rd347;
	@%p61 bra 	$L__BB3_172;
	setp.lt.f64 	%p62, %fd231, %fd140;
	mov.f64 	%fd232, %fd140;
	mov.u64 	%rd348, %rd168;
	@%p62 bra 	$L__BB3_172;
	setp.gt.f64 	%p63, %fd231, %fd140;
	mov.f64 	%fd232, %fd231;
	mov.u64 	%rd348, %rd347;
	@%p63 bra 	$L__BB3_172;
	setp.lt.s64 	%p64, %rd347, %rd168;
	selp.f64 	%fd232, %fd231, %fd140, %p64;
	min.s64 	%rd348, %rd347, %rd168;
$L__BB3_172:
	mov.b64 	%rd250, %fd232;
	mov.b64 	{%r117, %r122}, %rd250;
	mov.b32 	%r133, 8;
	mov.b32 	%r134, 31;
	mov.b32 	%r135, -1;
	// begin inline asm
	shfl.sync.down.b32 %r116, %r117, %r133, %r134, %r135;
	// end inline asm
	// begin inline asm
	shfl.sync.down.b32 %r121, %r122, %r133, %r134, %r135;
	// end inline asm
	mov.b64 	%rd251, {%r116, %r121};
	mov.b64 	%fd143, %rd251;
	mov.b64 	{%r127, %r132}, %rd348;
	// begin inline asm
	shfl.sync.down.b32 %r126, %r127, %r133, %r134, %r135;
	// end inline asm
	// begin inline asm
	shfl.sync.down.b32 %r131, %r132, %r133, %r134, %r135;
	// end inline asm
	mov.b64 	%rd171, {%r126, %r131};
	setp.gt.s32 	%p65, %r55, 23;
	mov.f64 	%fd233, %fd232;
	mov.u64 	%rd349, %rd348;
	@%p65 bra 	$L__BB3_176;
	setp.lt.f64 	%p66, %fd232, %fd143;
	mov.f64 	%fd233, %fd143;
	mov.u64 	%rd349, %rd171;
	@%p66 bra 	$L__BB3_176;
	setp.gt.f64 	%p67, %fd232, %fd143;
	mov.f64 	%fd233, %fd232;
	mov.u64 	%rd349, %rd348;
	@%p67 bra 	$L__BB3_176;
	setp.lt.s64 	%p68, %rd348, %rd171;
	selp.f64 	%fd233, %fd232, %fd143, %p68;
	min.s64 	%rd349, %rd348, %rd171;
$L__BB3_176:
	mov.b64 	%rd252, %fd233;
	mov.b64 	{%r137, %r142}, %rd252;
	mov.b32 	%r153, 16;
	mov.b32 	%r154, 31;
	mov.b32 	%r155, -1;
	// begin inline asm
	shfl.sync.down.b32 %r136, %r137, %r153, %r154, %r155;
	// end inline asm
	// begin inline asm
	shfl.sync.down.b32 %r141, %r142, %r153, %r154, %r155;
	// end inline asm
	mov.b64 	%rd253, {%r136, %r141};
	mov.b64 	%fd146, %rd253;
	mov.b64 	{%r147, %r152}, %rd349;
	// begin inline asm
	shfl.sync.down.b32 %r146, %r147, %r153, %r154, %r155;
	// end inline asm
	// begin inline asm
	shfl.sync.down.b32 %r151, %r152, %r153, %r154, %r155;
	// end inline asm
	mov.b64 	%rd174, {%r146, %r151};
	setp.gt.s32 	%p69, %r55, 15;
	mov.f64 	%fd241, %fd233;
	mov.u64 	%rd357, %rd349;
	@%p69 bra 	$L__BB3_180;
	setp.lt.f64 	%p70, %fd233, %fd146;
	mov.f64 	%fd241, %fd146;
	mov.u64 	%rd357, %rd174;
	@%p70 bra 	$L__BB3_180;
	setp.gt.f64 	%p71, %fd233, %fd146;
	mov.f64 	%fd241, %fd233;
	mov.u64 	%rd357, %rd349;
	@%p71 bra 	$L__BB3_180;
	setp.lt.s64 	%p72, %rd349, %rd174;
	selp.f64 	%fd241, %fd233, %fd146, %p72;
	min.s64 	%rd357, %rd349, %rd174;
$L__BB3_180:
	setp.ne.s32 	%p73, %r55, 0;
	@%p73 bra 	$L__BB3_182;
	shr.u32 	%r156, %r17, 1;
	and.b32  	%r157, %r156, 496;
	mov.u32 	%r158, _ZN6thrust24THRUST_300001_SM_1000_NS8cuda_cub4core6detail5shmemE;
	add.s32 	%r159, %r158, %r157;
	st.shared.f64 	[%r159+8], %fd241;
	st.shared.u64 	[%r159+16], %rd357;
$L__BB3_182:
	bar.sync 	0;
	setp.ne.s32 	%p74, %r17, 0;
	@%p74 bra 	$L__BB3_204;
	ld.shared.f64 	%fd149, [_ZN6thrust24THRUST_300001_SM_1000_NS8cuda_cub4core6detail5shmemE+24];
	ld.shared.u64 	%rd177, [_ZN6thrust24THRUST_300001_SM_1000_NS8cuda_cub4core6detail5shmemE+32];
	setp.lt.f64 	%p75, %fd241, %fd149;
	mov.f64 	%fd235, %fd149;
	mov.u64 	%rd351, %rd177;
	@%p75 bra 	$L__BB3_186;
	setp.lt.f64 	%p76, %fd149, %fd241;
	mov.f64 	%fd235, %fd241;
	mov.u64 	%rd351, %rd357;
	@%p76 bra 	$L__BB3_186;
	setp.lt.s64 	%p77, %rd357, %rd177;
	selp.f64 	%fd235, %fd241, %fd149, %p77;
	min.s64 	%rd351, %rd357, %rd177;
$L__BB3_186:
	ld.shared.f64 	%fd152, [_ZN6thrust24THRUST_300001_SM_1000_NS8cuda_cub4core6detail5shmemE+40];
	ld.shared.u64 	%rd180, [_ZN6thrust24THRUST_300001_SM_1000_NS8cuda_cub4core6detail5shmemE+48];
	setp.lt.f64 	%p78, %fd235, %fd152;
	mov.f64 	%fd236, %fd152;
	mov.u64 	%rd352, %rd180;
	@%p78 bra 	$L__BB3_189;
	setp.lt.f64 	%p79, %fd152, %fd235;
	mov.f64 	%fd236, %fd235;
	mov.u64 	%rd352, %rd351;
	@%p79 bra 	$L__BB3_189;
	setp.lt.s64 	%p80, %rd351, %rd180;
	selp.f64 	%fd236, %fd235, %fd152, %p80;
	min.s64 	%rd352, %rd351, %rd180;
$L__BB3_189:
	ld.shared.f64 	%fd155, [_ZN6thrust24THRUST_300001_SM_1000_NS8cuda_cub4core6detail5shmemE+56];
	ld.shared.u64 	%rd183, [_ZN6thrust24THRUST_300001_SM_1000_NS8cuda_cub4core6detail5shmemE+64];
	setp.lt.f64 	%p81, %fd236, %fd155;
	mov.f64 	%fd237, %fd155;
	mov.u64 	%rd353, %rd183;
	@%p81 bra 	$L__BB3_192;
	setp.lt.f64 	%p82, %fd155, %fd236;
	mov.f64 	%fd237, %fd236;
	mov.u64 	%rd353, %rd352;
	@%p82 bra 	$L__BB3_192;
	setp.lt.s64 	%p83, %rd352, %rd183;
	selp.f64 	%fd237, %fd236, %fd155, %p83;
	min.s64 	%rd353, %rd352, %rd183;
$L__BB3_192:
	ld.shared.f64 	%fd158, [_ZN6thrust24THRUST_300001_SM_1000_NS8cuda_cub4core6detail5shmemE+72];
	ld.shared.u64 	%rd186, [_ZN6thrust24THRUST_300001_SM_1000_NS8cuda_cub4core6detail5shmemE+80];
	setp.lt.f64 	%p84, %fd237, %fd158;
	mov.f64 	%fd238, %fd158;
	mov.u64 	%rd354, %rd186;
	@%p84 bra 	$L__BB3_195;
	setp.lt.f64 	%p85, %fd158, %fd237;
	mov.f64 	%fd238, %fd237;
	mov.u64 	%rd354, %rd353;
	@%p85 bra 	$L__BB3_195;
	setp.lt.s64 	%p86, %rd353, %rd186;
	selp.f64 	%fd238, %fd237, %fd158, %p86;
	min.s64 	%rd354, %rd353, %rd186;
$L__BB3_195:
	ld.shared.f64 	%fd161, [_ZN6thrust24THRUST_300001_SM_1000_NS8cuda_cub4core6detail5shmemE+88];
	ld.shared.u64 	%rd189, [_ZN6thrust24THRUST_300001_SM_1000_NS8cuda_cub4core6detail5shmemE+96];
	setp.lt.f64 	%p87, %fd238, %fd161;
	mov.f64 	%fd239, %fd161;
	mov.u64 	%rd355, %rd189;
	@%p87 bra 	$L__BB3_198;
	setp.lt.f64 	%p88, %fd161, %fd238;
	mov.f64 	%fd239, %fd238;
	mov.u64 	%rd355, %rd354;
	@%p88 bra 	$L__BB3_198;
	setp.lt.s64 	%p89, %rd354, %rd189;
	selp.f64 	%fd239, %fd238, %fd161, %p89;
	min.s64 	%rd355, %rd354, %rd189;
$L__BB3_198:
	ld.shared.f64 	%fd164, [_ZN6thrust24THRUST_300001_SM_1000_NS8cuda_cub4core6detail5shmemE+104];
	ld.shared.u64 	%rd192, [_ZN6thrust24THRUST_300001_SM_1000_NS8cuda_cub4core6detail5shmemE+112];
	setp.lt.f64 	%p90, %fd239, %fd164;
	mov.f64 	%fd240, %fd164;
	mov.u64 	%rd356, %rd192;
	@%p90 bra 	$L__BB3_201;
	setp.lt.f64 	%p91, %fd164, %fd239;
	mov.f64 	%fd240, %fd239;
	mov.u64 	%rd356, %rd355;
	@%p91 bra 	$L__BB3_201;
	setp.lt.s64 	%p92, %rd355, %rd192;
	selp.f64 	%fd240, %fd239, %fd164, %p92;
	min.s64 	%rd356, %rd355, %rd192;
$L__BB3_201:
	ld.shared.f64 	%fd167, [_ZN6thrust24THRUST_300001_SM_1000_NS8cuda_cub4core6detail5shmemE+120];
	ld.shared.u64 	%rd195, [_ZN6thrust24THRUST_300001_SM_1000_NS8cuda_cub4core6detail5shmemE+128];
	setp.lt.f64 	%p93, %fd240, %fd167;
	mov.u64 	%rd357, %rd195;
	mov.f64 	%fd241, %fd167;
	@%p93 bra 	$L__BB3_204;
	setp.lt.f64 	%p94, %fd167, %fd240;
	mov.u64 	%rd357, %rd356;
	mov.f64 	%fd241, %fd240;
	@%p94 bra 	$L__BB3_204;
	setp.lt.s64 	%p95, %rd356, %rd195;
	selp.f64 	%fd241, %fd240, %fd167, %p95;
	min.s64 	%rd357, %rd356, %rd195;
$L__BB3_204:
	mov.u32 	%r387, %tid.x;
	setp.ne.s32 	%p212, %r387, 0;
	@%p212 bra 	$L__BB3_206;
	ld.param.u64 	%rd287, [_ZN6thrust24THRUST_300001_SM_1000_NS8cuda_cub4core6detail13_kernel_agentINS1_8__reduce11ReduceAgentINS0_12zip_iteratorIN4cuda3std3__45tupleIJNS0_10device_ptrIdEENS0_17counting_iteratorIlNS0_11use_defaultESF_SF_EEEEEEEPNSB_IJdlEEESJ_iNS1_9__extrema9arg_max_fIdlNSA_4lessIdEEEEEEJSI_SK_iSP_EEEvDpT0__param_1];
	cvta.to.global.u64 	%rd286, %rd287;
	st.global.f64 	[%rd286], %fd241;
	st.global.u64 	[%rd286+8], %rd357;
$L__BB3_206:
	ret;

}
	// .globl	_ZN6thrust24THRUST_300001_SM_1000_NS8cuda_cub4core6detail13_kernel_agentINS1_8__reduce11ReduceAgentINS0_12zip_iteratorIN4cuda3std3__45tupleIJNS0_10device_ptrIdEENS0_17counting_iteratorIlNS0_11use_defaultESF_SF_EEEEEEEPNSB_IJdlEEESJ_iNS1_9__extrema9arg_max_fIdlNSA_4lessIdEEEEEEJSI_SK_iN3cub18CUB_300001_SM_100013GridEvenShareIiEENSS_9GridQueueIjEESP_EEEvDpT0_
.visible .entry _ZN6thrust24THRUST_300001_SM_1000_NS8cuda_cub4core6detail13_kernel_agentINS1_8__reduce11ReduceAgentINS0_12zip_iteratorIN4cuda3std3__45tupleIJNS0_10device_ptrIdEENS0_17counting_iteratorIlNS0_11use_defaultESF_SF_EEEEEEEPNSB_IJdlEEESJ_iNS1_9__extrema9arg_max_fIdlNSA_4lessIdEEEEEEJSI_SK_iN3cub18CUB_300001_SM_100013GridEvenShareIiEENSS_9GridQueueIjEESP_EEEvDpT0_(
	.param .align 8 .b8 _ZN6thrust24THRUST_300001_SM_1000_NS8cuda_cub4core6detail13_kernel_agentINS1_8__reduce11ReduceAgentINS0_12zip_iteratorIN4cuda3std3__45tupleIJNS0_10device_ptrIdEENS0_17counting_iteratorIlNS0_11use_defaultESF_SF_EEEEEEEPNSB_IJdlEEESJ_iNS1_9__extrema9arg_max_fIdlNSA_4lessIdEEEEEEJSI_SK_iN3cub18CUB_300001_SM_100013GridEvenShareIiEENSS_9GridQueueIjEESP_EEEvDpT0__param_0[16],
	.param .u64 .ptr .align 1 _ZN6thrust24THRUST_300001_SM_1000_NS8cuda_cub4core6detail13_kernel_agentINS1_8__reduce11ReduceAgentINS0_12zip_iteratorIN4cuda3std3__45tupleIJNS0_10device_ptrIdEENS0_17counting_iteratorIlNS0_11use_defaultESF_SF_EEEEEEEPNSB_IJdlEEESJ_iNS1_9__extrema9arg_max_fIdlNSA_4lessIdEEEEEEJSI_SK_iN3cub18CUB_300001_SM_100013GridEvenShareIiEENSS_9GridQueueIjEESP_EEEvDpT0__param_1,
	.param .u32 _ZN6thrust24THRUST_300001_SM_1000_NS8cuda_cub4core6detail13_kernel_agentINS1_8__reduce11ReduceAgentINS0_12zip_iteratorIN4cuda3std3__45tupleIJNS0_10device_ptrIdEENS0_17counting_iteratorIlNS0_11use_defaultESF_SF_EEEEEEEPNSB_IJdlEEESJ_iNS1_9__extrema9arg_max_fIdlNSA_4lessIdEEEEEEJSI_SK_iN3cub18CUB_300001_SM_100013GridEvenShareIiEENSS_9GridQueueIjEESP_EEEvDpT0__param_2,
	.param .align 4 .b8 _ZN6thrust24THRUST_300001_SM_1000_NS8cuda_cub4core6detail13_kernel_agentINS1_8__reduce11ReduceAgentINS0_12zip_iteratorIN4cuda3std3__45tupleIJNS0_10device_ptrIdEENS0_17counting_iteratorIlNS0_11use_defaultESF_SF_EEEEEEEPNSB_IJdlEEESJ_iNS1_9__extrema9arg_max_fIdlNSA_4lessIdEEEEEEJSI_SK_iN3cub18CUB_300001_SM_100013GridEvenShareIiEENSS_9GridQueueIjEESP_EEEvDpT0__param_3[40],
	.param .align 8 .b8 _ZN6thrust24THRUST_300001_SM_1000_NS8cuda_cub4core6detail13_kernel_agentINS1_8__reduce11ReduceAgentINS0_12zip_iteratorIN4cuda3std3__45tupleIJNS0_10device_ptrIdEENS0_17counting_iteratorIlNS0_11use_defaultESF_SF_EEEEEEEPNSB_IJdlEEESJ_iNS1_9__extrema9arg_max_fIdlNSA_4lessIdEEEEEEJSI_SK_iN3cub18CUB_300001_SM_100013GridEvenShareIiEENSS_9GridQueueIjEESP_EEEvDpT0__param_4[8],
	.param .align 1 .b8 _ZN6thrust24THRUST_300001_SM_1000_NS8cuda_cub4core6detail13_kernel_agentINS1_8__reduce11ReduceAgentINS0_12zip_iteratorIN4cuda3std3__45tupleIJNS0_10device_ptrIdEENS0_17counting_iteratorIlNS0_11use_defaultESF_SF_EEEEEEEPNSB_IJdlEEESJ_iNS1_9__extrema9arg_max_fIdlNSA_4lessIdEEEEEEJSI_SK_iN3cub18CUB_300001_SM_100013GridEvenShareIiEENSS_9GridQueueIjEESP_EEEvDpT0__param_5[1]
)
.maxntid 256
{
	.reg .pred 	%p<215>;
	.reg .b32 	%r<437>;
	.reg .b64 	%rd<333>;
	.reg .b64 	%fd<242>;

	ld.param.u64 	%rd182, [_ZN6thrust24THRUST_300001_SM_1000_NS8cuda_cub4core6detail13_kernel_agentINS1_8__reduce11ReduceAgentINS0_12zip_iteratorIN4cuda3std3__45tupleIJNS0_10device_ptrIdEENS0_17counting_iteratorIlNS0_11use_defaultESF_SF_EEEEEEEPNSB_IJdlEEESJ_iNS1_9__extrema9arg_max_fIdlNSA_4lessIdEEEEEEJSI_SK_iN3cub18CUB_300001_SM_100013GridEvenShareIiEENSS_9GridQueueIjEESP_EEEvDpT0__param_0+8];
	ld.param.u64 	%rd181, [_ZN6thrust24THRUST_300001_SM_1000_NS8cuda_cub4core6detail13_kernel_agentINS1_8__reduce11ReduceAgentINS0_12zip_iteratorIN4cuda3std3__45tupleIJNS0_10device_ptrIdEENS0_17counting_iteratorIlNS0_11use_defaultESF_SF_EEEEEEEPNSB_IJdlEEESJ_iNS1_9__extrema9arg_max_fIdlNSA_4lessIdEEEEEEJSI_SK_iN3cub18CUB_300001_SM_100013GridEvenShareIiEENSS_9GridQueueIjEESP_EEEvDpT0__param_0];
	ld.param.u64 	%rd184, [_ZN6thrust24THRUST_300001_SM_1000_NS8cuda_cub4core6detail13_kernel_agentINS1_8__reduce11ReduceAgentINS0_12zip_iteratorIN4cuda3std3__45tupleIJNS0_10device_ptrIdEENS0_17counting_iteratorIlNS0_11use_defaultESF_SF_EEEEEEEPNSB_IJdlEEESJ_iNS1_9__extrema9arg_max_fIdlNSA_4lessIdEEEEEEJSI_SK_iN3cub18CUB_300001_SM_100013GridEvenShareIiEENSS_9GridQueueIjEESP_EEEvDpT0__param_4];
	ld.param.u32 	%r66, [_ZN6thrust24THRUST_300001_SM_1000_NS8cuda_cub4core6detail13_kernel_agentINS1_8__reduce11ReduceAgentINS0_12zip_iteratorIN4cuda3std3__45tupleIJNS0_10device_ptrIdEENS0_17counting_iteratorIlNS0_11use_defaultESF_SF_EEEEEEEPNSB_IJdlEEESJ_iNS1_9__extrema9arg_max_fIdlNSA_4lessIdEEEEEEJSI_SK_iN3cub18CUB_300001_SM_100013GridEvenShareIiEENSS_9GridQueueIjEESP_EEEvDpT0__param_2];
	cvta.to.global.u64 	%rd1, %rd184;
	cvta.to.global.u64 	%rd2, %rd181;
	mov.u32 	%r1, %ctaid.x;
	mul.lo.s32 	%r2, %r1, 1280;
	mov.u32 	%r67, %nctaid.x;
	mul.lo.s32 	%r3, %r67, 1280;
	add.s32 	%r68, %r2, 1280;
	setp.le.s32 	%p1, %r68, %r66;
	@%p1 bra 	$L__BB4_121;
	sub.s32 	%r4, %r66, %r2;
	mov.u32 	%r5, %tid.x;
	setp.ge.s32 	%p98, %r5, %r4;
	mov.f64 	%fd188, 0d0000000000000000;
	mov.b64 	%rd279, 0;
	mov.u32 	%r420, %r5;
	@%p98 bra 	$L__BB4_3;
	add.s32 	%r190, %r2, %r5;
	cvt.s64.s32 	%rd234, %r190;
	mul.wide.s32 	%rd235, %r190, 8;
	add.s64 	%rd236, %rd2, %rd235;
	add.s64 	%rd279, %rd182, %rd234;
	ld.global.f64 	%fd188, [%rd236];
	add.s32 	%r420, %r5, 256;
$L__BB4_3:
	setp.ge.s32 	%p99, %r420, %r4;
	@%p99 bra 	$L__BB4_25;
	not.b32 	%r191, %r420;
	add.s32 	%r192, %r66, %r191;
	sub.s32 	%r8, %r192, %r2;
	and.b32  	%r193, %r8, 768;
	setp.eq.s32 	%p100, %r193, 768;
	@%p100 bra 	$L__BB4_10;
	add.s32 	%r418, %r420, %r2;
	shr.u32 	%r194, %r8, 8;
	add.s32 	%r195, %r194, 1;
	and.b32  	%r196, %r195, 3;
	neg.s32 	%r417, %r196;
$L__BB4_6:
	.pragma "nounroll";
	mov.u64 	%rd6, %rd279;
	mov.f64 	%fd3, %fd188;
	cvt.s64.s32 	%rd238, %r418;
	add.s64 	%rd7, %rd182, %rd238;
	mul.wide.s32 	%rd239, %r418, 8;
	add.s64 	%rd240, %rd2, %rd239;
	ld.global.f64 	%fd4, [%rd240];
	setp.lt.f64 	%p101, %fd3, %fd4;
	mov.u64 	%rd279, %rd7;
	mov.f64 	%fd188, %fd4;
	@%p101 bra 	$L__BB4_9;
	setp.lt.f64 	%p102, %fd4, %fd3;
	mov.u64 	%rd279, %rd6;
	mov.f64 	%fd188, %fd3;
	@%p102 bra 	$L__BB4_9;
	setp.lt.s64 	%p103, %rd6, %rd7;
	min.s64 	%rd279, %rd6, %rd7;
	selp.f64 	%fd188, %fd3, %fd4, %p103;
$L__BB4_9:
	add.s32 	%r420, %r420, 256;
	add.s32 	%r418, %r418, 256;
	add.s32 	%r417, %r417, 1;
	setp.ne.s32 	%p104, %r417, 0;
	@%p104 bra 	$L__BB4_6;
$L__BB4_10:
	setp.lt.u32 	%p105, %r8, 768;
	@%p105 bra 	$L__BB4_25;
	add.s32 	%r421, %r420, %r2;
	add.s32 	%r424, %r421, 256;
	add.s32 	%r423, %r421, 512;
	add.s32 	%r422, %r421, 768;
	add.s64 	%rd12, %rd2, 4096;
$L__BB4_12:
	cvt.s64.s32 	%rd241, %r424;
	add.s64 	%rd14, %rd182, %rd241;
	cvt.s64.s32 	%rd242, %r423;
	add.s64 	%rd15, %rd182, %rd242;
	cvt.s64.s32 	%rd243, %r422;
	add.s64 	%rd16, %rd182, %rd243;
	cvt.s64.s32 	%rd244, %r421;
	mul.wide.s32 	%rd245, %r421, 8;
	add.s64 	%rd17, %rd12, %rd245;
	add.s64 	%rd18, %rd182, %rd244;
	ld.global.f64 	%fd10, [%rd17+-4096];
	setp.lt.f64 	%p106, %fd188, %fd10;
	mov.u64 	%rd276, %rd18;
	mov.f64 	%fd185, %fd10;
	@%p106 bra 	$L__BB4_15;
	setp.lt.f64 	%p107, %fd10, %fd188;
	mov.u64 	%rd276, %rd279;
	mov.f64 	%fd185, %fd188;
	@%p107 bra 	$L__BB4_15;
	setp.lt.s64 	%p108, %rd279, %rd18;
	min.s64 	%rd276, %rd279, %rd18;
	selp.f64 	%fd185, %fd188, %fd10, %p108;
$L__BB4_15:
	ld.global.f64 	%fd13, [%rd17+-2048];
	setp.lt.f64 	%p109, %fd185, %fd13;
	mov.u64 	%rd277, %rd14;
	mov.f64 	%fd186, %fd13;
	@%p109 bra 	$L__BB4_18;
	setp.lt.f64 	%p110, %fd13, %fd185;
	mov.u64 	%rd277, %rd276;
	mov.f64 	%fd186, %fd185;
	@%p110 bra 	$L__BB4_18;
	setp.lt.s64 	%p111, %rd276, %rd14;
	min.s64 	%rd277, %rd276, %rd14;
	selp.f64 	%fd186, %fd185, %fd13, %p111;
$L__BB4_18:
	ld.global.f64 	%fd16, [%rd17];
	setp.lt.f64 	%p112, %fd186, %fd16;
	mov.u64 	%rd278, %rd15;
	mov.f64 	%fd187, %fd16;
	@%p112 bra 	$L__BB4_21;
	setp.lt.f64 	%p113, %fd16, %fd186;
	mov.u64 	%rd278, %rd277;
	mov.f64 	%fd187, %fd186;
	@%p113 bra 	$L__BB4_21;
	setp.lt.s64 	%p114, %rd277, %rd15;
	min.s64 	%rd278, %rd277, %rd15;
	selp.f64 	%fd187, %fd186, %fd16, %p114;
$L__BB4_21:
	ld.global.f64 	%fd19, [%rd17+2048];
	setp.lt.f64 	%p115, %fd187, %fd19;
	mov.u64 	%rd279, %rd16;
	mov.f64 	%fd188, %fd19;
	@%p115 bra 	$L__BB4_24;
	setp.lt.f64 	%p116, %fd19, %fd187;
	mov.u64 	%rd279, %rd278;
	mov.f64 	%fd188, %fd187;
	@%p116 bra 	$L__BB4_24;
	setp.lt.s64 	%p117, %rd278, %rd16;
	min.s64 	%rd279, %rd278, %rd16;
	selp.f64 	%fd188, %fd187, %fd19, %p117;
$L__BB4_24:
	add.s32 	%r420, %r420, 1024;
	add.s32 	%r424, %r424, 1024;
	add.s32 	%r423, %r423, 1024;
	add.s32 	%r422, %r422, 1024;
	add.s32 	%r421, %r421, 1024;
	setp.lt.s32 	%p118, %r420, %r4;
	@%p118 bra 	$L__BB4_12;
$L__BB4_25:
	setp.lt.s32 	%p119, %r4, 256;
	@%p119 bra 	$L__BB4_70;
	// begin inline asm
	mov.u32 %r310, %laneid;
	// end inline asm
	mov.b64 	%rd256, %fd188;
	mov.b64 	{%r312, %r317}, %rd256;
	mov.b32 	%r328, 1;
	mov.b32 	%r329, 31;
	mov.b32 	%r330, -1;
	// begin inline asm
	shfl.sync.down.b32 %r311, %r312, %r328, %r329, %r330;
	// end inline asm
	// begin inline asm
	shfl.sync.down.b32 %r316, %r317, %r328, %r329, %r330;
	// end inline asm
	mov.b64 	%rd257, {%r311, %r316};
	mov.b64 	%fd23, %rd257;
	mov.b64 	{%r322, %r327}, %rd279;
	// begin inline asm
	shfl.sync.down.b32 %r321, %r322, %r328, %r329, %r330;
	// end inline asm
	// begin inline asm
	shfl.sync.down.b32 %r326, %r327, %r328, %r329, %r330;
	// end inline asm
	mov.b64 	%rd28, {%r321, %r326};
	setp.gt.s32 	%p171, %r310, 30;
	mov.u64 	%rd281, %rd279;
	mov.f64 	%fd190, %fd188;
	@%p171 bra 	$L__BB4_30;
	setp.lt.f64 	%p172, %fd188, %fd23;
	mov.u64 	%rd281, %rd28;
	mov.f64 	%fd190, %fd23;
	@%p172 bra 	$L__BB4_30;
	setp.gt.f64 	%p173, %fd188, %fd23;
	mov.u64 	%rd281, %rd279;
	mov.f64 	%fd190, %fd188;
	@%p173 bra 	$L__BB4_30;
	setp.lt.s64 	%p174, %rd279, %rd28;
	min.s64 	%rd281, %rd279, %rd28;
	selp.f64 	%fd190, %fd188, %fd23, %p174;
$L__BB4_30:
	mov.b64 	%rd258, %fd190;
	mov.b64 	{%r332, %r337}, %rd258;
	mov.b32 	%r348, 2;
	mov.b32 	%r349, 31;
	mov.b32 	%r350, -1;
	// begin inline asm
	shfl.sync.down.b32 %r331, %r332, %r348, %r349, %r350;
	// end inline asm
	// begin inline asm
	shfl.sync.down.b32 %r336, %r337, %r348, %r349, %r350;
	// end inline asm
	mov.b64 	%rd259, {%r331, %r336};
	mov.b64 	%fd26, %rd259;
	mov.b64 	{%r342, %r347}, %rd281;
	// begin inline asm
	shfl.sync.down.b32 %r341, %r342, %r348, %r349, %r350;
	// end inline asm
	// begin inline asm
	shfl.sync.down.b32 %r346, %r347, %r348, %r349, %r350;
	// end inline asm
	mov.b64 	%rd31, {%r341, %r346};
	setp.gt.s32 	%p175, %r310, 29;
	mov.u64 	%rd282, %rd281;
	mov.f64 	%fd191, %fd190;
	@%p175 bra 	$L__BB4_34;
	setp.lt.f64 	%p176, %fd190, %fd26;
	mov.u64 	%rd282, %rd31;
	mov.f64 	%fd191, %fd26;
	@%p176 bra 	$L__BB4_34;
	setp.gt.f64 	%p177, %fd190, %fd26;
	mov.u64 	%rd282, %rd281;
	mov.f64 	%fd191, %fd190;
	@%p177 bra 	$L__BB4_34;
	setp.lt.s64 	%p178, %rd281, %rd31;
	min.s64 	%rd282, %rd281, %rd31;
	selp.f64 	%fd191, %fd190, %fd26, %p178;
$L__BB4_34:
	mov.b64 	%rd260, %fd191;
	mov.b64 	{%r352, %r357}, %rd260;
	mov.b32 	%r368, 4;
	mov.b32 	%r369, 31;
	mov.b32 	%r370, -1;
	// begin inline asm
	shfl.sync.down.b32 %r351, %r352, %r368, %r369, %r370;
	// end inline asm
	// begin inline asm
	shfl.sync.down.b32 %r356, %r357, %r368, %r369, %r370;
	// end inline asm
	mov.b64 	%rd261, {%r351, %r356};
	mov.b64 	%fd29, %rd261;
	mov.b64 	{%r362, %r367}, %rd282;
	// begin inline asm
	shfl.sync.down.b32 %r361, %r362, %r368, %r369, %r370;
	// end inline asm
	// begin inline asm
	shfl.sync.down.b32 %r366, %r367, %r368, %r369, %r370;
	// end inline asm
	mov.b64 	%rd34, {%r361, %r366};
	setp.gt.s32 	%p179, %r310, 27;
	mov.u64 	%rd283, %rd282;
	mov.f64 	%fd192, %fd191;
	@%p179 bra 	$L__BB4_38;
	setp.lt.f64 	%p180, %fd191, %fd29;
	mov.u64 	%rd283, %rd34;
	mov.f64 	%fd192, %fd29;
	@%p180 bra 	$L__BB4_38;
	setp.gt.f64 	%p181, %fd191, %fd29;
	mov.u64 	%rd283, %rd282;
	mov.f64 	%fd192, %fd191;
	@%p181 bra 	$L__BB4_38;
	setp.lt.s64 	%p182, %rd282, %rd34;
	min.s64 	%rd283, %rd282, %rd34;
	selp.f64 	%fd192, %fd191, %fd29, %p182;
$L__BB4_38:
	mov.b64 	%rd262, %fd192;
	mov.b64 	{%r372, %r377}, %rd262;
	mov.b32 	%r388, 8;
	mov.b32 	%r389, 31;
	mov.b32 	%r390, -1;
	// begin inline asm
	shfl.sync.down.b32 %r371, %r372, %r388, %r389, %r390;
	// end inline asm
	// begin inline asm
	shfl.sync.down.b32 %r376, %r377, %r388, %r389, %r390;
	// end inline asm
	mov.b64 	%rd263, {%r371, %r376};
	mov.b64 	%fd32, %rd263;
	mov.b64 	{%r382, %r387}, %rd283;
	// begin inline asm
	shfl.sync.down.b32 %r381, %r382, %r388, %r389, %r390;
	// end inline asm
	// begin inline asm
	shfl.sync.down.b32 %r386, %r387, %r388, %r389, %r390;
	// end inline asm
	mov.b64 	%rd37, {%r381, %r386};
	setp.gt.s32 	%p183, %r310, 23;
	mov.u64 	%rd284, %rd283;
	mov.f64 	%fd193, %fd192;
	@%p183 bra 	$L__BB4_42;
	setp.lt.f64 	%p184, %fd192, %fd32;
	mov.u64 	%rd284, %rd37;
	mov.f64 	%fd193, %fd32;
	@%p184 bra 	$L__BB4_42;
	setp.gt.f64 	%p185, %fd192, %fd32;
	mov.u64 	%rd284, %rd283;
	mov.f64 	%fd193, %fd192;
	@%p185 bra 	$L__BB4_42;
	setp.lt.s64 	%p186, %rd283, %rd37;
	min.s64 	%rd284, %rd283, %rd37;
	selp.f64 	%fd193, %fd192, %fd32, %p186;
$L__BB4_42:
	mov.b64 	%rd264, %fd193;
	mov.b64 	{%r392, %r397}, %rd264;
	mov.b32 	%r408, 16;
	mov.b32 	%r409, 31;
	mov.b32 	%r410, -1;
	// begin inline asm
	shfl.sync.down.b32 %r391, %r392, %r408, %r409, %r410;
	// end inline asm
	// begin inline asm
	shfl.sync.down.b32 %r396, %r397, %r408, %r409, %r410;
	// end inline asm
	mov.b64 	%rd265, {%r391, %r396};
	mov.b64 	%fd35, %rd265;
	mov.b64 	{%r402, %r407}, %rd284;
	// begin inline asm
	shfl.sync.down.b32 %r401, %r402, %r408, %r409, %r410;
	// end inline asm
	// begin inline asm
	shfl.sync.down.b32 %r406, %r407, %r408, %r409, %r410;
	// end inline asm
	mov.b64 	%rd40, {%r401, %r406};
	setp.gt.s32 	%p187, %r310, 15;
	mov.u64 	%rd332, %rd284;
	mov.f64 	%fd241, %fd193;
	@%p187 bra 	$L__BB4_46;
	setp.lt.f64 	%p188, %fd193, %fd35;
	mov.u64 	%rd332, %rd40;
	mov.f64 	%fd241, %fd35;
	@%p188 bra 	$L__BB4_46;
	setp.gt.f64 	%p189, %fd193, %fd35;
	mov.u64 	%rd332, %rd284;
	mov.f64 	%fd241, %fd193;
	@%p189 bra 	$L__BB4_46;
	setp.lt.s64 	%p190, %rd284, %rd40;
	min.s64 	%rd332, %rd284, %rd40;
	selp.f64 	%fd241, %fd193, %fd35, %p190;
$L__BB4_46:
	setp.ne.s32 	%p191, %r310, 0;
	@%p191 bra 	$L__BB4_48;
	shr.u32 	%r411, %r5, 1;
	and.b32  	%r412, %r411, 496;
	mov.u32 	%r413, _ZN6thrust24THRUST_300001_SM_1000_NS8cuda_cub4core6detail5shmemE;
	add.s32 	%r414, %r413, %r412;
	st.shared.f64 	[%r414+8], %fd241;
	st.shared.u64 	[%r414+16], %rd332;
$L__BB4_48:
	bar.sync 	0;
	setp.ne.s32 	%p192, %r5, 0;
	@%p192 bra 	$L__BB4_208;
	ld.shared.f64 	%fd38, [_ZN6thrust24THRUST_300001_SM_1000_NS8cuda_cub4core6detail5shmemE+24];
	ld.shared.u64 	%rd43, [_ZN6thrust24THRUST_300001_SM_1000_NS8cuda_cub4core6detail5shmemE+32];
	setp.lt.f64 	%p193, %fd241, %fd38;
	mov.u64 	%rd286, %rd43;
	mov.f64 	%fd195, %fd38;
	@%p193 bra 	$L__BB4_52;
	setp.lt.f64 	%p194, %fd38, %fd241;
	mov.u64 	%rd286, %rd332;
	mov.f64 	%fd195, %fd241;
	@%p194 bra 	$L__BB4_52;
	setp.lt.s64 	%p195, %rd332, %rd43;
	min.s64 	%rd286, %rd332, %rd43;
	selp.f64 	%fd195, %fd241, %fd38, %p195;
$L__BB4_52:
	ld.shared.f64 	%fd41, [_ZN6thrust24THRUST_300001_SM_1000_NS8cuda_cub4core6detail5shmemE+40];
	ld.shared.u64 	%rd46, [_ZN6thrust24THRUST_300001_SM_1000_NS8cuda_cub4core6detail5shmemE+48];
	setp.lt.f64 	%p196, %fd195, %fd41;
	mov.u64 	%rd287, %rd46;
	mov.f64 	%fd196, %fd41;
	@%p196 bra 	$L__BB4_55;
	setp.lt.f64 	%p197, %fd41, %fd195;
	mov.u64 	%rd287, %rd286;
	mov.f64 	%fd196, %fd195;
	@%p197 bra 	$L__BB4_55;
	setp.lt.s64 	%p198, %rd286, %rd46;
	min.s64 	%rd287, %rd286, %rd46;
	selp.f64 	%fd196, %fd195, %fd41, %p198;
$L__BB4_55:
	ld.shared.f64 	%fd44, [_ZN6thrust24THRUST_300001_SM_1000_NS8cuda_cub4core6detail5shmemE+56];
	ld.shared.u64 	%rd49, [_ZN6thrust24THRUST_300001_SM_1000_NS8cuda_cub4core6detail5shmemE+64];
	setp.lt.f64 	%p199, %fd196, %fd44;
	mov.u64 	%rd288, %rd49;
	mov.f64 	%fd197, %fd44;
	@%p199 bra 	$L__BB4_58;
	setp.lt.f64 	%p200, %fd44, %fd196;
	mov.u64 	%rd288, %rd287;
	mov.f64 	%fd197, %fd196;
	@%p200 bra 	$L__BB4_58;
	setp.lt.s64 	%p201, %rd287, %rd49;
	min.s64 	%rd288, %rd287, %rd49;
	selp.f64 	%fd197, %fd196, %fd44, %p201;
$L__BB4_58:
	ld.shared.f64 	%fd47, [_ZN6thrust24THRUST_300001_SM_1000_NS8cuda_cub4core6detail5shmemE+72];
	ld.shared.u64 	%rd52, [_ZN6thrust24THRUST_300001_SM_1000_NS8cuda_cub4core6detail5shmemE+80];
	setp.lt.f64 	%p202, %fd197, %fd47;
	mov.u64 	%rd289, %rd52;
	mov.f64 	%fd198, %fd47;
	@%p202 bra 	$L__BB4_61;
	setp.lt.f64 	%p203, %fd47, %fd197;
	mov.u64 	%rd289, %rd288;
	mov.f64 	%fd198, %fd197;
	@%p203 bra 	$L__BB4_61;
	setp.lt.s64 	%p204, %rd288, %rd52;
	min.s64 	%rd289, %rd288, %rd52;
	selp.f64 	%fd198, %fd197, %fd47, %p204;
$L__BB4_61:
	ld.shared.f64 	%fd50, [_ZN6thrust24THRUST_300001_SM_1000_NS8cuda_cub4core6detail5shmemE+88];
	ld.shared.u64 	%rd55, [_ZN6thrust24THRUST_300001_SM_1000_NS8cuda_cub4core6detail5shmemE+96];
	setp.lt.f64 	%p205, %fd198, %fd50;
	mov.u64 	%rd290, %rd55;
	mov.f64 	%fd199, %fd50;
	@%p205 bra 	$L__BB4_64;
	setp.lt.f64 	%p206, %fd50, %fd198;
	mov.u64 	%rd290, %rd289;
	mov.f64 	%fd199, %fd198;
	@%p206 bra 	$L__BB4_64;
	setp.lt.s64 	%p207, %rd289, %rd55;
	min.s64 	%rd290, %rd289, %rd55;
	selp.f64 	%fd199, %fd198, %fd50, %p207;
$L__BB4_64:
	ld.shared.f64 	%fd53, [_ZN6thrust24THRUST_300001_SM_1000_NS8cuda_cub4core6detail5shmemE+104];
	ld.shared.u64 	%rd58, [_ZN6thrust24THRUST_300001_SM_1000_NS8cuda_cub4core6detail5shmemE+112];
	setp.lt.f64 	%p208, %fd199, %fd53;
	mov.u64 	%rd291, %rd58;
	mov.f64 	%fd200, %fd53;
	@%p208 bra 	$L__BB4_67;
	setp.lt.f64 	%p209, %fd53, %fd199;
	mov.u64 	%rd291, %rd290;
	mov.f64 	%fd200, %fd199;
	@%p209 bra 	$L__BB4_67;
	setp.lt.s64 	%p210, %rd290, %rd58;
	min.s64 	%rd291, %rd290, %rd58;
	selp.f64 	%fd200, %fd199, %fd53, %p210;
$L__BB4_67:
	ld.shared.f64 	%fd56, [_ZN6thrust24THRUST_300001_SM_1000_NS8cuda_cub4core6detail5shmemE+120];
	ld.shared.u64 	%rd61, [_ZN6thrust24THRUST_300001_SM_1000_NS8cuda_cub4core6detail5shmemE+128];
	setp.lt.f64 	%p211, %fd200, %fd56;
	mov.u64 	%rd332, %rd61;
	mov.f64 	%fd241, %fd56;
	@%p211 bra 	$L__BB4_208;
	setp.lt.f64 	%p212, %fd56, %fd200;
	mov.u64 	%rd332, %rd291;
	mov.f64 	%fd241, %fd200;
	@%p212 bra 	$L__BB4_208;
	setp.lt.s64 	%p213, %rd291, %rd61;
	min.s64 	%rd332, %rd291, %rd61;
	selp.f64 	%fd241, %fd200, %fd56, %p213;
	bra.uni 	$L__BB4_208;
$L__BB4_70:
	// begin inline asm
	mov.u32 %r197, %laneid;
	// end inline asm
	and.b32  	%r218, %r5, 992;
	add.s32 	%r219, %r218, 32;
	setp.gt.s32 	%p120, %r219, %r4;
	not.b32 	%r220, %r218;
	add.s32 	%r221, %r4, %r220;
	selp.b32 	%r216, %r221, 31, %p120;
	mov.b64 	%rd246, %fd188;
	mov.b64 	{%r199, %r204}, %rd246;
	mov.b32 	%r215, 1;
	mov.b32 	%r217, -1;
	// begin inline asm
	shfl.sync.down.b32 %r198, %r199, %r215, %r216, %r217;
	// end inline asm
	// begin inline asm
	shfl.sync.down.b32 %r203, %r204, %r215, %r216, %r217;
	// end inline asm
	mov.b64 	%rd247, {%r198, %r203};
	mov.b64 	%fd58, %rd247;
	mov.b64 	{%r209, %r214}, %rd279;
	// begin inline asm
	shfl.sync.down.b32 %r208, %r209, %r215, %r216, %r217;
	// end inline asm
	// begin inline asm
	shfl.sync.down.b32 %r213, %r214, %r215, %r216, %r217;
	// end inline asm
	mov.b64 	%rd63, {%r208, %r213};
	setp.ge.s32 	%p121, %r197, %r216;
	mov.u64 	%rd292, %rd279;
	mov.f64 	%fd201, %fd188;
	@%p121 bra 	$L__BB4_74;
	setp.lt.f64 	%p122, %fd188, %fd58;
	mov.u64 	%rd292, %rd63;
	mov.f64 	%fd201, %fd58;
	@%p122 bra 	$L__BB4_74;
	setp.gt.f64 	%p123, %fd188, %fd58;
	mov.u64 	%rd292, %rd279;
	mov.f64 	%fd201, %fd188;
	@%p123 bra 	$L__BB4_74;
	setp.lt.s64 	%p124, %rd279, %rd63;
	min.s64 	%rd292, %rd279, %rd63;
	selp.f64 	%fd201, %fd188, %fd58, %p124;
$L__BB4_74:
	mov.b64 	%rd248, %fd201;
	mov.b64 	{%r223, %r228}, %rd248;
	mov.b32 	%r239, 2;
	mov.b32 	%r241, -1;
	// begin inline asm
	shfl.sync.down.b32 %r222, %r223, %r239, %r216, %r241;
	// end inline asm
	// begin inline asm
	shfl.sync.down.b32 %r227, %r228, %r239, %r216, %r241;
	// end inline asm
	mov.b64 	%rd249, {%r222, %r227};
	mov.b64 	%fd61, %rd249;
	mov.b64 	{%r233, %r238}, %rd292;
	// begin inline asm
	shfl.sync.down.b32 %r232, %r233, %r239, %r216, %r241;
	// end inline asm
	// begin inline asm
	shfl.sync.down.b32 %r237, %r238, %r239, %r216, %r241;
	// end inline asm
	mov.b64 	%rd66, {%r232, %r237};
	add.s32 	%r242, %r197, 2;
	setp.gt.s32 	%p125, %r242, %r216;
	mov.f64 	%fd202, %fd201;
	mov.u64 	%rd293, %rd292;
	@%p125 bra 	$L__BB4_78;
	setp.lt.f64 	%p126, %fd201, %fd61;
	mov.f64 	%fd202, %fd61;
	mov.u64 	%rd293, %rd66;
	@%p126 bra 	$L__BB4_78;
	setp.gt.f64 	%p127, %fd201, %fd61;
	mov.f64 	%fd202, %fd201;
	mov.u64 	%rd293, %rd292;
	@%p127 bra 	$L__BB4_78;
	setp.lt.s64 	%p128, %rd292, %rd66;
	selp.f64 	%fd202, %fd201, %fd61, %p128;
	min.s64 	%rd293, %rd292, %rd66;
$L__BB4_78:
	mov.b64 	%rd250, %fd202;
	mov.b64 	{%r244, %r249}, %rd250;
	mov.b32 	%r260, 4;
	mov.b32 	%r262, -1;
	// begin inline asm
	shfl.sync.down.b32 %r243, %r244, %r260, %r216, %r262;
	// end inline asm
	// begin inline asm
	shfl.sync.down.b32 %r248, %r249, %r260, %r216, %r262;
	// end inline asm
	mov.b64 	%rd251, {%r243, %r248};
	mov.b64 	%fd64, %rd251;
	mov.b64 	{%r254, %r259}, %rd293;
	// begin inline asm
	shfl.sync.down.b32 %r253, %r254, %r260, %r216, %r262;
	// end inline asm
	// begin inline asm
	shfl.sync.down.b32 %r258, %r259, %r260, %r216, %r262;
	// end inline asm
	mov.b64 	%rd69, {%r253, %r258};
	add.s32 	%r263, %r197, 4;
	setp.gt.s32 	%p129, %r263, %r216;
	mov.f64 	%fd203, %fd202;
	mov.u64 	%rd294, %rd293;
	@%p129 bra 	$L__BB4_82;
	setp.lt.f64 	%p130, %fd202, %fd64;
	mov.f64 	%fd203, %fd64;
	mov.u64 	%rd294, %rd69;
	@%p130 bra 	$L__BB4_82;
	setp.gt.f64 	%p131, %fd202, %fd64;
	mov.f64 	%fd203, %fd202;
	mov.u64 	%rd294, %rd293;
	@%p131 bra 	$L__BB4_82;
	setp.lt.s64 	%p132, %rd293, %rd69;
	selp.f64 	%fd203, %fd202, %fd64, %p132;
	min.s64 	%rd294, %rd293, %rd69;
$L__BB4_82:
	mov.b64 	%rd252, %fd203;
	mov.b64 	{%r265, %r270}, %rd252;
	mov.b32 	%r281, 8;
	mov.b32 	%r283, -1;
	// begin inline asm
	shfl.sync.down.b32 %r264, %r265, %r281, %r216, %r283;
	// end inline asm
	// begin inline asm
	shfl.sync.down.b32 %r269, %r270, %r281, %r216, %r283;
	// end inline asm
	mov.b64 	%rd253, {%r264, %r269};
	mov.b64 	%fd67, %rd253;
	mov.b64 	{%r275, %r280}, %rd294;
	// begin inline asm
	shfl.sync.down.b32 %r274, %r275, %r281, %r216, %r283;
	// end inline asm
	// begin inline asm
	shfl.sync.down.b32 %r279, %r280, %r281, %r216, %r283;
	// end inline asm
	mov.b64 	%rd72, {%r274, %r279};
	add.s32 	%r284, %r197, 8;
	setp.gt.s32 	%p133, %r284, %r216;
	mov.f64 	%fd204, %fd203;
	mov.u64 	%rd295, %rd294;
	@%p133 bra 	$L__BB4_86;
	setp.lt.f64 	%p134, %fd203, %fd67;
	mov.f64 	%fd204, %fd67;
	mov.u64 	%rd295, %rd72;
	@%p134 bra 	$L__BB4_86;
	setp.gt.f64 	%p135, %fd203, %fd67;
	mov.f64 	%fd204, %fd203;
	mov.u64 	%rd295, %rd294;
	@%p135 bra 	$L__BB4_86;
	setp.lt.s64 	%p136, %rd294, %rd72;
	selp.f64 	%fd204, %fd203, %fd67, %p136;
	min.s64 	%rd295, %rd294, %rd72;
$L__BB4_86:
	mov.b64 	%rd254, %fd204;
	mov.b64 	{%r286, %r291}, %rd254;
	mov.b32 	%r302, 16;
	mov.b32 	%r304, -1;
	// begin inline asm
	shfl.sync.down.b32 %r285, %r286, %r302, %r216, %r304;
	// end inline asm
	// begin inline asm
	shfl.sync.down.b32 %r290, %r291, %r302, %r216, %r304;
	// end inline asm
	mov.b64 	%rd255, {%r285, %r290};
	mov.b64 	%fd70, %rd255;
	mov.b64 	{%r296, %r301}, %rd295;
	// begin inline asm
	shfl.sync.down.b32 %r295, %r296, %r302, %r216, %r304;
	// end inline asm
	// begin inline asm
	shfl.sync.down.b32 %r300, %r301, %r302, %r216, %r304;
	// end inline asm
	mov.b64 	%rd75, {%r295, %r300};
	add.s32 	%r305, %r197, 16;
	setp.gt.s32 	%p137, %r305, %r216;
	mov.f64 	%fd241, %fd204;
	mov.u64 	%rd332, %rd295;
	@%p137 bra 	$L__BB4_90;
	setp.lt.f64 	%p138, %fd204, %fd70;
	mov.f64 	%fd241, %fd70;
	mov.u64 	%rd332, %rd75;
	@%p138 bra 	$L__BB4_90;
	setp.gt.f64 	%p139, %fd204, %fd70;
	mov.f64 	%fd241, %fd204;
	mov.u64 	%rd332, %rd295;
	@%p139 bra 	$L__BB4_90;
	setp.lt.s64 	%p140, %rd295, %rd75;
	selp.f64 	%fd241, %fd204, %fd70, %p140;
	min.s64 	%rd332, %rd295, %rd75;
$L__BB4_90:
	setp.ne.s32 	%p141, %r197, 0;
	@%p141 bra 	$L__BB4_92;
	shr.u32 	%r306, %r5, 1;
	and.b32  	%r307, %r306, 496;
	mov.u32 	%r308, _ZN6thrust24THRUST_300001_SM_1000_NS8cuda_cub4core6detail5shmemE;
	add.s32 	%r309, %r308, %r307;
	st.shared.f64 	[%r309+8], %fd241;
	st.shared.u64 	[%r309+16], %rd332;
$L__BB4_92:
	bar.sync 	0;
	setp.ne.s32 	%p142, %r5, 0;
	@%p142 bra 	$L__BB4_208;
	setp.lt.s32 	%p143, %r4, 33;
	mov.f64 	%fd206, %fd241;
	mov.u64 	%rd297, %rd332;
	@%p143 bra 	$L__BB4_97;
	ld.shared.f64 	%fd73, [_ZN6thrust24THRUST_300001_SM_1000_NS8cuda_cub4core6detail5shmemE+24];
	ld.shared.u64 	%rd78, [_ZN6thrust24THRUST_300001_SM_1000_NS8cuda_cub4core6detail5shmemE+32];
	setp.lt.f64 	%p144, %fd241, %fd73;
	mov.f64 	%fd206, %fd73;
	mov.u64 	%rd297, %rd78;
	@%p144 bra 	$L__BB4_97;
	setp.lt.f64 	%p145, %fd73, %fd241;
	mov.f64 	%fd206, %fd241;
	mov.u64 	%rd297, %rd332;
	@%p145 bra 	$L__BB4_97;
	setp.lt.s64 	%p146, %rd332, %rd78;
	selp.f64 	%fd206, %fd241, %fd73, %p146;
	min.s64 	%rd297, %rd332, %rd78;
$L__BB4_97:
	setp.lt.s32 	%p147, %r4, 65;
	mov.f64 	%fd207, %fd206;
	mov.u64 	%rd298, %rd297;
	@%p147 bra 	$L__BB4_101;
	ld.shared.f64 	%fd76, [_ZN6thrust24THRUST_300001_SM_1000_NS8cuda_cub4core6detail5shmemE+40];
	ld.shared.u64 	%rd81, [_ZN6thrust24THRUST_300001_SM_1000_NS8cuda_cub4core6detail5shmemE+48];
	setp.lt.f64 	%p148, %fd206, %fd76;
	mov.f64 	%fd207, %fd76;
	mov.u64 	%rd298, %rd81;
	@%p148 bra 	$L__BB4_101;
	setp.lt.f64 	%p149, %fd76, %fd206;
	mov.f64 	%fd207, %fd206;
	mov.u64 	%rd298, %rd297;
	@%p149 bra 	$L__BB4_101;
	setp.lt.s64 	%p150, %rd297, %rd81;
	selp.f64 	%fd207, %fd206, %fd76, %p150;
	min.s64 	%rd298, %rd297, %rd81;
$L__BB4_101:
	setp.lt.s32 	%p151, %r4, 97;
	mov.f64 	%fd208, %fd207;
	mov.u64 	%rd299, %rd298;
	@%p151 bra 	$L__BB4_105;
	ld.shared.f64 	%fd79, [_ZN6thrust24THRUST_300001_SM_1000_NS8cuda_cub4core6detail5shmemE+56];
	ld.shared.u64 	%rd84, [_ZN6thrust24THRUST_300001_SM_1000_NS8cuda_cub4core6detail5shmemE+64];
	setp.lt.f64 	%p152, %fd207, %fd79;
	mov.f64 	%fd208, %fd79;
	mov.u64 	%rd299, %rd84;
	@%p152 bra 	$L__BB4_105;
	setp.lt.f64 	%p153, %fd79, %fd207;
	mov.f64 	%fd208, %fd207;
	mov.u64 	%rd299, %rd298;
	@%p153 bra 	$L__BB4_105;
	setp.lt.s64 	%p154, %rd298, %rd84;
	selp.f64 	%fd208, %fd207, %fd79, %p154;
	min.s64 	%rd299, %rd298, %rd84;
$L__BB4_105:
	setp.lt.s32 	%p155, %r4, 129;
	mov.f64 	%fd209, %fd208;
	mov.u64 	%rd300, %rd299;
	@%p155 bra 	$L__BB4_109;
	ld.shared.f64 	%fd82, [_ZN6thrust24THRUST_300001_SM_1000_NS8cuda_cub4core6detail5shmemE+72];
	ld.shared.u64 	%rd87, [_ZN6thrust24THRUST_300001_SM_1000_NS8cuda_cub4core6detail5shmemE+80];
	setp.lt.f64 	%p156, %fd208, %fd82;
	mov.f64 	%fd209, %fd82;
	mov.u64 	%rd300, %rd87;
	@%p156 bra 	$L__BB4_109;
	setp.lt.f64 	%p157, %fd82, %fd208;
	mov.f64 	%fd209, %fd208;
	mov.u64 	%rd300, %rd299;
	@%p157 bra 	$L__BB4_109;
	setp.lt.s64 	%p158, %rd299, %rd87;
	selp.f64 	%fd209, %fd208, %fd82, %p158;
	min.s64 	%rd300, %rd299, %rd87;
$L__BB4_109:
	setp.lt.s32 	%p159, %r4, 161;
	mov.f64 	%fd210, %fd209;
	mov.u64 	%rd301, %rd300;
	@%p159 bra 	$L__BB4_113;
	ld.shared.f64 	%fd85, [_ZN6thrust24THRUST_300001_SM_1000_NS8cuda_cub4core6detail5shmemE+88];
	ld.shared.u64 	%rd90, [_ZN6thrust24THRUST_300001_SM_1000_NS8cuda_cub4core6detail5shmemE+96];
	setp.lt.f64 	%p160, %fd209, %fd85;
	mov.f64 	%fd210, %fd85;
	mov.u64 	%rd301, %rd90;
	@%p160 bra 	$L__BB4_113;
	setp.lt.f64 	%p161, %fd85, %fd209;
	mov.f64 	%fd210, %fd209;
	mov.u64 	%rd301, %rd300;
	@%p161 bra 	$L__BB4_113;
	setp.lt.s64 	%p162, %rd300, %rd90;
	selp.f64 	%fd210, %fd209, %fd85, %p162;
	min.s64 	%rd301, %rd300, %rd90;
$L__BB4_113:
	setp.lt.s32 	%p163, %r4, 193;
	mov.f64 	%fd211, %fd210;
	mov.u64 	%rd302, %rd301;
	@%p163 bra 	$L__BB4_117;
	ld.shared.f64 	%fd88, [_ZN6thrust24THRUST_300001_SM_1000_NS8cuda_cub4core6detail5shmemE+104];
	ld.shared.u64 	%rd93, [_ZN6thrust24THRUST_300001_SM_1000_NS8cuda_cub4core6detail5shmemE+112];
	setp.lt.f64 	%p164, %fd210, %fd88;
	mov.f64 	%fd211, %fd88;
	mov.u64 	%rd302, %rd93;
	@%p164 bra 	$L__BB4_117;
	setp.lt.f64 	%p165, %fd88, %fd210;
	mov.f64 	%fd211, %fd210;
	mov.u64 	%rd302, %rd301;
	@%p165 bra 	$L__BB4_117;
	setp.lt.s64 	%p166, %rd301, %rd93;
	selp.f64 	%fd211, %fd210, %fd88, %p166;
	min.s64 	%rd302, %rd301, %rd93;
$L__BB4_117:
	setp.lt.s32 	%p167, %r4, 225;
	mov.u64 	%rd332, %rd302;
	mov.f64 	%fd241, %fd211;
	@%p167 bra 	$L__BB4_208;
	ld.shared.f64 	%fd91, [_ZN6thrust24THRUST_300001_SM_1000_NS8cuda_cub4core6detail5shmemE+120];
	ld.shared.u64 	%rd96, [_ZN6thrust24THRUST_300001_SM_1000_NS8cuda_cub4core6detail5shmemE+128];
	setp.lt.f64 	%p168, %fd211, %fd91;
	mov.u64 	%rd332, %rd96;
	mov.f64 	%fd241, %fd91;
	@%p168 bra 	$L__BB4_208;
	setp.lt.f64 	%p169, %fd91, %fd211;
	mov.u64 	%rd332, %rd302;
	mov.f64 	%fd241, %fd211;
	@%p169 bra 	$L__BB4_208;
	setp.lt.s64 	%p170, %rd302, %rd96;
	selp.f64 	%fd241, %fd211, %fd91, %p170;
	min.s64 	%rd332, %rd302, %rd96;
	bra.uni 	$L__BB4_208;
$L__BB4_121:
	mov.u32 	%r35, %tid.x;
	cvt.s64.s32 	%rd185, %r2;
	add.s64 	%rd98, %rd182, %rd185;
	cvt.u64.u32 	%rd186, %r35;
	add.s64 	%rd187, %rd186, %rd185;
	cvta.to.global.u64 	%rd188, %rd181;
	shl.b64 	%rd189, %rd187, 3;
	add.s64 	%rd190, %rd188, %rd189;
	ld.global.f64 	%fd170, [%rd190];
	add.s32 	%r69, %r35, 256;
	cvt.u64.u32 	%rd191, %r69;
	ld.global.f64 	%fd171, [%rd190+2048];
	add.s32 	%r70, %r35, 512;
	cvt.u64.u32 	%rd192, %r70;
	ld.global.f64 	%fd172, [%rd190+4096];
	add.s32 	%r71, %r35, 768;
	cvt.u64.u32 	%rd193, %r71;
	ld.global.f64 	%fd173, [%rd190+6144];
	or.b32  	%r72, %r35, 1024;
	cvt.u64.u32 	%rd99, %r72;
	add.s64 	%rd320, %rd98, %rd99;
	ld.global.f64 	%fd229, [%rd190+8192];
	setp.geu.f64 	%p2, %fd170, %fd171;
	selp.f64 	%fd174, %fd170, %fd171, %p2;
	selp.b64 	%rd194, %rd186, %rd191, %p2;
	setp.geu.f64 	%p3, %fd174, %fd172;
	selp.f64 	%fd175, %fd174, %fd172, %p3;
	selp.b64 	%rd195, %rd194, %rd192, %p3;
	setp.geu.f64 	%p4, %fd175, %fd173;
	selp.f64 	%fd94, %fd175, %fd173, %p4;
	selp.b64 	%rd101, %rd195, %rd193, %p4;
	setp.lt.f64 	%p5, %fd94, %fd229;
	@%p5 bra 	$L__BB4_123;
	setp.lt.f64 	%p6, %fd229, %fd94;
	setp.lt.u64 	%p7, %rd101, %rd99;
	or.pred  	%p8, %p6, %p7;
	selp.f64 	%fd229, %fd94, %fd229, %p8;
	add.s64 	%rd196, %rd98, %rd101;
	selp.b64 	%rd320, %rd196, %rd320, %p8;
$L__BB4_123:
	setp.le.s32 	%p9, %r66, %r3;
	@%p9 bra 	$L__BB4_164;
	setp.ne.s32 	%p10, %r35, 0;
	@%p10 bra 	$L__BB4_126;
	atom.global.add.u32 	%r73, [%rd1+4], 1280;
	add.s32 	%r74, %r73, %r3;
	st.shared.u32 	[_ZN6thrust24THRUST_300001_SM_1000_NS8cuda_cub4core6detail5shmemE+152], %r74;
$L__BB4_126:
	bar.sync 	0;
	ld.shared.u32 	%r427, [_ZN6thrust24THRUST_300001_SM_1000_NS8cuda_cub4core6detail5shmemE+152];
	add.s32 	%r75, %r427, 1280;
	setp.gt.s32 	%p11, %r75, %r66;
	@%p11 bra 	$L__BB4_141;
	mov.f64 	%fd213, %fd229;
$L__BB4_128:
	cvt.s64.s32 	%rd197, %r427;
	add.s64 	%rd198, %rd186, %rd197;
	cvta.to.global.u64 	%rd199, %rd181;
	shl.b64 	%rd200, %rd198, 3;
	add.s64 	%rd201, %rd199, %rd200;
	add.s64 	%rd106, %rd198, %rd182;
	ld.global.f64 	%fd214, [%rd201];
	ld.global.f64 	%fd215, [%rd201+2048];
	ld.global.f64 	%fd216, [%rd201+4096];
	ld.global.f64 	%fd217, [%rd201+6144];
	ld.global.f64 	%fd229, [%rd201+8192];
	setp.lt.f64 	%p12, %fd213, %fd214;
	mov.u64 	%rd305, %rd106;
	@%p12 bra 	$L__BB4_130;
	setp.lt.f64 	%p13, %fd214, %fd213;
	setp.lt.s64 	%p14, %rd320, %rd106;
	or.pred  	%p15, %p13, %p14;
	selp.f64 	%fd214, %fd213, %fd214, %p15;
	selp.b64 	%rd305, %rd320, %rd106, %p15;
$L__BB4_130:
	add.s64 	%rd306, %rd106, 256;
	setp.lt.f64 	%p16, %fd214, %fd215;
	@%p16 bra 	$L__BB4_132;
	setp.lt.f64 	%p17, %fd215, %fd214;
	setp.lt.s64 	%p18, %rd305, %rd306;
	or.pred  	%p19, %p17, %p18;
	selp.f64 	%fd215, %fd214, %fd215, %p19;
	selp.b64 	%rd306, %rd305, %rd306, %p19;
$L__BB4_132:
	add.s64 	%rd207, %rd198, %rd182;
	add.s64 	%rd307, %rd207, 512;
	setp.lt.f64 	%p20, %fd215, %fd216;
	@%p20 bra 	$L__BB4_134;
	setp.lt.f64 	%p21, %fd216, %fd215;
	setp.lt.s64 	%p22, %rd306, %rd307;
	or.pred  	%p23, %p21, %p22;
	selp.f64 	%fd216, %fd215, %fd216, %p23;
	selp.b64 	%rd307, %rd306, %rd307, %p23;
$L__BB4_134:
	cvt.s64.s32 	%rd208, %r427;
	add.s64 	%rd209, %rd186, %rd208;
	add.s64 	%rd210, %rd209, %rd182;
	add.s64 	%rd308, %rd210, 768;
	setp.lt.f64 	%p24, %fd216, %fd217;
	@%p24 bra 	$L__BB4_136;
	setp.lt.f64 	%p25, %fd217, %fd216;
	setp.lt.s64 	%p26, %rd307, %rd308;
	or.pred  	%p27, %p25, %p26;
	selp.f64 	%fd217, %fd216, %fd217, %p27;
	selp.b64 	%rd308, %rd307, %rd308, %p27;
$L__BB4_136:
	add.s64 	%rd320, %rd210, 1024;
	setp.lt.f64 	%p28, %fd217, %fd229;
	@%p28 bra 	$L__BB4_138;
	setp.lt.f64 	%p29, %fd229, %fd217;
	setp.lt.s64 	%p30, %rd308, %rd320;
	or.pred  	%p31, %p29, %p30;
	selp.f64 	%fd229, %fd217, %fd229, %p31;
	selp.b64 	%rd320, %rd308, %rd320, %p31;
$L__BB4_138:
	setp.ne.s32 	%p32, %r35, 0;
	bar.sync 	0;
	@%p32 bra 	$L__BB4_140;
	atom.global.add.u32 	%r76, [%rd1+4], 1280;
	add.s32 	%r77, %r76, %r3;
	st.shared.u32 	[_ZN6thrust24THRUST_300001_SM_1000_NS8cuda_cub4core6detail5shmemE+152], %r77;
$L__BB4_140:
	bar.sync 	0;
	ld.shared.u32 	%r427, [_ZN6thrust24THRUST_300001_SM_1000_NS8cuda_cub4core6detail5shmemE+152];
	add.s32 	%r78, %r427, 1280;
	setp.le.s32 	%p33, %r78, %r66;
	mov.f64 	%fd213, %fd229;
	@%p33 bra 	$L__BB4_128;
$L__BB4_141:
	setp.le.s32 	%p34, %r66, %r427;
	@%p34 bra 	$L__BB4_164;
	sub.s32 	%r40, %r66, %r427;
	setp.ge.s32 	%p35, %r35, %r40;
	@%p35 bra 	$L__BB4_164;
	cvta.to.global.u64 	%rd122, %rd181;
	not.b32 	%r79, %r35;
	add.s32 	%r80, %r66, %r79;
	sub.s32 	%r41, %r80, %r427;
	and.b32  	%r81, %r41, 768;
	setp.eq.s32 	%p36, %r81, 768;
	mov.u32 	%r431, %r35;
	@%p36 bra 	$L__BB4_149;
	add.s32 	%r429, %r35, %r427;
	shr.u32 	%r82, %r41, 8;
	add.s32 	%r83, %r82, 1;
	and.b32  	%r84, %r83, 3;
	neg.s32 	%r428, %r84;
	mov.u32 	%r431, %r35;
$L__BB4_145:
	.pragma "nounroll";
	mov.u64 	%rd123, %rd320;
	mov.f64 	%fd114, %fd229;
	cvt.s64.s32 	%rd215, %r429;
	add.s64 	%rd124, %rd182, %rd215;
	mul.wide.s32 	%rd216, %r429, 8;
	add.s64 	%rd217, %rd122, %rd216;
	ld.global.f64 	%fd115, [%rd217];
	setp.lt.f64 	%p37, %fd114, %fd115;
	mov.f64 	%fd229, %fd115;
	mov.u64 	%rd320, %rd124;
	@%p37 bra 	$L__BB4_148;
	setp.lt.f64 	%p38, %fd115, %fd114;
	mov.f64 	%fd229, %fd114;
	mov.u64 	%rd320, %rd123;
	@%p38 bra 	$L__BB4_148;
	setp.lt.s64 	%p39, %rd123, %rd124;
	selp.f64 	%fd229, %fd114, %fd115, %p39;
	min.s64 	%rd320, %rd123, %rd124;
$L__BB4_148:
	add.s32 	%r431, %r431, 256;
	add.s32 	%r429, %r429, 256;
	add.s32 	%r428, %r428, 1;
	setp.ne.s32 	%p40, %r428, 0;
	@%p40 bra 	$L__BB4_145;
$L__BB4_149:
	setp.lt.u32 	%p41, %r41, 768;
	@%p41 bra 	$L__BB4_164;
	add.s32 	%r432, %r431, %r427;
	add.s32 	%r435, %r432, 256;
	add.s32 	%r434, %r432, 512;
	add.s32 	%r433, %r432, 768;
	add.s64 	%rd129, %rd122, 4096;
$L__BB4_151:
	cvt.s64.s32 	%rd218, %r435;
	add.s64 	%rd131, %rd182, %rd218;
	cvt.s64.s32 	%rd219, %r434;
	add.s64 	%rd132, %rd182, %rd219;
	cvt.s64.s32 	%rd220, %r433;
	add.s64 	%rd133, %rd182, %rd220;
	cvt.s64.s32 	%rd221, %r432;
	mul.wide.s32 	%rd222, %r432, 8;
	add.s64 	%rd134, %rd129, %rd222;
	add.s64 	%rd135, %rd182, %rd221;
	ld.global.f64 	%fd121, [%rd134+-4096];
	setp.lt.f64 	%p42, %fd229, %fd121;
	mov.f64 	%fd225, %fd121;
	mov.u64 	%rd316, %rd135;
	@%p42 bra 	$L__BB4_154;
	setp.lt.f64 	%p43, %fd121, %fd229;
	mov.f64 	%fd225, %fd229;
	mov.u64 	%rd316, %rd320;
	@%p43 bra 	$L__BB4_154;
	setp.lt.s64 	%p44, %rd320, %rd135;
	selp.f64 	%fd225, %fd229, %fd121, %p44;
	min.s64 	%rd316, %rd320, %rd135;
$L__BB4_154:
	ld.global.f64 	%fd124, [%rd134+-2048];
	setp.lt.f64 	%p45, %fd225, %fd124;
	mov.f64 	%fd226, %fd124;
	mov.u64 	%rd317, %rd131;
	@%p45 bra 	$L__BB4_157;
	setp.lt.f64 	%p46, %fd124, %fd225;
	mov.f64 	%fd226, %fd225;
	mov.u64 	%rd317, %rd316;
	@%p46 bra 	$L__BB4_157;
	setp.lt.s64 	%p47, %rd316, %rd131;
	selp.f64 	%fd226, %fd225, %fd124, %p47;
	min.s64 	%rd317, %rd316, %rd131;
$L__BB4_157:
	ld.global.f64 	%fd127, [%rd134];
	setp.lt.f64 	%p48, %fd226, %fd127;
	mov.f64 	%fd227, %fd127;
	mov.u64 	%rd318, %rd132;
	@%p48 bra 	$L__BB4_160;
	setp.lt.f64 	%p49, %fd127, %fd226;
	mov.f64 	%fd227, %fd226;
	mov.u64 	%rd318, %rd317;
	@%p49 bra 	$L__BB4_160;
	setp.lt.s64 	%p50, %rd317, %rd132;
	selp.f64 	%fd227, %fd226, %fd127, %p50;
	min.s64 	%rd318, %rd317, %rd132;
$L__BB4_160:
	ld.global.f64 	%fd130, [%rd134+2048];
	setp.lt.f64 	%p51, %fd227, %fd130;
	mov.f64 	%fd229, %fd130;
	mov.u64 	%rd320, %rd133;
	@%p51 bra 	$L__BB4_163;
	setp.lt.f64 	%p52, %fd130, %fd227;
	mov.f64 	%fd229, %fd227;
	mov.u64 	%rd320, %rd318;
	@%p52 bra 	$L__BB4_163;
	setp.lt.s64 	%p53, %rd318, %rd133;
	selp.f64 	%fd229, %fd227, %fd130, %p53;
	min.s64 	%rd320, %rd318, %rd133;
$L__BB4_163:
	add.s32 	%r431, %r431, 1024;
	add.s32 	%r435, %r435, 1024;
	add.s32 	%r434, %r434, 1024;
	add.s32 	%r433, %r433, 1024;
	add.s32 	%r432, %r432, 1024;
	setp.lt.s32 	%p54, %r431, %r40;
	@%p54 bra 	$L__BB4_151;
$L__BB4_164:
	// begin inline asm
	mov.u32 %r85, %laneid;
	// end inline asm
	mov.b64 	%rd223, %fd229;
	mov.b64 	{%r87, %r92}, %rd223;
	mov.b32 	%r103, 1;
	mov.b32 	%r104, 31;
	mov.b32 	%r105, -1;
	// begin inline asm
	shfl.sync.down.b32 %r86, %r87, %r103, %r104, %r105;
	// end inline asm
	// begin inline asm
	shfl.sync.down.b32 %r91, %r92, %r103, %r104, %r105;
	// end inline asm
	mov.b64 	%rd224, {%r86, %r91};
	mov.b64 	%fd134, %rd224;
	mov.b64 	{%r97, %r102}, %rd320;
	// begin inline asm
	shfl.sync.down.b32 %r96, %r97, %r103, %r104, %r105;
	// end inline asm
	// begin inline asm
	shfl.sync.down.b32 %r101, %r102, %r103, %r104, %r105;
	// end inline asm
	mov.b64 	%rd145, {%r96, %r101};
	setp.gt.s32 	%p55, %r85, 30;
	mov.f64 	%fd230, %fd229;
	mov.u64 	%rd321, %rd320;
	@%p55 bra 	$L__BB4_168;
	setp.lt.f64 	%p56, %fd229, %fd134;
	mov.f64 	%fd230, %fd134;
	mov.u64 	%rd321, %rd145;
	@%p56 bra 	$L__BB4_168;
	setp.gt.f64 	%p57, %fd229, %fd134;
	mov.f64 	%fd230, %fd229;
	mov.u64 	%rd321, %rd320;
	@%p57 bra 	$L__BB4_168;
	setp.lt.s64 	%p58, %rd320, %rd145;
	selp.f64 	%fd230, %fd229, %fd134, %p58;
	min.s64 	%rd321, %rd320, %rd145;
$L__BB4_168:
	mov.b64 	%rd225, %fd230;
	mov.b64 	{%r107, %r112}, %rd225;
	mov.b32 	%r123, 2;
	mov.b32 	%r124, 31;
	mov.b32 	%r125, -1;
	// begin inline asm
	shfl.sync.down.b32 %r106, %r107, %r123, %r124, %r125;
	// end inline asm
	// begin inline asm
	shfl.sync.down.b32 %r111, %r112, %r123, %r124, %r125;
	// end inline asm
	mov.b64 	%rd226, {%r106, %r111};
	mov.b64 	%fd137, %rd226;
	mov.b64 	{%r117, %r122}, %rd321;
	// begin inline asm
	shfl.sync.down.b32 %r116, %r117, %r123, %r124, %r125;
	// end inline asm
	// begin inline asm
	shfl.sync.down.b32 %r121, %r122, %r123, %r124, %r125;
	// end inline asm
	mov.b64 	%rd148, {%r116, %r121};
	setp.gt.s32 	%p59, %r85, 29;
	mov.f64 	%fd231, %fd230;
	mov.u64 	%rd322, %rd321;
	@%p59 bra 	$L__BB4_172;
	setp.lt.f64 	%p60, %fd230, %fd137;
	mov.f64 	%fd231, %fd137;
	mov.u64 	%rd322, %rd148;
	@%p60 bra 	$L__BB4_172;
	setp.gt.f64 	%p61, %fd230, %fd137;
	mov.f64 	%fd231, %fd230;
	mov.u64 	%rd322, %rd321;
	@%p61 bra 	$L__BB4_172;
	setp.lt.s64 	%p62, %rd321, %rd148;
	selp.f64 	%fd231, %fd230, %fd137, %p62;
	min.s64 	%rd322, %rd321, %rd148;
$L__BB4_172:
	mov.b64 	%rd227, %fd231;
	mov.b64 	{%r127, %r132}, %rd227;
	mov.b32 	%r143, 4;
	mov.b32 	%r144, 31;
	mov.b32 	%r145, -1;
	// begin inline asm
	shfl.sync.down.b32 %r126, %r127, %r143, %r144, %r145;
	// end inline asm
	// begin inline asm
	shfl.sync.down.b32 %r131, %r132, %r143, %r144, %r145;
	// end inline asm
	mov.b64 	%rd228, {%r126, %r131};
	mov.b64 	%fd140, %rd228;
	mov.b64 	{%r137, %r142}, %rd322;
	// begin inline asm
	shfl.sync.down.b32 %r136, %r137, %r143, %r144, %r145;
	// end inline asm
	// begin inline asm
	shfl.sync.down.b32 %r141, %r142, %r143, %r144, %r145;
	// end inline asm
	mov.b64 	%rd151, {%r136, %r141};
	setp.gt.s32 	%p63, %r85, 27;
	mov.f64 	%fd232, %fd231;
	mov.u64 	%rd323, %rd322;
	@%p63 bra 	$L__BB4_176;
	setp.lt.f64 	%p64, %fd231, %fd140;
	mov.f64 	%fd232, %fd140;
	mov.u64 	%rd323, %rd151;
	@%p64 bra 	$L__BB4_176;
	setp.gt.f64 	%p65, %fd231, %fd140;
	mov.f64 	%fd232, %fd231;
	mov.u64 	%rd323, %rd322;
	@%p65 bra 	$L__BB4_176;
	setp.lt.s64 	%p66, %rd322, %rd151;
	selp.f64 	%fd232, %fd231, %fd140, %p66;
	min.s64 	%rd323, %rd322, %rd151;
$L__BB4_176:
	mov.b64 	%rd229, %fd232;
	mov.b64 	{%r147, %r152}, %rd229;
	mov.b32 	%r163, 8;
	mov.b32 	%r164, 31;
	mov.b32 	%r165, -1;
	// begin inline asm
	shfl.sync.down.b32 %r146, %r147, %r163, %r164, %r165;
	// end inline asm
	// begin inline asm
	shfl.sync.down.b32 %r151, %r152, %r163, %r164, %r165;
	// end inline asm
	mov.b64 	%rd230, {%r146, %r151};
	mov.b64 	%fd143, %rd230;
	mov.b64 	{%r157, %r162}, %rd323;
	// begin inline asm
	shfl.sync.down.b32 %r156, %r157, %r163, %r164, %r165;
	// end inline asm
	// begin inline asm
	shfl.sync.down.b32 %r161, %r162, %r163, %r164, %r165;
	// end inline asm
	mov.b64 	%rd154, {%r156, %r161};
	setp.gt.s32 	%p67, %r85, 23;
	mov.f64 	%fd233, %fd232;
	mov.u64 	%rd324, %rd323;
	@%p67 bra 	$L__BB4_180;
	setp.lt.f64 	%p68, %fd232, %fd143;
	mov.f64 	%fd233, %fd143;
	mov.u64 	%rd324, %rd154;
	@%p68 bra 	$L__BB4_180;
	setp.gt.f64 	%p69, %fd232, %fd143;
	mov.f64 	%fd233, %fd232;
	mov.u64 	%rd324, %rd323;
	@%p69 bra 	$L__BB4_180;
	setp.lt.s64 	%p70, %rd323, %rd154;
	selp.f64 	%fd233, %fd232, %fd143, %p70;
	min.s64 	%rd324, %rd323, %rd154;
$L__BB4_180:
	mov.b64 	%rd231, %fd233;
	mov.b64 	{%r167, %r172}, %rd231;
	mov.b32 	%r183, 16;
	mov.b32 	%r184, 31;
	mov.b32 	%r185, -1;
	// begin inline asm
	shfl.sync.down.b32 %r166, %r167, %r183, %r184, %r185;
	// end inline asm
	// begin inline asm
	shfl.sync.down.b32 %r171, %r172, %r183, %r184, %r185;
	// end inline asm
	mov.b64 	%rd232, {%r166, %r171};
	mov.b64 	%fd146, %rd232;
	mov.b64 	{%r177, %r182}, %rd324;
	// begin inline asm
	shfl.sync.down.b32 %r176, %r177, %r183, %r184, %r185;
	// end inline asm
	// begin inline asm
	shfl.sync.down.b32 %r181, %r182, %r183, %r184, %r185;
	// end inline asm
	mov.b64 	%rd157, {%r176, %r181};
	setp.gt.s32 	%p71, %r85, 15;
	mov.f64 	%fd241, %fd233;
	mov.u64 	%rd332, %rd324;
	@%p71 bra 	$L__BB4_184;
	setp.lt.f64 	%p72, %fd233, %fd146;
	mov.f64 	%fd241, %fd146;
	mov.u64 	%rd332, %rd157;
	@%p72 bra 	$L__BB4_184;
	setp.gt.f64 	%p73, %fd233, %fd146;
	mov.f64 	%fd241, %fd233;
	mov.u64 	%rd332, %rd324;
	@%p73 bra 	$L__BB4_184;
	setp.lt.s64 	%p74, %rd324, %rd157;
	selp.f64 	%fd241, %fd233, %fd146, %p74;
	min.s64 	%rd332, %rd324, %rd157;
$L__BB4_184:
	setp.ne.s32 	%p75, %r85, 0;
	@%p75 bra 	$L__BB4_186;
	shr.u32 	%r186, %r35, 1;
	and.b32  	%r187, %r186, 496;
	mov.u32 	%r188, _ZN6thrust24THRUST_300001_SM_1000_NS8cuda_cub4core6detail5shmemE;
	add.s32 	%r189, %r188, %r187;
	st.shared.f64 	[%r189+8], %fd241;
	st.shared.u64 	[%r189+16], %rd332;
$L__BB4_186:
	bar.sync 	0;
	setp.ne.s32 	%p76, %r35, 0;
	@%p76 bra 	$L__BB4_208;
	ld.shared.f64 	%fd149, [_ZN6thrust24THRUST_300001_SM_1000_NS8cuda_cub4core6detail5shmemE+24];
	ld.shared.u64 	%rd160, [_ZN6thrust24THRUST_300001_SM_1000_NS8cuda_cub4core6detail5shmemE+32];
	setp.lt.f64 	%p77, %fd241, %fd149;
	mov.f64 	%fd235, %fd149;
	mov.u64 	%rd326, %rd160;
	@%p77 bra 	$L__BB4_190;
	setp.lt.f64 	%p78, %fd149, %fd241;
	mov.f64 	%fd235, %fd241;
	mov.u64 	%rd326, %rd332;
	@%p78 bra 	$L__BB4_190;
	setp.lt.s64 	%p79, %rd332, %rd160;
	selp.f64 	%fd235, %fd241, %fd149, %p79;
	min.s64 	%rd326, %rd332, %rd160;
$L__BB4_190:
	ld.shared.f64 	%fd152, [_ZN6thrust24THRUST_300001_SM_1000_NS8cuda_cub4core6detail5shmemE+40];
	ld.shared.u64 	%rd163, [_ZN6thrust24THRUST_300001_SM_1000_NS8cuda_cub4core6detail5shmemE+48];
	setp.lt.f64 	%p80, %fd235, %fd152;
	mov.f64 	%fd236, %fd152;
	mov.u64 	%rd327, %rd163;
	@%p80 bra 	$L__BB4_193;
	setp.lt.f64 	%p81, %fd152, %fd235;
	mov.f64 	%fd236, %fd235;
	mov.u64 	%rd327, %rd326;
	@%p81 bra 	$L__BB4_193;
	setp.lt.s64 	%p82, %rd326, %rd163;
	selp.f64 	%fd236, %fd235, %fd152, %p82;
	min.s64 	%rd327, %rd326, %rd163;
$L__BB4_193:
	ld.shared.f64 	%fd155, [_ZN6thrust24THRUST_300001_SM_1000_NS8cuda_cub4core6detail5shmemE+56];
	ld.shared.u64 	%rd166, [_ZN6thrust24THRUST_300001_SM_1000_NS8cuda_cub4core6detail5shmemE+64];
	setp.lt.f64 	%p83, %fd236, %fd155;
	mov.f64 	%fd237, %fd155;
	mov.u64 	%rd328, %rd166;
	@%p83 bra 	$L__BB4_196;
	setp.lt.f64 	%p84, %fd155, %fd236;
	mov.f64 	%fd237, %fd236;
	mov.u64 	%rd328, %rd327;
	@%p84 bra 	$L__BB4_196;
	setp.lt.s64 	%p85, %rd327, %rd166;
	selp.f64 	%fd237, %fd236, %fd155, %p85;
	min.s64 	%rd328, %rd327, %rd166;
$L__BB4_196:
	ld.shared.f64 	%fd158, [_ZN6thrust24THRUST_300001_SM_1000_NS8cuda_cub4core6detail5shmemE+72];
	ld.shared.u64 	%rd169, [_ZN6thrust24THRUST_300001_SM_1000_NS8cuda_cub4core6detail5shmemE+80];
	setp.lt.f64 	%p86, %fd237, %fd158;
	mov.f64 	%fd238, %fd158;
	mov.u64 	%rd329, %rd169;
	@%p86 bra 	$L__BB4_199;
	setp.lt.f64 	%p87, %fd158, %fd237;
	mov.f64 	%fd238, %fd237;
	mov.u64 	%rd329, %rd328;
	@%p87 bra 	$L__BB4_199;
	setp.lt.s64 	%p88, %rd328, %rd169;
	selp.f64 	%fd238, %fd237, %fd158, %p88;
	min.s64 	%rd329, %rd328, %rd169;
$L__BB4_199:
	ld.shared.f64 	%fd161, [_ZN6thrust24THRUST_300001_SM_1000_NS8cuda_cub4core6detail5shmemE+88];
	ld.shared.u64 	%rd172, [_ZN6thrust24THRUST_300001_SM_1000_NS8cuda_cub4core6detail5shmemE+96];
	setp.lt.f64 	%p89, %fd238, %fd161;
	mov.f64 	%fd239, %fd161;
	mov.u64 	%rd330, %rd172;
	@%p89 bra 	$L__BB4_202;
	setp.lt.f64 	%p90, %fd161, %fd238;
	mov.f64 	%fd239, %fd238;
	mov.u64 	%rd330, %rd329;
	@%p90 bra 	$L__BB4_202;
	setp.lt.s64 	%p91, %rd329, %rd172;
	selp.f64 	%fd239, %fd238, %fd161, %p91;
	min.s64 	%rd330, %rd329, %rd172;
$L__BB4_202:
	ld.shared.f64 	%fd164, [_ZN6thrust24THRUST_300001_SM_1000_NS8cuda_cub4core6detail5shmemE+104];
	ld.shared.u64 	%rd175, [_ZN6thrust24THRUST_300001_SM_1000_NS8cuda_cub4core6detail5shmemE+112];
	setp.lt.f64 	%p92, %fd239, %fd164;
	mov.f64 	%fd240, %fd164;
	mov.u64 	%rd331, %rd175;
	@%p92 bra 	$L__BB4_205;
	setp.lt.f64 	%p93, %fd164, %fd239;
	mov.f64 	%fd240, %fd239;
	mov.u64 	%rd331, %rd330;
	@%p93 bra 	$L__BB4_205;
	setp.lt.s64 	%p94, %rd330, %rd175;
	selp.f64 	%fd240, %fd239, %fd164, %p94;
	min.s64 	%rd331, %rd330, %rd175;
$L__BB4_205:
	ld.shared.f64 	%fd167, [_ZN6thrust24THRUST_300001_SM_1000_NS8cuda_cub4core6detail5shmemE+120];
	ld.shared.u64 	%rd178, [_ZN6thrust24THRUST_300001_SM_1000_NS8cuda_cub4core6detail5shmemE+128];
	setp.lt.f64 	%p95, %fd240, %fd167;
	mov.u64 	%rd332, %rd178;
	mov.f64 	%fd241, %fd167;
	@%p95 bra 	$L__BB4_208;
	setp.lt.f64 	%p96, %fd167, %fd240;
	mov.u64 	%rd332, %rd331;
	mov.f64 	%fd241, %fd240;
	@%p96 bra 	$L__BB4_208;
	setp.lt.s64 	%p97, %rd331, %rd178;
	selp.f64 	%fd241, %fd240, %fd167, %p97;
	min.s64 	%rd332, %rd331, %rd178;
$L__BB4_208:
	mov.u32 	%r415, %tid.x;
	setp.ne.s32 	%p214, %r415, 0;
	@%p214 bra 	$L__BB4_210;
	ld.param.u64 	%rd269, [_ZN6thrust24THRUST_300001_SM_1000_NS8cuda_cub4core6detail13_kernel_agentINS1_8__reduce11ReduceAgentINS0_12zip_iteratorIN4cuda3std3__45tupleIJNS0_10device_ptrIdEENS0_17counting_iteratorIlNS0_11use_defaultESF_SF_EEEEEEEPNSB_IJdlEEESJ_iNS1_9__extrema9arg_max_fIdlNSA_4lessIdEEEEEEJSI_SK_iN3cub18CUB_300001_SM_100013GridEvenShareIiEENSS_9GridQueueIjEESP_EEEvDpT0__param_1];
	cvta.to.global.u64 	%rd266, %rd269;
	mul.wide.u32 	%rd267, %r1, 16;
	add.s64 	%rd268, %rd266, %rd267;
	st.global.f64 	[%rd268], %fd241;
	st.global.u64 	[%rd268+8], %rd332;
$L__BB4_210:
	ret;

}
	// .globl	_ZN6thrust24THRUST_300001_SM_1000_NS8cuda_cub4core6detail13_kernel_agentINS1_8__reduce10DrainAgentIiEEJN3cub18CUB_300001_SM_10009GridQueueIjEEiEEEvDpT0_
.visible .entry _ZN6thrust24THRUST_300001_SM_1000_NS8cuda_cub4core6detail13_kernel_agentINS1_8__reduce10DrainAgentIiEEJN3cub18CUB_300001_SM_10009GridQueueIjEEiEEEvDpT0_(
	.param .align 8 .b8 _ZN6thrust24THRUST_300001_SM_1000_NS8cuda_cub4core6detail13_kernel_agentINS1_8__reduce10DrainAgentIiEEJN3cub18CUB_300001_SM_10009GridQueueIjEEiEEEvDpT0__param_0[8],
	.param .u32 _ZN6thrust24THRUST_300001_SM_1000_NS8cuda_cub4core6detail13_kernel_agentINS1_8__reduce10DrainAgentIiEEJN3cub18CUB_300001_SM_10009GridQueueIjEEiEEEvDpT0__param_1
)
.maxntid 1
{
	.reg .b32 	%r<3>;
	.reg .b64 	%rd<3>;

	ld.param.u64 	%rd1, [_ZN6thrust24THRUST_300001_SM_1000_NS8cuda_cub4core6detail13_kernel_agentINS1_8__reduce10DrainAgentIiEEJN3cub18CUB_300001_SM_10009GridQueueIjEEiEEEvDpT0__param_0];
	ld.param.u32 	%r1, [_ZN6thrust24THRUST_300001_SM_1000_NS8cuda_cub4core6detail13_kernel_agentINS1_8__reduce10DrainAgentIiEEJN3cub18CUB_300001_SM_10009GridQueueIjEEiEEEvDpT0__param_1];
	cvta.to.global.u64 	%rd2, %rd1;
	st.global.u32 	[%rd2], %r1;
	mov.b32 	%r2, 0;
	st.global.u32 	[%rd2+4], %r2;
	ret;

}
	// .globl	_ZN6thrust24THRUST_300001_SM_1000_NS8cuda_cub4core6detail13_kernel_agentINS1_8__reduce11ReduceAgentIPN4cuda3std3__45tupleIJdlEEESC_SB_iNS1_9__extrema9arg_max_fIdlNS9_4lessIdEEEEEEJSC_SC_iSH_EEEvDpT0_
.visible .entry _ZN6thrust24THRUST_300001_SM_1000_NS8cuda_cub4core6detail13_kernel_agentINS1_8__reduce11ReduceAgentIPN4cuda3std3__45tupleIJdlEEESC_SB_iNS1_9__extrema9arg_max_fIdlNS9_4lessIdEEEEEEJSC_SC_iSH_EEEvDpT0_(
	.param .u64 .ptr .align 1 _ZN6thrust24THRUST_300001_SM_1000_NS8cuda_cub4core6detail13_kernel_agentINS1_8__reduce11ReduceAgentIPN4cuda3std3__45tupleIJdlEEESC_SB_iNS1_9__extrema9arg_max_fIdlNS9_4lessIdEEEEEEJSC_SC_iSH_EEEvDpT0__param_0,
	.param .u64 .ptr .align 1 _ZN6thrust24THRUST_300001_SM_1000_NS8cuda_cub4core6detail13_kernel_agentINS1_8__reduce11ReduceAgentIPN4cuda3std3__45tupleIJdlEEESC_SB_iNS1_9__extrema9arg_max_fIdlNS9_4lessIdEEEEEEJSC_SC_iSH_EEEvDpT0__param_1,
	.param .u32 _ZN6thrust24THRUST_300001_SM_1000_NS8cuda_cub4core6detail13_kernel_agentINS1_8__reduce11ReduceAgentIPN4cuda3std3__45tupleIJdlEEESC_SB_iNS1_9__extrema9arg_max_fIdlNS9_4lessIdEEEEEEJSC_SC_iSH_EEEvDpT0__param_2,
	.param .align 1 .b8 _ZN6thrust24THRUST_300001_SM_1000_NS8cuda_cub4core6detail13_kernel_agentINS1_8__reduce11ReduceAgentIPN4cuda3std3__45tupleIJdlEEESC_SB_iNS1_9__extrema9arg_max_fIdlNS9_4lessIdEEEEEEJSC_SC_iSH_EEEvDpT0__param_3[1]
)
.maxntid 256
{
	.reg .pred 	%p<222>;
	.reg .b32 	%r<390>;
	.reg .b64 	%rd<387>;
	.reg .b64 	%fd<248>;

	ld.param.u64 	%rd186, [_ZN6thrust24THRUST_300001_SM_1000_NS8cuda_cub4core6detail13_kernel_agentINS1_8__reduce11ReduceAgentIPN4cuda3std3__45tupleIJdlEEESC_SB_iNS1_9__extrema9arg_max_fIdlNS9_4lessIdEEEEEEJSC_SC_iSH_EEEvDpT0__param_0];
	ld.param.u32 	%r37, [_ZN6thrust24THRUST_300001_SM_1000_NS8cuda_cub4core6detail13_kernel_agentINS1_8__reduce11ReduceAgentIPN4cuda3std3__45tupleIJdlEEESC_SB_iNS1_9__extrema9arg_max_fIdlNS9_4lessIdEEEEEEJSC_SC_iSH_EEEvDpT0__param_2];
	setp.eq.s32 	%p1, %r37, 0;
	@%p1 bra 	$L__BB6_211;
	setp.gt.s32 	%p2, %r37, 1279;
	@%p2 bra 	$L__BB6_121;
	mov.u32 	%r1, %tid.x;
	setp.ge.s32 	%p105, %r1, %r37;
	mov.f64 	%fd191, 0d0000000000000000;
	mov.b64 	%rd329, 0;
	mov.u32 	%r380, %r1;
	@%p105 bra 	$L__BB6_4;
	mul.wide.u32 	%rd273, %r1, 16;
	add.s64 	%rd270, %rd186, %rd273;
	// begin inline asm
	ld.global.nc.u64 %rd269, [%rd270];
	// end inline asm
	add.s64 	%rd272, %rd270, 8;
	// begin inline asm
	ld.global.nc.u64 %rd329, [%rd272];
	// end inline asm
	mov.b64 	%fd191, %rd269;
	add.s32 	%r380, %r1, 256;
$L__BB6_4:
	setp.ge.s32 	%p106, %r380, %r37;
	@%p106 bra 	$L__BB6_25;
	not.b32 	%r153, %r380;
	add.s32 	%r4, %r37, %r153;
	and.b32  	%r154, %r4, 768;
	setp.eq.s32 	%p107, %r154, 768;
	@%p107 bra 	$L__BB6_11;
	mul.wide.u32 	%rd275, %r380, 16;
	add.s64 	%rd320, %rd186, %rd275;
	shr.u32 	%r155, %r4, 8;
	add.s32 	%r156, %r155, 1;
	and.b32  	%r157, %r156, 3;
	neg.s32 	%r378, %r157;
$L__BB6_7:
	.pragma "nounroll";
	mov.u64 	%rd5, %rd329;
	mov.f64 	%fd3, %fd191;
	// begin inline asm
	ld.global.nc.u64 %rd276, [%rd320];
	// end inline asm
	add.s64 	%rd279, %rd320, 8;
	// begin inline asm
	ld.global.nc.u64 %rd278, [%rd279];
	// end inline asm
	mov.b64 	%fd4, %rd276;
	setp.lt.f64 	%p108, %fd3, %fd4;
	mov.u64 	%rd329, %rd278;
	mov.f64 	%fd191, %fd4;
	@%p108 bra 	$L__BB6_10;
	setp.gt.f64 	%p109, %fd3, %fd4;
	mov.u64 	%rd329, %rd5;
	mov.f64 	%fd191, %fd3;
	@%p109 bra 	$L__BB6_10;
	setp.lt.s64 	%p110, %rd5, %rd278;
	min.s64 	%rd329, %rd5, %rd278;
	selp.f64 	%fd191, %fd3, %fd4, %p110;
$L__BB6_10:
	add.s32 	%r380, %r380, 256;
	add.s64 	%rd320, %rd320, 4096;
	add.s32 	%r378, %r378, 1;
	setp.ne.s32 	%p111, %r378, 0;
	@%p111 bra 	$L__BB6_7;
$L__BB6_11:
	setp.lt.u32 	%p112, %r4, 768;
	@%p112 bra 	$L__BB6_25;
$L__BB6_12:
	mul.wide.s32 	%rd284, %r380, 16;
	add.s64 	%rd281, %rd186, %rd284;
	// begin inline asm
	ld.global.nc.u64 %rd280, [%rd281];
	// end inline asm
	add.s64 	%rd283, %rd281, 8;
	// begin inline asm
	ld.global.nc.u64 %rd282, [%rd283];
	// end inline asm
	mov.b64 	%fd10, %rd280;
	setp.lt.f64 	%p113, %fd191, %fd10;
	mov.u64 	%rd326, %rd282;
	mov.f64 	%fd188, %fd10;
	@%p113 bra 	$L__BB6_15;
	setp.gt.f64 	%p114, %fd191, %fd10;
	mov.u64 	%rd326, %rd329;
	mov.f64 	%fd188, %fd191;
	@%p114 bra 	$L__BB6_15;
	setp.lt.s64 	%p115, %rd329, %rd282;
	min.s64 	%rd326, %rd329, %rd282;
	selp.f64 	%fd188, %fd191, %fd10, %p115;
$L__BB6_15:
	add.s64 	%rd286, %rd281, 4096;
	// begin inline asm
	ld.global.nc.u64 %rd285, [%rd286];
	// end inline asm
	add.s64 	%rd288, %rd281, 4104;
	// begin inline asm
	ld.global.nc.u64 %rd287, [%rd288];
	// end inline asm
	mov.b64 	%fd13, %rd285;
	setp.lt.f64 	%p116, %fd188, %fd13;
	mov.u64 	%rd327, %rd287;
	mov.f64 	%fd189, %fd13;
	@%p116 bra 	$L__BB6_18;
	setp.gt.f64 	%p117, %fd188, %fd13;
	mov.u64 	%rd327, %rd326;
	mov.f64 	%fd189, %fd188;
	@%p117 bra 	$L__BB6_18;
	setp.lt.s64 	%p118, %rd326, %rd287;
	min.s64 	%rd327, %rd326, %rd287;
	selp.f64 	%fd189, %fd188, %fd13, %p118;
$L__BB6_18:
	add.s64 	%rd290, %rd281, 8192;
	// begin inline asm
	ld.global.nc.u64 %rd289, [%rd290];
	// end inline asm
	add.s64 	%rd292, %rd281, 8200;
	// begin inline asm
	ld.global.nc.u64 %rd291, [%rd292];
	// end inline asm
	mov.b64 	%fd16, %rd289;
	setp.lt.f64 	%p119, %fd189, %fd16;
	mov.u64 	%rd328, %rd291;
	mov.f64 	%fd190, %fd16;
	@%p119 bra 	$L__BB6_21;
	setp.gt.f64 	%p120, %fd189, %fd16;
	mov.u64 	%rd328, %rd327;
	mov.f64 	%fd190, %fd189;
	@%p120 bra 	$L__BB6_21;
	setp.lt.s64 	%p121, %rd327, %rd291;
	min.s64 	%rd328, %rd327, %rd291;
	selp.f64 	%fd190, %fd189, %fd16, %p121;
$L__BB6_21:
	add.s64 	%rd294, %rd281, 12288;
	// begin inline asm
	ld.global.nc.u64 %rd293, [%rd294];
	// end inline asm
	add.s64 	%rd296, %rd281, 12296;
	// begin inline asm
	ld.global.nc.u64 %rd295, [%rd296];
	// end inline asm
	mov.b64 	%fd19, %rd293;
	setp.lt.f64 	%p122, %fd190, %fd19;
	mov.u64 	%rd329, %rd295;
	mov.f64 	%fd191, %fd19;
	@%p122 bra 	$L__BB6_24;
	setp.gt.f64 	%p123, %fd190, %fd19;
	mov.u64 	%rd329, %rd328;
	mov.f64 	%fd191, %fd190;
	@%p123 bra 	$L__BB6_24;
	setp.lt.s64 	%p124, %rd328, %rd295;
	min.s64 	%rd329, %rd328, %rd295;
	selp.f64 	%fd191, %fd190, %fd19, %p124;
$L__BB6_24:
	add.s32 	%r380, %r380, 1024;
	setp.lt.s32 	%p125, %r380, %r37;
	@%p125 bra 	$L__BB6_12;
$L__BB6_25:
	setp.lt.s32 	%p126, %r37, 256;
	@%p126 bra 	$L__BB6_70;
	// begin inline asm
	mov.u32 %r271, %laneid;
	// end inline asm
	mov.b64 	%rd307, %fd191;
	mov.b64 	{%r273, %r278}, %rd307;
	mov.b32 	%r289, 1;
	mov.b32 	%r290, 31;
	mov.b32 	%r291, -1;
	// begin inline asm
	shfl.sync.down.b32 %r272, %r273, %r289, %r290, %r291;
	// end inline asm
	// begin inline asm
	shfl.sync.down.b32 %r277, %r278, %r289, %r290, %r291;
	// end inline asm
	mov.b64 	%rd308, {%r272, %r277};
	mov.b64 	%fd23, %rd308;
	mov.b64 	{%r283, %r288}, %rd329;
	// begin inline asm
	shfl.sync.down.b32 %r282, %r283, %r289, %r290, %r291;
	// end inline asm
	// begin inline asm
	shfl.sync.down.b32 %r287, %r288, %r289, %r290, %r291;
	// end inline asm
	mov.b64 	%rd27, {%r282, %r287};
	setp.gt.s32 	%p178, %r271, 30;
	mov.u64 	%rd331, %rd329;
	mov.f64 	%fd193, %fd191;
	@%p178 bra 	$L__BB6_30;
	setp.lt.f64 	%p179, %fd191, %fd23;
	mov.u64 	%rd331, %rd27;
	mov.f64 	%fd193, %fd23;
	@%p179 bra 	$L__BB6_30;
	setp.gt.f64 	%p180, %fd191, %fd23;
	mov.u64 	%rd331, %rd329;
	mov.f64 	%fd193, %fd191;
	@%p180 bra 	$L__BB6_30;
	setp.lt.s64 	%p181, %rd329, %rd27;
	min.s64 	%rd331, %rd329, %rd27;
	selp.f64 	%fd193, %fd191, %fd23, %p181;
$L__BB6_30:
	mov.b64 	%rd309, %fd193;
	mov.b64 	{%r293, %r298}, %rd309;
	mov.b32 	%r309, 2;
	mov.b32 	%r310, 31;
	mov.b32 	%r311, -1;
	// begin inline asm
	shfl.sync.down.b32 %r292, %r293, %r309, %r310, %r311;
	// end inline asm
	// begin inline asm
	shfl.sync.down.b32 %r297, %r298, %r309, %r310, %r311;
	// end inline asm
	mov.b64 	%rd310, {%r292, %r297};
	mov.b64 	%fd26, %rd310;
	mov.b64 	{%r303, %r308}, %rd331;
	// begin inline asm
	shfl.sync.down.b32 %r302, %r303, %r309, %r310, %r311;
	// end inline asm
	// begin inline asm
	shfl.sync.down.b32 %r307, %r308, %r309, %r310, %r311;
	// end inline asm
	mov.b64 	%rd30, {%r302, %r307};
	setp.gt.s32 	%p182, %r271, 29;
	mov.u64 	%rd332, %rd331;
	mov.f64 	%fd194, %fd193;
	@%p182 bra 	$L__BB6_34;
	setp.lt.f64 	%p183, %fd193, %fd26;
	mov.u64 	%rd332, %rd30;
	mov.f64 	%fd194, %fd26;
	@%p183 bra 	$L__BB6_34;
	setp.gt.f64 	%p184, %fd193, %fd26;
	mov.u64 	%rd332, %rd331;
	mov.f64 	%fd194, %fd193;
	@%p184 bra 	$L__BB6_34;
	setp.lt.s64 	%p185, %rd331, %rd30;
	min.s64 	%rd332, %rd331, %rd30;
	selp.f64 	%fd194, %fd193, %fd26, %p185;
$L__BB6_34:
	mov.b64 	%rd311, %fd194;
	mov.b64 	{%r313, %r318}, %rd311;
	mov.b32 	%r329, 4;
	mov.b32 	%r330, 31;
	mov.b32 	%r331, -1;
	// begin inline asm
	shfl.sync.down.b32 %r312, %r313, %r329, %r330, %r331;
	// end inline asm
	// begin inline asm
	shfl.sync.down.b32 %r317, %r318, %r329, %r330, %r331;
	// end inline asm
	mov.b64 	%rd312, {%r312, %r317};
	mov.b64 	%fd29, %rd312;
	mov.b64 	{%r323, %r328}, %rd332;
	// begin inline asm
	shfl.sync.down.b32 %r322, %r323, %r329, %r330, %r331;
	// end inline asm
	// begin inline asm
	shfl.sync.down.b32 %r327, %r328, %r329, %r330, %r331;
	// end inline asm
	mov.b64 	%rd33, {%r322, %r327};
	setp.gt.s32 	%p186, %r271, 27;
	mov.u64 	%rd333, %rd332;
	mov.f64 	%fd195, %fd194;
	@%p186 bra 	$L__BB6_38;
	setp.lt.f64 	%p187, %fd194, %fd29;
	mov.u64 	%rd333, %rd33;
	mov.f64 	%fd195, %fd29;
	@%p187 bra 	$L__BB6_38;
	setp.gt.f64 	%p188, %fd194, %fd29;
	mov.u64 	%rd333, %rd332;
	mov.f64 	%fd195, %fd194;
	@%p188 bra 	$L__BB6_38;
	setp.lt.s64 	%p189, %rd332, %rd33;
	min.s64 	%rd333, %rd332, %rd33;
	selp.f64 	%fd195, %fd194, %fd29, %p189;
$L__BB6_38:
	mov.b64 	%rd313, %fd195;
	mov.b64 	{%r333, %r338}, %rd313;
	mov.b32 	%r349, 8;
	mov.b32 	%r350, 31;
	mov.b32 	%r351, -1;
	// begin inline asm
	shfl.sync.down.b32 %r332, %r333, %r349, %r350, %r351;
	// end inline asm
	// begin inline asm
	shfl.sync.down.b32 %r337, %r338, %r349, %r350, %r351;
	// end inline asm
	mov.b64 	%rd314, {%r332, %r337};
	mov.b64 	%fd32, %rd314;
	mov.b64 	{%r343, %r348}, %rd333;
	// begin inline asm
	shfl.sync.down.b32 %r342, %r343, %r349, %r350, %r351;
	// end inline asm
	// begin inline asm
	shfl.sync.down.b32 %r347, %r348, %r349, %r350, %r351;
	// end inline asm
	mov.b64 	%rd36, {%r342, %r347};
	setp.gt.s32 	%p190, %r271, 23;
	mov.u64 	%rd334, %rd333;
	mov.f64 	%fd196, %fd195;
	@%p190 bra 	$L__BB6_42;
	setp.lt.f64 	%p191, %fd195, %fd32;
	mov.u64 	%rd334, %rd36;
	mov.f64 	%fd196, %fd32;
	@%p191 bra 	$L__BB6_42;
	setp.gt.f64 	%p192, %fd195, %fd32;
	mov.u64 	%rd334, %rd333;
	mov.f64 	%fd196, %fd195;
	@%p192 bra 	$L__BB6_42;
	setp.lt.s64 	%p193, %rd333, %rd36;
	min.s64 	%rd334, %rd333, %rd36;
	selp.f64 	%fd196, %fd195, %fd32, %p193;
$L__BB6_42:
	mov.b64 	%rd315, %fd196;
	mov.b64 	{%r353, %r358}, %rd315;
	mov.b32 	%r369, 16;
	mov.b32 	%r370, 31;
	mov.b32 	%r371, -1;
	// begin inline asm
	shfl.sync.down.b32 %r352, %r353, %r369, %r370, %r371;
	// end inline asm
	// begin inline asm
	shfl.sync.down.b32 %r357, %r358, %r369, %r370, %r371;
	// end inline asm
	mov.b64 	%rd316, {%r352, %r357};
	mov.b64 	%fd35, %rd316;
	mov.b64 	{%r363, %r368}, %rd334;
	// begin inline asm
	shfl.sync.down.b32 %r362, %r363, %r369, %r370, %r371;
	// end inline asm
	// begin inline asm
	shfl.sync.down.b32 %r367, %r368, %r369, %r370, %r371;
	// end inline asm
	mov.b64 	%rd39, {%r362, %r367};
	setp.gt.s32 	%p194, %r271, 15;
	mov.u64 	%rd386, %rd334;
	mov.f64 	%fd247, %fd196;
	@%p194 bra 	$L__BB6_46;
	setp.lt.f64 	%p195, %fd196, %fd35;
	mov.u64 	%rd386, %rd39;
	mov.f64 	%fd247, %fd35;
	@%p195 bra 	$L__BB6_46;
	setp.gt.f64 	%p196, %fd196, %fd35;
	mov.u64 	%rd386, %rd334;
	mov.f64 	%fd247, %fd196;
	@%p196 bra 	$L__BB6_46;
	setp.lt.s64 	%p197, %rd334, %rd39;
	min.s64 	%rd386, %rd334, %rd39;
	selp.f64 	%fd247, %fd196, %fd35, %p197;
$L__BB6_46:
	setp.ne.s32 	%p198, %r271, 0;
	@%p198 bra 	$L__BB6_48;
	shr.u32 	%r372, %r1, 1;
	and.b32  	%r373, %r372, 496;
	mov.u32 	%r374, _ZN6thrust24THRUST_300001_SM_1000_NS8cuda_cub4core6detail5shmemE;
	add.s32 	%r375, %r374, %r373;
	st.shared.f64 	[%r375+8], %fd247;
	st.shared.u64 	[%r375+16], %rd386;
$L__BB6_48:
	bar.sync 	0;
	setp.ne.s32 	%p199, %r1, 0;
	@%p199 bra 	$L__BB6_209;
	ld.shared.f64 	%fd38, [_ZN6thrust24THRUST_300001_SM_1000_NS8cuda_cub4core6detail5shmemE+24];
	ld.shared.u64 	%rd42, [_ZN6thrust24THRUST_300001_SM_1000_NS8cuda_cub4core6detail5shmemE+32];
	setp.lt.f64 	%p200, %fd247, %fd38;
	mov.u64 	%rd336, %rd42;
	mov.f64 	%fd198, %fd38;
	@%p200 bra 	$L__BB6_52;
	setp.lt.f64 	%p201, %fd38, %fd247;
	mov.u64 	%rd336, %rd386;
	mov.f64 	%fd198, %fd247;
	@%p201 bra 	$L__BB6_52;
	setp.lt.s64 	%p202, %rd386, %rd42;
	min.s64 	%rd336, %rd386, %rd42;
	selp.f64 	%fd198, %fd247, %fd38, %p202;
$L__BB6_52:
	ld.shared.f64 	%fd41, [_ZN6thrust24THRUST_300001_SM_1000_NS8cuda_cub4core6detail5shmemE+40];
	ld.shared.u64 	%rd45, [_ZN6thrust24THRUST_300001_SM_1000_NS8cuda_cub4core6detail5shmemE+48];
	setp.lt.f64 	%p203, %fd198, %fd41;
	mov.u64 	%rd337, %rd45;
	mov.f64 	%fd199, %fd41;
	@%p203 bra 	$L__BB6_55;
	setp.lt.f64 	%p204, %fd41, %fd198;
	mov.u64 	%rd337, %rd336;
	mov.f64 	%fd199, %fd198;
	@%p204 bra 	$L__BB6_55;
	setp.lt.s64 	%p205, %rd336, %rd45;
	min.s64 	%rd337, %rd336, %rd45;
	selp.f64 	%fd199, %fd198, %fd41, %p205;
$L__BB6_55:
	ld.shared.f64 	%fd44, [_ZN6thrust24THRUST_300001_SM_1000_NS8cuda_cub4core6detail5shmemE+56];
	ld.shared.u64 	%rd48, [_ZN6thrust24THRUST_300001_SM_1000_NS8cuda_cub4core6detail5shmemE+64];
	setp.lt.f64 	%p206, %fd199, %fd44;
	mov.u64 	%rd338, %rd48;
	mov.f64 	%fd200, %fd44;
	@%p206 bra 	$L__BB6_58;
	setp.lt.f64 	%p207, %fd44, %fd199;
	mov.u64 	%rd338, %rd337;
	mov.f64 	%fd200, %fd199;
	@%p207 bra 	$L__BB6_58;
	setp.lt.s64 	%p208, %rd337, %rd48;
	min.s64 	%rd338, %rd337, %rd48;
	selp.f64 	%fd200, %fd199, %fd44, %p208;
$L__BB6_58:
	ld.shared.f64 	%fd47, [_ZN6thrust24THRUST_300001_SM_1000_NS8cuda_cub4core6detail5shmemE+72];
	ld.shared.u64 	%rd51, [_ZN6thrust24THRUST_300001_SM_1000_NS8cuda_cub4core6detail5shmemE+80];
	setp.lt.f64 	%p209, %fd200, %fd47;
	mov.u64 	%rd339, %rd51;
	mov.f64 	%fd201, %fd47;
	@%p209 bra 	$L__BB6_61;
	setp.lt.f64 	%p210, %fd47, %fd200;
	mov.u64 	%rd339, %rd338;
	mov.f64 	%fd201, %fd200;
	@%p210 bra 	$L__BB6_61;
	setp.lt.s64 	%p211, %rd338, %rd51;
	min.s64 	%rd339, %rd338, %rd51;
	selp.f64 	%fd201, %fd200, %fd47, %p211;
$L__BB6_61:
	ld.shared.f64 	%fd50, [_ZN6thrust24THRUST_300001_SM_1000_NS8cuda_cub4core6detail5shmemE+88];
	ld.shared.u64 	%rd54, [_ZN6thrust24THRUST_300001_SM_1000_NS8cuda_cub4core6detail5shmemE+96];
	setp.lt.f64 	%p212, %fd201, %fd50;
	mov.u64 	%rd340, %rd54;
	mov.f64 	%fd202, %fd50;
	@%p212 bra 	$L__BB6_64;
	setp.lt.f64 	%p213, %fd50, %fd201;
	mov.u64 	%rd340, %rd339;
	mov.f64 	%fd202, %fd201;
	@%p213 bra 	$L__BB6_64;
	setp.lt.s64 	%p214, %rd339, %rd54;
	min.s64 	%rd340, %rd339, %rd54;
	selp.f64 	%fd202, %fd201, %fd50, %p214;
$L__BB6_64:
	ld.shared.f64 	%fd53, [_ZN6thrust24THRUST_300001_SM_1000_NS8cuda_cub4core6detail5shmemE+104];
	ld.shared.u64 	%rd57, [_ZN6thrust24THRUST_300001_SM_1000_NS8cuda_cub4core6detail5shmemE+112];
	setp.lt.f64 	%p215, %fd202, %fd53;
	mov.u64 	%rd341, %rd57;
	mov.f64 	%fd203, %fd53;
	@%p215 bra 	$L__BB6_67;
	setp.lt.f64 	%p216, %fd53, %fd202;
	mov.u64 	%rd341, %rd340;
	mov.f64 	%fd203, %fd202;
	@%p216 bra 	$L__BB6_67;
	setp.lt.s64 	%p217, %rd340, %rd57;
	min.s64 	%rd341, %rd340, %rd57;
	selp.f64 	%fd203, %fd202, %fd53, %p217;
$L__BB6_67:
	ld.shared.f64 	%fd56, [_ZN6thrust24THRUST_300001_SM_1000_NS8cuda_cub4core6detail5shmemE+120];
	ld.shared.u64 	%rd60, [_ZN6thrust24THRUST_300001_SM_1000_NS8cuda_cub4core6detail5shmemE+128];
	setp.lt.f64 	%p218, %fd203, %fd56;
	mov.u64 	%rd386, %rd60;
	mov.f64 	%fd247, %fd56;
	@%p218 bra 	$L__BB6_209;
	setp.lt.f64 	%p219, %fd56, %fd203;
	mov.u64 	%rd386, %rd341;
	mov.f64 	%fd247, %fd203;
	@%p219 bra 	$L__BB6_209;
	setp.lt.s64 	%p220, %rd341, %rd60;
	min.s64 	%rd386, %rd341, %rd60;
	selp.f64 	%fd247, %fd203, %fd56, %p220;
	bra.uni 	$L__BB6_209;
$L__BB6_70:
	// begin inline asm
	mov.u32 %r158, %laneid;
	// end inline asm
	and.b32  	%r179, %r1, 992;
	add.s32 	%r180, %r179, 32;
	setp.gt.s32 	%p127, %r180, %r37;
	not.b32 	%r181, %r179;
	add.s32 	%r182, %r37, %r181;
	selp.b32 	%r177, %r182, 31, %p127;
	mov.b64 	%rd297, %fd191;
	mov.b64 	{%r160, %r165}, %rd297;
	mov.b32 	%r176, 1;
	mov.b32 	%r178, -1;
	// begin inline asm
	shfl.sync.down.b32 %r159, %r160, %r176, %r177, %r178;
	// end inline asm
	// begin inline asm
	shfl.sync.down.b32 %r164, %r165, %r176, %r177, %r178;
	// end inline asm
	mov.b64 	%rd298, {%r159, %r164};
	mov.b64 	%fd58, %rd298;
	mov.b64 	{%r170, %r175}, %rd329;
	// begin inline asm
	shfl.sync.down.b32 %r169, %r170, %r176, %r177, %r178;
	// end inline asm
	// begin inline asm
	shfl.sync.down.b32 %r174, %r175, %r176, %r177, %r178;
	// end inline asm
	mov.b64 	%rd62, {%r169, %r174};
	setp.ge.s32 	%p128, %r158, %r177;
	mov.u64 	%rd342, %rd329;
	mov.f64 	%fd204, %fd191;
	@%p128 bra 	$L__BB6_74;
	setp.lt.f64 	%p129, %fd191, %fd58;
	mov.u64 	%rd342, %rd62;
	mov.f64 	%fd204, %fd58;
	@%p129 bra 	$L__BB6_74;
	setp.gt.f64 	%p130, %fd191, %fd58;
	mov.u64 	%rd342, %rd329;
	mov.f64 	%fd204, %fd191;
	@%p130 bra 	$L__BB6_74;
	setp.lt.s64 	%p131, %rd329, %rd62;
	min.s64 	%rd342, %rd329, %rd62;
	selp.f64 	%fd204, %fd191, %fd58, %p131;
$L__BB6_74:
	mov.b64 	%rd299, %fd204;
	mov.b64 	{%r184, %r189}, %rd299;
	mov.b32 	%r200, 2;
	mov.b32 	%r202, -1;
	// begin inline asm
	shfl.sync.down.b32 %r183, %r184, %r200, %r177, %r202;
	// end inline asm
	// begin inline asm
	shfl.sync.down.b32 %r188, %r189, %r200, %r177, %r202;
	// end inline asm
	mov.b64 	%rd300, {%r183, %r188};
	mov.b64 	%fd61, %rd300;
	mov.b64 	{%r194, %r199}, %rd342;
	// begin inline asm
	shfl.sync.down.b32 %r193, %r194, %r200, %r177, %r202;
	// end inline asm
	// begin inline asm
	shfl.sync.down.b32 %r198, %r199, %r200, %r177, %r202;
	// end inline asm
	mov.b64 	%rd65, {%r193, %r198};
	add.s32 	%r203, %r158, 2;
	setp.gt.s32 	%p132, %r203, %r177;
	mov.u64 	%rd343, %rd342;
	mov.f64 	%fd205, %fd204;
	@%p132 bra 	$L__BB6_78;
	setp.lt.f64 	%p133, %fd204, %fd61;
	mov.u64 	%rd343, %rd65;
	mov.f64 	%fd205, %fd61;
	@%p133 bra 	$L__BB6_78;
	setp.gt.f64 	%p134, %fd204, %fd61;
	mov.u64 	%rd343, %rd342;
	mov.f64 	%fd205, %fd204;
	@%p134 bra 	$L__BB6_78;
	setp.lt.s64 	%p135, %rd342, %rd65;
	min.s64 	%rd343, %rd342, %rd65;
	selp.f64 	%fd205, %fd204, %fd61, %p135;
$L__BB6_78:
	mov.b64 	%rd301, %fd205;
	mov.b64 	{%r205, %r210}, %rd301;
	mov.b32 	%r221, 4;
	mov.b32 	%r223, -1;
	// begin inline asm
	shfl.sync.down.b32 %r204, %r205, %r221, %r177, %r223;
	// end inline asm
	// begin inline asm
	shfl.sync.down.b32 %r209, %r210, %r221, %r177, %r223;
	// end inline asm
	mov.b64 	%rd302, {%r204, %r209};
	mov.b64 	%fd64, %rd302;
	mov.b64 	{%r215, %r220}, %rd343;
	// begin inline asm
	shfl.sync.down.b32 %r214, %r215, %r221, %r177, %r223;
	// end inline asm
	// begin inline asm
	shfl.sync.down.b32 %r219, %r220, %r221, %r177, %r223;
	// end inline asm
	mov.b64 	%rd68, {%r214, %r219};
	add.s32 	%r224, %r158, 4;
	setp.gt.s32 	%p136, %r224, %r177;
	mov.u64 	%rd344, %rd343;
	mov.f64 	%fd206, %fd205;
	@%p136 bra 	$L__BB6_82;
	setp.lt.f64 	%p137, %fd205, %fd64;
	mov.u64 	%rd344, %rd68;
	mov.f64 	%fd206, %fd64;
	@%p137 bra 	$L__BB6_82;
	setp.gt.f64 	%p138, %fd205, %fd64;
	mov.u64 	%rd344, %rd343;
	mov.f64 	%fd206, %fd205;
	@%p138 bra 	$L__BB6_82;
	setp.lt.s64 	%p139, %rd343, %rd68;
	min.s64 	%rd344, %rd343, %rd68;
	selp.f64 	%fd206, %fd205, %fd64, %p139;
$L__BB6_82:
	mov.b64 	%rd303, %fd206;
	mov.b64 	{%r226, %r231}, %rd303;
	mov.b32 	%r242, 8;
	mov.b32 	%r244, -1;
	// begin inline asm
	shfl.sync.down.b32 %r225, %r226, %r242, %r177, %r244;
	// end inline asm
	// begin inline asm
	shfl.sync.down.b32 %r230, %r231, %r242, %r177, %r244;
	// end inline asm
	mov.b64 	%rd304, {%r225, %r230};
	mov.b64 	%fd67, %rd304;
	mov.b64 	{%r236, %r241}, %rd344;
	// begin inline asm
	shfl.sync.down.b32 %r235, %r236, %r242, %r177, %r244;
	// end inline asm
	// begin inline asm
	shfl.sync.down.b32 %r240, %r241, %r242, %r177, %r244;
	// end inline asm
	mov.b64 	%rd71, {%r235, %r240};
	add.s32 	%r245, %r158, 8;
	setp.gt.s32 	%p140, %r245, %r177;
	mov.u64 	%rd345, %rd344;
	mov.f64 	%fd207, %fd206;
	@%p140 bra 	$L__BB6_86;
	setp.lt.f64 	%p141, %fd206, %fd67;
	mov.u64 	%rd345, %rd71;
	mov.f64 	%fd207, %fd67;
	@%p141 bra 	$L__BB6_86;
	setp.gt.f64 	%p142, %fd206, %fd67;
	mov.u64 	%rd345, %rd344;
	mov.f64 	%fd207, %fd206;
	@%p142 bra 	$L__BB6_86;
	setp.lt.s64 	%p143, %rd344, %rd71;
	min.s64 	%rd345, %rd344, %rd71;
	selp.f64 	%fd207, %fd206, %fd67, %p143;
$L__BB6_86:
	mov.b64 	%rd305, %fd207;
	mov.b64 	{%r247, %r252}, %rd305;
	mov.b32 	%r263, 16;
	mov.b32 	%r265, -1;
	// begin inline asm
	shfl.sync.down.b32 %r246, %r247, %r263, %r177, %r265;
	// end inline asm
	// begin inline asm
	shfl.sync.down.b32 %r251, %r252, %r263, %r177, %r265;
	// end inline asm
	mov.b64 	%rd306, {%r246, %r251};
	mov.b64 	%fd70, %rd306;
	mov.b64 	{%r257, %r262}, %rd345;
	// begin inline asm
	shfl.sync.down.b32 %r256, %r257, %r263, %r177, %r265;
	// end inline asm
	// begin inline asm
	shfl.sync.down.b32 %r261, %r262, %r263, %r177, %r265;
	// end inline asm
	mov.b64 	%rd74, {%r256, %r261};
	add.s32 	%r266, %r158, 16;
	setp.gt.s32 	%p144, %r266, %r177;
	mov.u64 	%rd386, %rd345;
	mov.f64 	%fd247, %fd207;
	@%p144 bra 	$L__BB6_90;
	setp.lt.f64 	%p145, %fd207, %fd70;
	mov.u64 	%rd386, %rd74;
	mov.f64 	%fd247, %fd70;
	@%p145 bra 	$L__BB6_90;
	setp.gt.f64 	%p146, %fd207, %fd70;
	mov.u64 	%rd386, %rd345;
	mov.f64 	%fd247, %fd207;
	@%p146 bra 	$L__BB6_90;
	setp.lt.s64 	%p147, %rd345, %rd74;
	min.s64 	%rd386, %rd345, %rd74;
	selp.f64 	%fd247, %fd207, %fd70, %p147;
$L__BB6_90:
	setp.ne.s32 	%p148, %r158, 0;
	@%p148 bra 	$L__BB6_92;
	shr.u32 	%r267, %r1, 1;
	and.b32  	%r268, %r267, 496;
	mov.u32 	%r269, _ZN6thrust24THRUST_300001_SM_1000_NS8cuda_cub4core6detail5shmemE;
	add.s32 	%r270, %r269, %r268;
	st.shared.f64 	[%r270+8], %fd247;
	st.shared.u64 	[%r270+16], %rd386;
$L__BB6_92:
	bar.sync 	0;
	setp.ne.s32 	%p149, %r1, 0;
	@%p149 bra 	$L__BB6_209;
	setp.lt.s32 	%p150, %r37, 33;
	mov.f64 	%fd209, %fd247;
	mov.u64 	%rd347, %rd386;
	@%p150 bra 	$L__BB6_97;
	ld.shared.f64 	%fd73, [_ZN6thrust24THRUST_300001_SM_1000_NS8cuda_cub4core6detail5shmemE+24];
	ld.shared.u64 	%rd77, [_ZN6thrust24THRUST_300001_SM_1000_NS8cuda_cub4core6detail5shmemE+32];
	setp.lt.f64 	%p151, %fd247, %fd73;
	mov.f64 	%fd209, %fd73;
	mov.u64 	%rd347, %rd77;
	@%p151 bra 	$L__BB6_97;
	setp.lt.f64 	%p152, %fd73, %fd247;
	mov.f64 	%fd209, %fd247;
	mov.u64 	%rd347, %rd386;
	@%p152 bra 	$L__BB6_97;
	setp.lt.s64 	%p153, %rd386, %rd77;
	min.s64 	%rd347, %rd386, %rd77;
	selp.f64 	%fd209, %fd247, %fd73, %p153;
$L__BB6_97:
	setp.lt.s32 	%p154, %r37, 65;
	mov.f64 	%fd210, %fd209;
	mov.u64 	%rd348, %rd347;
	@%p154 bra 	$L__BB6_101;
	ld.shared.f64 	%fd76, [_ZN6thrust24THRUST_300001_SM_1000_NS8cuda_cub4core6detail5shmemE+40];
	ld.shared.u64 	%rd80, [_ZN6thrust24THRUST_300001_SM_1000_NS8cuda_cub4core6detail5shmemE+48];
	setp.lt.f64 	%p155, %fd209, %fd76;
	mov.f64 	%fd210, %fd76;
	mov.u64 	%rd348, %rd80;
	@%p155 bra 	$L__BB6_101;
	setp.lt.f64 	%p156, %fd76, %fd209;
	mov.f64 	%fd210, %fd209;
	mov.u64 	%rd348, %rd347;
	@%p156 bra 	$L__BB6_101;
	setp.lt.s64 	%p157, %rd347, %rd80;
	selp.f64 	%fd210, %fd209, %fd76, %p157;
	min.s64 	%rd348, %rd347, %rd80;
$L__BB6_101:
	setp.lt.s32 	%p158, %r37, 97;
	mov.f64 	%fd211, %fd210;
	mov.u64 	%rd349, %rd348;
	@%p158 bra 	$L__BB6_105;
	ld.shared.f64 	%fd79, [_ZN6thrust24THRUST_300001_SM_1000_NS8cuda_cub4core6detail5shmemE+56];
	ld.shared.u64 	%rd83, [_ZN6thrust24THRUST_300001_SM_1000_NS8cuda_cub4core6detail5shmemE+64];
	setp.lt.f64 	%p159, %fd210, %fd79;
	mov.f64 	%fd211, %fd79;
	mov.u64 	%rd349, %rd83;
	@%p159 bra 	$L__BB6_105;
	setp.lt.f64 	%p160, %fd79, %fd210;
	mov.f64 	%fd211, %fd210;
	mov.u64 	%rd349, %rd348;
	@%p160 bra 	$L__BB6_105;
	setp.lt.s64 	%p161, %rd348, %rd83;
	selp.f64 	%fd211, %fd210, %fd79, %p161;
	min.s64 	%rd349, %rd348, %rd83;
$L__BB6_105:
	setp.lt.s32 	%p162, %r37, 129;
	mov.f64 	%fd212, %fd211;
	mov.u64 	%rd350, %rd349;
	@%p162 bra 	$L__BB6_109;
	ld.shared.f64 	%fd82, [_ZN6thrust24THRUST_300001_SM_1000_NS8cuda_cub4core6detail5shmemE+72];
	ld.shared.u64 	%rd86, [_ZN6thrust24THRUST_300001_SM_1000_NS8cuda_cub4core6detail5shmemE+80];
	setp.lt.f64 	%p163, %fd211, %fd82;
	mov.f64 	%fd212, %fd82;
	mov.u64 	%rd350, %rd86;
	@%p163 bra 	$L__BB6_109;
	setp.lt.f64 	%p164, %fd82, %fd211;
	mov.f64 	%fd212, %fd211;
	mov.u64 	%rd350, %rd349;
	@%p164 bra 	$L__BB6_109;
	setp.lt.s64 	%p165, %rd349, %rd86;
	selp.f64 	%fd212, %fd211, %fd82, %p165;
	min.s64 	%rd350, %rd349, %rd86;
$L__BB6_109:
	setp.lt.s32 	%p166, %r37, 161;
	mov.f64 	%fd213, %fd212;
	mov.u64 	%rd351, %rd350;
	@%p166 bra 	$L__BB6_113;
	ld.shared.f64 	%fd85, [_ZN6thrust24THRUST_300001_SM_1000_NS8cuda_cub4core6detail5shmemE+88];
	ld.shared.u64 	%rd89, [_ZN6thrust24THRUST_300001_SM_1000_NS8cuda_cub4core6detail5shmemE+96];
	setp.lt.f64 	%p167, %fd212, %fd85;
	mov.f64 	%fd213, %fd85;
	mov.u64 	%rd351, %rd89;
	@%p167 bra 	$L__BB6_113;
	setp.lt.f64 	%p168, %fd85, %fd212;
	mov.f64 	%fd213, %fd212;
	mov.u64 	%rd351, %rd350;
	@%p168 bra 	$L__BB6_113;
	setp.lt.s64 	%p169, %rd350, %rd89;
	selp.f64 	%fd213, %fd212, %fd85, %p169;
	min.s64 	%rd351, %rd350, %rd89;
$L__BB6_113:
	setp.lt.s32 	%p170, %r37, 193;
	mov.f64 	%fd214, %fd213;
	mov.u64 	%rd352, %rd351;
	@%p170 bra 	$L__BB6_117;
	ld.shared.f64 	%fd88, [_ZN6thrust24THRUST_300001_SM_1000_NS8cuda_cub4core6detail5shmemE+104];
	ld.shared.u64 	%rd92, [_ZN6thrust24THRUST_300001_SM_1000_NS8cuda_cub4core6detail5shmemE+112];
	setp.lt.f64 	%p171, %fd213, %fd88;
	mov.f64 	%fd214, %fd88;
	mov.u64 	%rd352, %rd92;
	@%p171 bra 	$L__BB6_117;
	setp.lt.f64 	%p172, %fd88, %fd213;
	mov.f64 	%fd214, %fd213;
	mov.u64 	%rd352, %rd351;
	@%p172 bra 	$L__BB6_117;
	setp.lt.s64 	%p173, %rd351, %rd92;
	selp.f64 	%fd214, %fd213, %fd88, %p173;
	min.s64 	%rd352, %rd351, %rd92;
$L__BB6_117:
	setp.lt.s32 	%p174, %r37, 225;
	mov.u64 	%rd386, %rd352;
	mov.f64 	%fd247, %fd214;
	@%p174 bra 	$L__BB6_209;
	ld.shared.f64 	%fd91, [_ZN6thrust24THRUST_300001_SM_1000_NS8cuda_cub4core6detail5shmemE+120];
	ld.shared.u64 	%rd95, [_ZN6thrust24THRUST_300001_SM_1000_NS8cuda_cub4core6detail5shmemE+128];
	setp.lt.f64 	%p175, %fd214, %fd91;
	mov.u64 	%rd386, %rd95;
	mov.f64 	%fd247, %fd91;
	@%p175 bra 	$L__BB6_209;
	setp.lt.f64 	%p176, %fd91, %fd214;
	mov.u64 	%rd386, %rd352;
	mov.f64 	%fd247, %fd214;
	@%p176 bra 	$L__BB6_209;
	setp.lt.s64 	%p177, %rd352, %rd95;
	selp.f64 	%fd247, %fd214, %fd91, %p177;
	min.s64 	%rd386, %rd352, %rd95;
	bra.uni 	$L__BB6_209;
$L__BB6_121:
	mov.u32 	%r16, %tid.x;
	mul.wide.u32 	%rd208, %r16, 16;
	add.s64 	%rd189, %rd186, %rd208;
	// begin inline asm
	ld.global.nc.u64 %rd188, [%rd189];
	// end inline asm
	add.s64 	%rd191, %rd189, 8;
	// begin inline asm
	ld.global.nc.u64 %rd190, [%rd191];
	// end inline asm
	mov.b64 	%fd93, %rd188;
	add.s64 	%rd193, %rd189, 4096;
	// begin inline asm
	ld.global.nc.u64 %rd192, [%rd193];
	// end inline asm
	add.s64 	%rd195, %rd189, 4104;
	// begin inline asm
	ld.global.nc.u64 %rd353, [%rd195];
	// end inline asm
	mov.b64 	%fd215, %rd192;
	add.s64 	%rd197, %rd189, 8192;
	// begin inline asm
	ld.global.nc.u64 %rd196, [%rd197];
	// end inline asm
	add.s64 	%rd199, %rd189, 8200;
	// begin inline asm
	ld.global.nc.u64 %rd354, [%rd199];
	// end inline asm
	mov.b64 	%fd216, %rd196;
	add.s64 	%rd201, %rd189, 12288;
	// begin inline asm
	ld.global.nc.u64 %rd200, [%rd201];
	// end inline asm
	add.s64 	%rd203, %rd189, 12296;
	// begin inline asm
	ld.global.nc.u64 %rd355, [%rd203];
	// end inline asm
	mov.b64 	%fd217, %rd200;
	add.s64 	%rd205, %rd189, 16384;
	// begin inline asm
	ld.global.nc.u64 %rd204, [%rd205];
	// end inline asm
	add.s64 	%rd207, %rd189, 16392;
	// begin inline asm
	ld.global.nc.u64 %rd373, [%rd207];
	// end inline asm
	mov.b64 	%fd234, %rd204;
	setp.lt.f64 	%p3, %fd93, %fd215;
	@%p3 bra 	$L__BB6_123;
	setp.lt.f64 	%p4, %fd215, %fd93;
	setp.lt.s64 	%p5, %rd190, %rd353;
	or.pred  	%p6, %p4, %p5;
	selp.f64 	%fd215, %fd93, %fd215, %p6;
	selp.b64 	%rd353, %rd190, %rd353, %p6;
$L__BB6_123:
	setp.lt.f64 	%p7, %fd215, %fd216;
	@%p7 bra 	$L__BB6_125;
	setp.gt.f64 	%p8, %fd215, %fd216;
	setp.lt.s64 	%p9, %rd353, %rd354;
	or.pred  	%p10, %p8, %p9;
	selp.f64 	%fd216, %fd215, %fd216, %p10;
	selp.b64 	%rd354, %rd353, %rd354, %p10;
$L__BB6_125:
	setp.lt.f64 	%p11, %fd216, %fd217;
	@%p11 bra 	$L__BB6_127;
	setp.gt.f64 	%p12, %fd216, %fd217;
	setp.lt.s64 	%p13, %rd354, %rd355;
	or.pred  	%p14, %p12, %p13;
	selp.f64 	%fd217, %fd216, %fd217, %p14;
	selp.b64 	%rd355, %rd354, %rd355, %p14;
$L__BB6_127:
	setp.lt.f64 	%p15, %fd217, %fd234;
	@%p15 bra 	$L__BB6_129;
	setp.gt.f64 	%p16, %fd217, %fd234;
	setp.lt.s64 	%p17, %rd355, %rd373;
	or.pred  	%p18, %p16, %p17;
	selp.f64 	%fd234, %fd217, %fd234, %p18;
	selp.b64 	%rd373, %rd355, %rd373, %p18;
$L__BB6_129:
	setp.lt.u32 	%p19, %r37, 2560;
	mov.b32 	%r383, 1280;
	@%p19 bra 	$L__BB6_142;
	mov.b32 	%r382, 1280;
	mov.f64 	%fd219, %fd234;
	mov.u64 	%rd357, %rd373;
$L__BB6_131:
	add.s32 	%r40, %r382, %r16;
	mul.wide.u32 	%rd229, %r40, 16;
	add.s64 	%rd210, %rd186, %rd229;
	// begin inline asm
	ld.global.nc.u64 %rd209, [%rd210];
	// end inline asm
	add.s64 	%rd212, %rd210, 8;
	// begin inline asm
	ld.global.nc.u64 %rd358, [%rd212];
	// end inline asm
	mov.b64 	%fd220, %rd209;
	add.s64 	%rd214, %rd210, 4096;
	// begin inline asm
	ld.global.nc.u64 %rd213, [%rd214];
	// end inline asm
	add.s64 	%rd216, %rd210, 4104;
	// begin inline asm
	ld.global.nc.u64 %rd359, [%rd216];
	// end inline asm
	mov.b64 	%fd221, %rd213;
	add.s64 	%rd218, %rd210, 8192;
	// begin inline asm
	ld.global.nc.u64 %rd217, [%rd218];
	// end inline asm
	add.s64 	%rd220, %rd210, 8200;
	// begin inline asm
	ld.global.nc.u64 %rd360, [%rd220];
	// end inline asm
	mov.b64 	%fd222, %rd217;
	add.s64 	%rd222, %rd210, 12288;
	// begin inline asm
	ld.global.nc.u64 %rd221, [%rd222];
	// end inline asm
	add.s64 	%rd224, %rd210, 12296;
	// begin inline asm
	ld.global.nc.u64 %rd361, [%rd224];
	// end inline asm
	mov.b64 	%fd223, %rd221;
	add.s64 	%rd226, %rd210, 16384;
	// begin inline asm
	ld.global.nc.u64 %rd225, [%rd226];
	// end inline asm
	add.s64 	%rd228, %rd210, 16392;
	// begin inline asm
	ld.global.nc.u64 %rd373, [%rd228];
	// end inline asm
	mov.b64 	%fd234, %rd225;
	setp.lt.f64 	%p20, %fd219, %fd220;
	@%p20 bra 	$L__BB6_133;
	setp.gt.f64 	%p21, %fd219, %fd220;
	setp.lt.s64 	%p22, %rd357, %rd358;
	or.pred  	%p23, %p21, %p22;
	selp.f64 	%fd220, %fd219, %fd220, %p23;
	selp.b64 	%rd358, %rd357, %rd358, %p23;
$L__BB6_133:
	setp.lt.f64 	%p24, %fd220, %fd221;
	@%p24 bra 	$L__BB6_135;
	setp.gt.f64 	%p25, %fd220, %fd221;
	setp.lt.s64 	%p26, %rd358, %rd359;
	or.pred  	%p27, %p25, %p26;
	selp.f64 	%fd221, %fd220, %fd221, %p27;
	selp.b64 	%rd359, %rd358, %rd359, %p27;
$L__BB6_135:
	setp.lt.f64 	%p28, %fd221, %fd222;
	@%p28 bra 	$L__BB6_137;
	setp.gt.f64 	%p29, %fd221, %fd222;
	setp.lt.s64 	%p30, %rd359, %rd360;
	or.pred  	%p31, %p29, %p30;
	selp.f64 	%fd222, %fd221, %fd222, %p31;
	selp.b64 	%rd360, %rd359, %rd360, %p31;
$L__BB6_137:
	setp.lt.f64 	%p32, %fd222, %fd223;
	@%p32 bra 	$L__BB6_139;
	setp.gt.f64 	%p33, %fd222, %fd223;
	setp.lt.s64 	%p34, %rd360, %rd361;
	or.pred  	%p35, %p33, %p34;
	selp.f64 	%fd223, %fd222, %fd223, %p35;
	selp.b64 	%rd361, %rd360, %rd361, %p35;
$L__BB6_139:
	setp.lt.f64 	%p36, %fd223, %fd234;
	@%p36 bra 	$L__BB6_141;
	setp.gt.f64 	%p37, %fd223, %fd234;
	setp.lt.s64 	%p38, %rd361, %rd373;
	or.pred  	%p39, %p37, %p38;
	selp.f64 	%fd234, %fd223, %fd234, %p39;
	selp.b64 	%rd373, %rd361, %rd373, %p39;
$L__BB6_141:
	add.s32 	%r383, %r382, 1280;
	add.s32 	%r41, %r382, 2560;
	setp.le.s32 	%p40, %r41, %r37;
	mov.u32 	%r382, %r383;
	mov.f64 	%fd219, %fd234;
	mov.u64 	%rd357, %rd373;
	@%p40 bra 	$L__BB6_131;
$L__BB6_142:
	setp.le.s32 	%p41, %r37, %r383;
	@%p41 bra 	$L__BB6_165;
	sub.s32 	%r20, %r37, %r383;
	setp.ge.s32 	%p42, %r16, %r20;
	@%p42 bra 	$L__BB6_165;
	not.b32 	%r42, %r16;
	add.s32 	%r43, %r37, %r42;
	sub.s32 	%r21, %r43, %r383;
	and.b32  	%r44, %r21, 768;
	setp.eq.s32 	%p43, %r44, 768;
	mov.u32 	%r387, %r16;
	@%p43 bra 	$L__BB6_150;
	add.s32 	%r385, %r16, %r383;
	shr.u32 	%r45, %r21, 8;
	add.s32 	%r46, %r45, 1;
	and.b32  	%r47, %r46, 3;
	neg.s32 	%r384, %r47;
	mov.u32 	%r387, %r16;
$L__BB6_146:
	.pragma "nounroll";
	mov.u64 	%rd127, %rd373;
	mov.f64 	%fd123, %fd234;
	mul.wide.u32 	%rd235, %r385, 16;
	add.s64 	%rd232, %rd186, %rd235;
	// begin inline asm
	ld.global.nc.u64 %rd231, [%rd232];
	// end inline asm
	add.s64 	%rd234, %rd232, 8;
	// begin inline asm
	ld.global.nc.u64 %rd233, [%rd234];
	// end inline asm
	mov.b64 	%fd124, %rd231;
	setp.lt.f64 	%p44, %fd123, %fd124;
	mov.f64 	%fd234, %fd124;
	mov.u64 	%rd373, %rd233;
	@%p44 bra 	$L__BB6_149;
	setp.gt.f64 	%p45, %fd123, %fd124;
	mov.f64 	%fd234, %fd123;
	mov.u64 	%rd373, %rd127;
	@%p45 bra 	$L__BB6_149;
	setp.lt.s64 	%p46, %rd127, %rd233;
	selp.f64 	%fd234, %fd123, %fd124, %p46;
	min.s64 	%rd373, %rd127, %rd233;
$L__BB6_149:
	add.s32 	%r387, %r387, 256;
	add.s32 	%r385, %r385, 256;
	add.s32 	%r384, %r384, 1;
	setp.ne.s32 	%p47, %r384, 0;
	@%p47 bra 	$L__BB6_146;
$L__BB6_150:
	setp.lt.u32 	%p48, %r21, 768;
	@%p48 bra 	$L__BB6_165;
	cvt.u64.u32 	%rd236, %r387;
	cvt.u64.u32 	%rd237, %r383;
	add.s64 	%rd238, %rd236, %rd237;
	shl.b64 	%rd239, %rd238, 4;
	add.s64 	%rd240, %rd239, %rd186;
	add.s64 	%rd368, %rd240, 12296;
	add.s32 	%r388, %r387, %r383;
$L__BB6_152:
	mul.wide.u32 	%rd245, %r388, 16;
	add.s64 	%rd242, %rd186, %rd245;
	// begin inline asm
	ld.global.nc.u64 %rd241, [%rd242];
	// end inline asm
	add.s64 	%rd244, %rd242, 8;
	// begin inline asm
	ld.global.nc.u64 %rd243, [%rd244];
	// end inline asm
	mov.b64 	%fd130, %rd241;
	setp.lt.f64 	%p49, %fd234, %fd130;
	mov.f64 	%fd231, %fd130;
	mov.u64 	%rd370, %rd243;
	@%p49 bra 	$L__BB6_155;
	setp.gt.f64 	%p50, %fd234, %fd130;
	mov.f64 	%fd231, %fd234;
	mov.u64 	%rd370, %rd373;
	@%p50 bra 	$L__BB6_155;
	setp.lt.s64 	%p51, %rd373, %rd243;
	selp.f64 	%fd231, %fd234, %fd130, %p51;
	min.s64 	%rd370, %rd373, %rd243;
$L__BB6_155:
	add.s64 	%rd247, %rd368, -8200;
	// begin inline asm
	ld.global.nc.u64 %rd246, [%rd247];
	// end inline asm
	add.s64 	%rd249, %rd368, -8192;
	// begin inline asm
	ld.global.nc.u64 %rd248, [%rd249];
	// end inline asm
	mov.b64 	%fd133, %rd246;
	setp.lt.f64 	%p52, %fd231, %fd133;
	mov.f64 	%fd232, %fd133;
	mov.u64 	%rd371, %rd248;
	@%p52 bra 	$L__BB6_158;
	setp.gt.f64 	%p53, %fd231, %fd133;
	mov.f64 	%fd232, %fd231;
	mov.u64 	%rd371, %rd370;
	@%p53 bra 	$L__BB6_158;
	setp.lt.s64 	%p54, %rd370, %rd248;
	selp.f64 	%fd232, %fd231, %fd133, %p54;
	min.s64 	%rd371, %rd370, %rd248;
$L__BB6_158:
	add.s64 	%rd251, %rd368, -4104;
	// begin inline asm
	ld.global.nc.u64 %rd250, [%rd251];
	// end inline asm
	add.s64 	%rd253, %rd368, -4096;
	// begin inline asm
	ld.global.nc.u64 %rd252, [%rd253];
	// end inline asm
	mov.b64 	%fd136, %rd250;
	setp.lt.f64 	%p55, %fd232, %fd136;
	mov.f64 	%fd233, %fd136;
	mov.u64 	%rd372, %rd252;
	@%p55 bra 	$L__BB6_161;
	setp.gt.f64 	%p56, %fd232, %fd136;
	mov.f64 	%fd233, %fd232;
	mov.u64 	%rd372, %rd371;
	@%p56 bra 	$L__BB6_161;
	setp.lt.s64 	%p57, %rd371, %rd252;
	selp.f64 	%fd233, %fd232, %fd136, %p57;
	min.s64 	%rd372, %rd371, %rd252;
$L__BB6_161:
	add.s64 	%rd255, %rd368, -8;
	// begin inline asm
	ld.global.nc.u64 %rd254, [%rd255];
	// end inline asm
	// begin inline asm
	ld.global.nc.u64 %rd256, [%rd368];
	// end inline asm
	mov.b64 	%fd139, %rd254;
	setp.lt.f64 	%p58, %fd233, %fd139;
	mov.f64 	%fd234, %fd139;
	mov.u64 	%rd373, %rd256;
	@%p58 bra 	$L__BB6_164;
	setp.gt.f64 	%p59, %fd233, %fd139;
	mov.f64 	%fd234, %fd233;
	mov.u64 	%rd373, %rd372;
	@%p59 bra 	$L__BB6_164;
	setp.lt.s64 	%p60, %rd372, %rd256;
	selp.f64 	%fd234, %fd233, %fd139, %p60;
	min.s64 	%rd373, %rd372, %rd256;
$L__BB6_164:
	add.s32 	%r387, %r387, 1024;
	add.s64 	%rd368, %rd368, 16384;
	add.s32 	%r388, %r388, 1024;
	setp.lt.s32 	%p61, %r387, %r20;
	@%p61 bra 	$L__BB6_152;
$L__BB6_165:
	// begin inline asm
	mov.u32 %r48, %laneid;
	// end inline asm
	mov.b64 	%rd258, %fd234;
	mov.b64 	{%r50, %r55}, %rd258;
	mov.b32 	%r66, 1;
	mov.b32 	%r67, 31;
	mov.b32 	%r68, -1;
	// begin inline asm
	shfl.sync.down.b32 %r49, %r50, %r66, %r67, %r68;
	// end inline asm
	// begin inline asm
	shfl.sync.down.b32 %r54, %r55, %r66, %r67, %r68;
	// end inline asm
	mov.b64 	%rd259, {%r49, %r54};
	mov.b64 	%fd143, %rd259;
	mov.b64 	{%r60, %r65}, %rd373;
	// begin inline asm
	shfl.sync.down.b32 %r59, %r60, %r66, %r67, %r68;
	// end inline asm
	// begin inline asm
	shfl.sync.down.b32 %r64, %r65, %r66, %r67, %r68;
	// end inline asm
	mov.b64 	%rd150, {%r59, %r64};
	setp.gt.s32 	%p62, %r48, 30;
	mov.f64 	%fd236, %fd234;
	mov.u64 	%rd375, %rd373;
	@%p62 bra 	$L__BB6_169;
	setp.lt.f64 	%p63, %fd234, %fd143;
	mov.f64 	%fd236, %fd143;
	mov.u64 	%rd375, %rd150;
	@%p63 bra 	$L__BB6_169;
	setp.gt.f64 	%p64, %fd234, %fd143;
	mov.f64 	%fd236, %fd234;
	mov.u64 	%rd375, %rd373;
	@%p64 bra 	$L__BB6_169;
	setp.lt.s64 	%p65, %rd373, %rd150;
	selp.f64 	%fd236, %fd234, %fd143, %p65;
	min.s64 	%rd375, %rd373, %rd150;
$L__BB6_169:
	mov.b64 	%rd260, %fd236;
	mov.b64 	{%r70, %r75}, %rd260;
	mov.b32 	%r86, 2;
	mov.b32 	%r87, 31;
	mov.b32 	%r88, -1;
	// begin inline asm
	shfl.sync.down.b32 %r69, %r70, %r86, %r87, %r88;
	// end inline asm
	// begin inline asm
	shfl.sync.down.b32 %r74, %r75, %r86, %r87, %r88;
	// end inline asm
	mov.b64 	%rd261, {%r69, %r74};
	mov.b64 	%fd146, %rd261;
	mov.b64 	{%r80, %r85}, %rd375;
	// begin inline asm
	shfl.sync.down.b32 %r79, %r80, %r86, %r87, %r88;
	// end inline asm
	// begin inline asm
	shfl.sync.down.b32 %r84, %r85, %r86, %r87, %r88;
	// end inline asm
	mov.b64 	%rd153, {%r79, %r84};
	setp.gt.s32 	%p66, %r48, 29;
	mov.f64 	%fd237, %fd236;
	mov.u64 	%rd376, %rd375;
	@%p66 bra 	$L__BB6_173;
	setp.lt.f64 	%p67, %fd236, %fd146;
	mov.f64 	%fd237, %fd146;
	mov.u64 	%rd376, %rd153;
	@%p67 bra 	$L__BB6_173;
	setp.gt.f64 	%p68, %fd236, %fd146;
	mov.f64 	%fd237, %fd236;
	mov.u64 	%rd376, %rd375;
	@%p68 bra 	$L__BB6_173;
	setp.lt.s64 	%p69, %rd375, %rd153;
	selp.f64 	%fd237, %fd236, %fd146, %p69;
	min.s64 	%rd376, %rd375, %rd153;
$L__BB6_173:
	mov.b64 	%rd262, %fd237;
	mov.b64 	{%r90, %r95}, %rd262;
	mov.b32 	%r106, 4;
	mov.b32 	%r107, 31;
	mov.b32 	%r108, -1;
	// begin inline asm
	shfl.sync.down.b32 %r89, %r90, %r106, %r107, %r108;
	// end inline asm
	// begin inline asm
	shfl.sync.down.b32 %r94, %r95, %r106, %r107, %r108;
	// end inline asm
	mov.b64 	%rd263, {%r89, %r94};
	mov.b64 	%fd149, %rd263;
	mov.b64 	{%r100, %r105}, %rd376;
	// begin inline asm
	shfl.sync.down.b32 %r99, %r100, %r106, %r107, %r108;
	// end inline asm
	// begin inline asm
	shfl.sync.down.b32 %r104, %r105, %r106, %r107, %r108;
	// end inline asm
	mov.b64 	%rd156, {%r99, %r104};
	setp.gt.s32 	%p70, %r48, 27;
	mov.f64 	%fd238, %fd237;
	mov.u64 	%rd377, %rd376;
	@%p70 bra 	$L__BB6_177;
	setp.lt.f64 	%p71, %fd237, %fd149;
	mov.f64 	%fd238, %fd149;
	mov.u64 	%rd377, %rd156;
	@%p71 bra 	$L__BB6_177;
	setp.gt.f64 	%p72, %fd237, %fd149;
	mov.f64 	%fd238, %fd237;
	mov.u64 	%rd377, %rd376;
	@%p72 bra 	$L__BB6_177;
	setp.lt.s64 	%p73, %rd376, %rd156;
	selp.f64 	%fd238, %fd237, %fd149, %p73;
	min.s64 	%rd377, %rd376, %rd156;
$L__BB6_177:
	mov.b64 	%rd264, %fd238;
	mov.b64 	{%r110, %r115}, %rd264;
	mov.b32 	%r126, 8;
	mov.b32 	%r127, 31;
	mov.b32 	%r128, -1;
	// begin inline asm
	shfl.sync.down.b32 %r109, %r110, %r126, %r127, %r128;
	// end inline asm
	// begin inline asm
	shfl.sync.down.b32 %r114, %r115, %r126, %r127, %r128;
	// end inline asm
	mov.b64 	%rd265, {%r109, %r114};
	mov.b64 	%fd152, %rd265;
	mov.b64 	{%r120, %r125}, %rd377;
	// begin inline asm
	shfl.sync.down.b32 %r119, %r120, %r126, %r127, %r128;
	// end inline asm
	// begin inline asm
	shfl.sync.down.b32 %r124, %r125, %r126, %r127, %r128;
	// end inline asm
	mov.b64 	%rd159, {%r119, %r124};
	setp.gt.s32 	%p74, %r48, 23;
	mov.f64 	%fd239, %fd238;
	mov.u64 	%rd378, %rd377;
	@%p74 bra 	$L__BB6_181;
	setp.lt.f64 	%p75, %fd238, %fd152;
	mov.f64 	%fd239, %fd152;
	mov.u64 	%rd378, %rd159;
	@%p75 bra 	$L__BB6_181;
	setp.gt.f64 	%p76, %fd238, %fd152;
	mov.f64 	%fd239, %fd238;
	mov.u64 	%rd378, %rd377;
	@%p76 bra 	$L__BB6_181;
	setp.lt.s64 	%p77, %rd377, %rd159;
	selp.f64 	%fd239, %fd238, %fd152, %p77;
	min.s64 	%rd378, %rd377, %rd159;
$L__BB6_181:
	mov.b64 	%rd266, %fd239;
	mov.b64 	{%r130, %r135}, %rd266;
	mov.b32 	%r146, 16;
	mov.b32 	%r147, 31;
	mov.b32 	%r148, -1;
	// begin inline asm
	shfl.sync.down.b32 %r129, %r130, %r146, %r147, %r148;
	// end inline asm
	// begin inline asm
	shfl.sync.down.b32 %r134, %r135, %r146, %r147, %r148;
	// end inline asm
	mov.b64 	%rd267, {%r129, %r134};
	mov.b64 	%fd155, %rd267;
	mov.b64 	{%r140, %r145}, %rd378;
	// begin inline asm
	shfl.sync.down.b32 %r139, %r140, %r146, %r147, %r148;
	// end inline asm
	// begin inline asm
	shfl.sync.down.b32 %r144, %r145, %r146, %r147, %r148;
	// end inline asm
	mov.b64 	%rd162, {%r139, %r144};
	setp.gt.s32 	%p78, %r48, 15;
	mov.f64 	%fd247, %fd239;
	mov.u64 	%rd386, %rd378;
	@%p78 bra 	$L__BB6_185;
	setp.lt.f64 	%p79, %fd239, %fd155;
	mov.f64 	%fd247, %fd155;
	mov.u64 	%rd386, %rd162;
	@%p79 bra 	$L__BB6_185;
	setp.gt.f64 	%p80, %fd239, %fd155;
	mov.f64 	%fd247, %fd239;
	mov.u64 	%rd386, %rd378;
	@%p80 bra 	$L__BB6_185;
	setp.lt.s64 	%p81, %rd378, %rd162;
	selp.f64 	%fd247, %fd239, %fd155, %p81;
	min.s64 	%rd386, %rd378, %rd162;
$L__BB6_185:
	setp.ne.s32 	%p82, %r48, 0;
	@%p82 bra 	$L__BB6_187;
	shr.u32 	%r149, %r16, 1;
	and.b32  	%r150, %r149, 496;
	mov.u32 	%r151, _ZN6thrust24THRUST_300001_SM_1000_NS8cuda_cub4core6detail5shmemE;
	add.s32 	%r152, %r151, %r150;
	st.shared.f64 	[%r152+8], %fd247;
	st.shared.u64 	[%r152+16], %rd386;
$L__BB6_187:
	bar.sync 	0;
	setp.ne.s32 	%p83, %r16, 0;
	@%p83 bra 	$L__BB6_209;
	ld.shared.f64 	%fd158, [_ZN6thrust24THRUST_300001_SM_1000_NS8cuda_cub4core6detail5shmemE+24];
	ld.shared.u64 	%rd165, [_ZN6thrust24THRUST_300001_SM_1000_NS8cuda_cub4core6detail5shmemE+32];
	setp.lt.f64 	%p84, %fd247, %fd158;
	mov.f64 	%fd241, %fd158;
	mov.u64 	%rd380, %rd165;
	@%p84 bra 	$L__BB6_191;
	setp.lt.f64 	%p85, %fd158, %fd247;
	mov.f64 	%fd241, %fd247;
	mov.u64 	%rd380, %rd386;
	@%p85 bra 	$L__BB6_191;
	setp.lt.s64 	%p86, %rd386, %rd165;
	selp.f64 	%fd241, %fd247, %fd158, %p86;
	min.s64 	%rd380, %rd386, %rd165;
$L__BB6_191:
	ld.shared.f64 	%fd161, [_ZN6thrust24THRUST_300001_SM_1000_NS8cuda_cub4core6detail5shmemE+40];
	ld.shared.u64 	%rd168, [_ZN6thrust24THRUST_300001_SM_1000_NS8cuda_cub4core6detail5shmemE+48];
	setp.lt.f64 	%p87, %fd241, %fd161;
	mov.f64 	%fd242, %fd161;
	mov.u64 	%rd381, %rd168;
	@%p87 bra 	$L__BB6_194;
	setp.lt.f64 	%p88, %fd161, %fd241;
	mov.f64 	%fd242, %fd241;
	mov.u64 	%rd381, %rd380;
	@%p88 bra 	$L__BB6_194;
	setp.lt.s64 	%p89, %rd380, %rd168;
	selp.f64 	%fd242, %fd241, %fd161, %p89;
	min.s64 	%rd381, %rd380, %rd168;
$L__BB6_194:
	ld.shared.f64 	%fd164, [_ZN6thrust24THRUST_300001_SM_1000_NS8cuda_cub4core6detail5shmemE+56];
	ld.shared.u64 	%rd171, [_ZN6thrust24THRUST_300001_SM_1000_NS8cuda_cub4core6detail5shmemE+64];
	setp.lt.f64 	%p90, %fd242, %fd164;
	mov.f64 	%fd243, %fd164;
	mov.u64 	%rd382, %rd171;
	@%p90 bra 	$L__BB6_197;
	setp.lt.f64 	%p91, %fd164, %fd242;
	mov.f64 	%fd243, %fd242;
	mov.u64 	%rd382, %rd381;
	@%p91 bra 	$L__BB6_197;
	setp.lt.s64 	%p92, %rd381, %rd171;
	selp.f64 	%fd243, %fd242, %fd164, %p92;
	min.s64 	%rd382, %rd381, %rd171;
$L__BB6_197:
	ld.shared.f64 	%fd167, [_ZN6thrust24THRUST_300001_SM_1000_NS8cuda_cub4core6detail5shmemE+72];
	ld.shared.u64 	%rd174, [_ZN6thrust24THRUST_300001_SM_1000_NS8cuda_cub4core6detail5shmemE+80];
	setp.lt.f64 	%p93, %fd243, %fd167;
	mov.f64 	%fd244, %fd167;
	mov.u64 	%rd383, %rd174;
	@%p93 bra 	$L__BB6_200;
	setp.lt.f64 	%p94, %fd167, %fd243;
	mov.f64 	%fd244, %fd243;
	mov.u64 	%rd383, %rd382;
	@%p94 bra 	$L__BB6_200;
	setp.lt.s64 	%p95, %rd382, %rd174;
	selp.f64 	%fd244, %fd243, %fd167, %p95;
	min.s64 	%rd383, %rd382, %rd174;
$L__BB6_200:
	ld.shared.f64 	%fd170, [_ZN6thrust24THRUST_300001_SM_1000_NS8cuda_cub4core6detail5shmemE+88];
	ld.shared.u64 	%rd177, [_ZN6thrust24THRUST_300001_SM_1000_NS8cuda_cub4core6detail5shmemE+96];
	setp.lt.f64 	%p96, %fd244, %fd170;
	mov.f64 	%fd245, %fd170;
	mov.u64 	%rd384, %rd177;
	@%p96 bra 	$L__BB6_203;
	setp.lt.f64 	%p97, %fd170, %fd244;
	mov.f64 	%fd245, %fd244;
	mov.u64 	%rd384, %rd383;
	@%p97 bra 	$L__BB6_203;
	setp.lt.s64 	%p98, %rd383, %rd177;
	selp.f64 	%fd245, %fd244, %fd170, %p98;
	min.s64 	%rd384, %rd383, %rd177;
$L__BB6_203:
	ld.shared.f64 	%fd173, [_ZN6thrust24THRUST_300001_SM_1000_NS8cuda_cub4core6detail5shmemE+104];
	ld.shared.u64 	%rd180, [_ZN6thrust24THRUST_300001_SM_1000_NS8cuda_cub4core6detail5shmemE+112];
	setp.lt.f64 	%p99, %fd245, %fd173;
	mov.f64 	%fd246, %fd173;
	mov.u64 	%rd385, %rd180;
	@%p99 bra 	$L__BB6_206;
	setp.lt.f64 	%p100, %fd173, %fd245;
	mov.f64 	%fd246, %fd245;
	mov.u64 	%rd385, %rd384;
	@%p100 bra 	$L__BB6_206;
	setp.lt.s64 	%p101, %rd384, %rd180;
	selp.f64 	%fd246, %fd245, %fd173, %p101;
	min.s64 	%rd385, %rd384, %rd180;
$L__BB6_206:
	ld.shared.f64 	%fd176, [_ZN6thrust24THRUST_300001_SM_1000_NS8cuda_cub4core6detail5shmemE+120];
	ld.shared.u64 	%rd183, [_ZN6thrust24THRUST_300001_SM_1000_NS8cuda_cub4core6detail5shmemE+128];
	setp.lt.f64 	%p102, %fd246, %fd176;
	mov.u64 	%rd386, %rd183;
	mov.f64 	%fd247, %fd176;
	@%p102 bra 	$L__BB6_209;
	setp.lt.f64 	%p103, %fd176, %fd246;
	mov.u64 	%rd386, %rd385;
	mov.f64 	%fd247, %fd246;
	@%p103 bra 	$L__BB6_209;
	setp.lt.s64 	%p104, %rd385, %rd183;
	selp.f64 	%fd247, %fd246, %fd176, %p104;
	min.s64 	%rd386, %rd385, %rd183;
$L__BB6_209:
	mov.u32 	%r376, %tid.x;
	setp.ne.s32 	%p221, %r376, 0;
	@%p221 bra 	$L__BB6_211;
	ld.param.u64 	%rd318, [_ZN6thrust24THRUST_300001_SM_1000_NS8cuda_cub4core6detail13_kernel_agentINS1_8__reduce11ReduceAgentIPN4cuda3std3__45tupleIJdlEEESC_SB_iNS1_9__extrema9arg_max_fIdlNS9_4lessIdEEEEEEJSC_SC_iSH_EEEvDpT0__param_1];
	cvta.to.global.u64 	%rd317, %rd318;
	st.global.f64 	[%rd317], %fd247;
	st.global.u64 	[%rd317+8], %rd386;
$L__BB6_211:
	ret;

}
	// .globl	_ZN6thrust24THRUST_300001_SM_1000_NS8cuda_cub4core6detail13_kernel_agentINS1_8__reduce11ReduceAgentINS0_12zip_iteratorIN4cuda3std3__45tupleIJNS0_10device_ptrIdEENS0_17counting_iteratorIlNS0_11use_defaultESF_SF_EEEEEEEPNSB_IJdlEEESJ_lNS1_9__extrema9arg_max_fIdlNSA_4lessIdEEEEEEJSI_SK_lSP_EEEvDpT0_
.visible .entry _ZN6thrust24THRUST_300001_SM_1000_NS8cuda_cub4core6detail13_kernel_agentINS1_8__reduce11ReduceAgentINS0_12zip_iteratorIN4cuda3std3__45tupleIJNS0_10device_ptrIdEENS0_17counting_iteratorIlNS0_11use_defaultESF_SF_EEEEEEEPNSB_IJdlEEESJ_lNS1_9__extrema9arg_max_fIdlNSA_4lessIdEEEEEEJSI_SK_lSP_EEEvDpT0_(
	.param .align 8 .b8 _ZN6thrust24THRUST_300001_SM_1000_NS8cuda_cub4core6detail13_kernel_agentINS1_8__reduce11ReduceAgentINS0_12zip_iteratorIN4cuda3std3__45tupleIJNS0_10device_ptrIdEENS0_17counting_iteratorIlNS0_11use_defaultESF_SF_EEEEEEEPNSB_IJdlEEESJ_lNS1_9__extrema9arg_max_fIdlNSA_4lessIdEEEEEEJSI_SK_lSP_EEEvDpT0__param_0[16],
	.param .u64 .ptr .align 1 _ZN6thrust24THRUST_300001_SM_1000_NS8cuda_cub4core6detail13_kernel_agentINS1_8__reduce11ReduceAgentINS0_12zip_iteratorIN4cuda3std3__45tupleIJNS0_10device_ptrIdEENS0_17counting_iteratorIlNS0_11use_defaultESF_SF_EEEEEEEPNSB_IJdlEEESJ_lNS1_9__extrema9arg_max_fIdlNSA_4lessIdEEEEEEJSI_SK_lSP_EEEvDpT0__param_1,
	.param .u64 _ZN6thrust24THRUST_300001_SM_1000_NS8cuda_cub4core6detail13_kernel_agentINS1_8__reduce11ReduceAgentINS0_12zip_iteratorIN4cuda3std3__45tupleIJNS0_10device_ptrIdEENS0_17counting_iteratorIlNS0_11use_defaultESF_SF_EEEEEEEPNSB_IJdlEEESJ_lNS1_9__extrema9arg_max_fIdlNSA_4lessIdEEEEEEJSI_SK_lSP_EEEvDpT0__param_2,
	.param .align 1 .b8 _ZN6thrust24THRUST_300001_SM_1000_NS8cuda_cub4core6detail13_kernel_agentINS1_8__reduce11ReduceAgentINS0_12zip_iteratorIN4cuda3std3__45tupleIJNS0_10device_ptrIdEENS0_17counting_iteratorIlNS0_11use_defaultESF_SF_EEEEEEEPNSB_IJdlEEESJ_lNS1_9__extrema9arg_max_fIdlNSA_4lessIdEEEEEEJSI_SK_lSP_EEEvDpT0__param_3[1]
)
.maxntid 256
{
	.reg .pred 	%p<213>;
	.reg .b32 	%r<391>;
	.reg .b64 	%rd<358>;
	.reg .b64 	%fd<242>;

	ld.param.u64 	%rd194, [_ZN6thrust24THRUST_300001_SM_1000_NS8cuda_cub4core6detail13_kernel_agentINS1_8__reduce11ReduceAgentINS0_12zip_iteratorIN4cuda3std3__45tupleIJNS0_10device_ptrIdEENS0_17counting_iteratorIlNS0_11use_defaultESF_SF_EEEEEEEPNSB_IJdlEEESJ_lNS1_9__extrema9arg_max_fIdlNSA_4lessIdEEEEEEJSI_SK_lSP_EEEvDpT0__param_0+8];
	ld.param.u64 	%rd193, [_ZN6thrust24THRUST_300001_SM_1000_NS8cuda_cub4core6detail13_kernel_agentINS1_8__reduce11ReduceAgentINS0_12zip_iteratorIN4cuda3std3__45tupleIJNS0_10device_ptrIdEENS0_17counting_iteratorIlNS0_11use_defaultESF_SF_EEEEEEEPNSB_IJdlEEESJ_lNS1_9__extrema9arg_max_fIdlNSA_4lessIdEEEEEEJSI_SK_lSP_EEEvDpT0__param_0];
	ld.param.u64 	%rd196, [_ZN6thrust24THRUST_300001_SM_1000_NS8cuda_cub4core6detail13_kernel_agentINS1_8__reduce11ReduceAgentINS0_12zip_iteratorIN4cuda3std3__45tupleIJNS0_10device_ptrIdEENS0_17counting_iteratorIlNS0_11use_defaultESF_SF_EEEEEEEPNSB_IJdlEEESJ_lNS1_9__extrema9arg_max_fIdlNSA_4lessIdEEEEEEJSI_SK_lSP_EEEvDpT0__param_2];
	setp.eq.s64 	%p1, %rd196, 0;
	@%p1 bra 	$L__BB7_206;
	cvta.to.global.u64 	%rd1, %rd193;
	setp.gt.s64 	%p2, %rd196, 1279;
	@%p2 bra 	$L__BB7_122;
	cvt.u32.u64 	%r1, %rd196;
	mov.u32 	%r2, %tid.x;
	setp.ge.s32 	%p96, %r2, %r1;
	mov.f64 	%fd188, 0d0000000000000000;
	mov.b64 	%rd300, 0;
	mov.u32 	%r385, %r2;
	@%p96 bra 	$L__BB7_4;
	cvt.u64.u32 	%rd256, %r2;
	mul.wide.u32 	%rd257, %r2, 8;
	add.s64 	%rd258, %rd1, %rd257;
	add.s64 	%rd300, %rd194, %rd256;
	ld.global.f64 	%fd188, [%rd258];
	add.s32 	%r385, %r2, 256;
$L__BB7_4:
	setp.ge.s32 	%p97, %r385, %r1;
	@%p97 bra 	$L__BB7_26;
	not.b32 	%r154, %r385;
	add.s32 	%r5, %r154, %r1;
	and.b32  	%r155, %r5, 768;
	setp.eq.s32 	%p98, %r155, 768;
	@%p98 bra 	$L__BB7_11;
	cvt.u64.u32 	%rd260, %r385;
	add.s64 	%rd291, %rd194, %rd260;
	mul.wide.u32 	%rd261, %r385, 8;
	add.s64 	%rd290, %rd1, %rd261;
	shr.u32 	%r156, %r5, 8;
	add.s32 	%r157, %r156, 1;
	and.b32  	%r158, %r157, 3;
	neg.s32 	%r383, %r158;
$L__BB7_7:
	.pragma "nounroll";
	mov.u64 	%rd9, %rd300;
	mov.f64 	%fd3, %fd188;
	ld.global.f64 	%fd4, [%rd290];
	setp.lt.f64 	%p99, %fd3, %fd4;
	mov.u64 	%rd300, %rd291;
	mov.f64 	%fd188, %fd4;
	@%p99 bra 	$L__BB7_10;
	setp.lt.f64 	%p100, %fd4, %fd3;
	mov.u64 	%rd300, %rd9;
	mov.f64 	%fd188, %fd3;
	@%p100 bra 	$L__BB7_10;
	setp.lt.s64 	%p101, %rd9, %rd291;
	min.s64 	%rd300, %rd9, %rd291;
	selp.f64 	%fd188, %fd3, %fd4, %p101;
$L__BB7_10:
	add.s32 	%r385, %r385, 256;
	add.s64 	%rd291, %rd291, 256;
	add.s64 	%rd290, %rd290, 2048;
	add.s32 	%r383, %r383, 1;
	setp.ne.s32 	%p102, %r383, 0;
	@%p102 bra 	$L__BB7_7;
$L__BB7_11:
	setp.lt.u32 	%p103, %r5, 768;
	@%p103 bra 	$L__BB7_26;
	add.s32 	%r386, %r385, 512;
$L__BB7_13:
	mov.u32 	%r13, %r386;
	add.s32 	%r159, %r13, -512;
	cvt.s64.s32 	%rd262, %r159;
	mul.wide.s32 	%rd263, %r159, 8;
	add.s64 	%rd17, %rd1, %rd263;
	add.s64 	%rd18, %rd194, %rd262;
	ld.global.f64 	%fd10, [%rd17];
	setp.lt.f64 	%p104, %fd188, %fd10;
	mov.u64 	%rd297, %rd18;
	mov.f64 	%fd185, %fd10;
	@%p104 bra 	$L__BB7_16;
	setp.lt.f64 	%p105, %fd10, %fd188;
	mov.u64 	%rd297, %rd300;
	mov.f64 	%fd185, %fd188;
	@%p105 bra 	$L__BB7_16;
	setp.lt.s64 	%p106, %rd300, %rd18;
	min.s64 	%rd297, %rd300, %rd18;
	selp.f64 	%fd185, %fd188, %fd10, %p106;
$L__BB7_16:
	add.s32 	%r160, %r13, -256;
	cvt.s64.s32 	%rd264, %r160;
	add.s64 	%rd21, %rd194, %rd264;
	ld.global.f64 	%fd13, [%rd17+2048];
	setp.lt.f64 	%p107, %fd185, %fd13;
	mov.u64 	%rd298, %rd21;
	mov.f64 	%fd186, %fd13;
	@%p107 bra 	$L__BB7_19;
	setp.lt.f64 	%p108, %fd13, %fd185;
	mov.u64 	%rd298, %rd297;
	mov.f64 	%fd186, %fd185;
	@%p108 bra 	$L__BB7_19;
	setp.lt.s64 	%p109, %rd297, %rd21;
	min.s64 	%rd298, %rd297, %rd21;
	selp.f64 	%fd186, %fd185, %fd13, %p109;
$L__BB7_19:
	cvt.s64.s32 	%rd265, %r13;
	add.s64 	%rd24, %rd194, %rd265;
	ld.global.f64 	%fd16, [%rd17+4096];
	setp.lt.f64 	%p110, %fd186, %fd16;
	mov.u64 	%rd299, %rd24;
	mov.f64 	%fd187, %fd16;
	@%p110 bra 	$L__BB7_22;
	setp.lt.f64 	%p111, %fd16, %fd186;
	mov.u64 	%rd299, %rd298;
	mov.f64 	%fd187, %fd186;
	@%p111 bra 	$L__BB7_22;
	setp.lt.s64 	%p112, %rd298, %rd24;
	min.s64 	%rd299, %rd298, %rd24;
	selp.f64 	%fd187, %fd186, %fd16, %p112;
$L__BB7_22:
	add.s32 	%r161, %r13, 256;
	cvt.s64.s32 	%rd266, %r161;
	add.s64 	%rd27, %rd194, %rd266;
	ld.global.f64 	%fd19, [%rd17+6144];
	setp.lt.f64 	%p113, %fd187, %fd19;
	mov.u64 	%rd300, %rd27;
	mov.f64 	%fd188, %fd19;
	@%p113 bra 	$L__BB7_25;
	setp.lt.f64 	%p114, %fd19, %fd187;
	mov.u64 	%rd300, %rd299;
	mov.f64 	%fd188, %fd187;
	@%p114 bra 	$L__BB7_25;
	setp.lt.s64 	%p115, %rd299, %rd27;
	min.s64 	%rd300, %rd299, %rd27;
	selp.f64 	%fd188, %fd187, %fd19, %p115;
$L__BB7_25:
	add.s32 	%r386, %r13, 1024;
	add.s32 	%r162, %r13, 512;
	setp.lt.s32 	%p116, %r162, %r1;
	@%p116 bra 	$L__BB7_13;
$L__BB7_26:
	setp.lt.s32 	%p117, %r1, 256;
	@%p117 bra 	$L__BB7_71;
	// begin inline asm
	mov.u32 %r276, %laneid;
	// end inline asm
	mov.b64 	%rd277, %fd188;
	mov.b64 	{%r278, %r283}, %rd277;
	mov.b32 	%r294, 1;
	mov.b32 	%r295, 31;
	mov.b32 	%r296, -1;
	// begin inline asm
	shfl.sync.down.b32 %r277, %r278, %r294, %r295, %r296;
	// end inline asm
	// begin inline asm
	shfl.sync.down.b32 %r282, %r283, %r294, %r295, %r296;
	// end inline asm
	mov.b64 	%rd278, {%r277, %r282};
	mov.b64 	%fd23, %rd278;
	mov.b64 	{%r288, %r293}, %rd300;
	// begin inline asm
	shfl.sync.down.b32 %r287, %r288, %r294, %r295, %r296;
	// end inline asm
	// begin inline asm
	shfl.sync.down.b32 %r292, %r293, %r294, %r295, %r296;
	// end inline asm
	mov.b64 	%rd31, {%r287, %r292};
	setp.gt.s32 	%p169, %r276, 30;
	mov.u64 	%rd302, %rd300;
	mov.f64 	%fd190, %fd188;
	@%p169 bra 	$L__BB7_31;
	setp.lt.f64 	%p170, %fd188, %fd23;
	mov.u64 	%rd302, %rd31;
	mov.f64 	%fd190, %fd23;
	@%p170 bra 	$L__BB7_31;
	setp.gt.f64 	%p171, %fd188, %fd23;
	mov.u64 	%rd302, %rd300;
	mov.f64 	%fd190, %fd188;
	@%p171 bra 	$L__BB7_31;
	setp.lt.s64 	%p172, %rd300, %rd31;
	min.s64 	%rd302, %rd300, %rd31;
	selp.f64 	%fd190, %fd188, %fd23, %p172;
$L__BB7_31:
	mov.b64 	%rd279, %fd190;
	mov.b64 	{%r298, %r303}, %rd279;
	mov.b32 	%r314, 2;
	mov.b32 	%r315, 31;
	mov.b32 	%r316, -1;
	// begin inline asm
	shfl.sync.down.b32 %r297, %r298, %r314, %r315, %r316;
	// end inline asm
	// begin inline asm
	shfl.sync.down.b32 %r302, %r303, %r314, %r315, %r316;
	// end inline asm
	mov.b64 	%rd280, {%r297, %r302};
	mov.b64 	%fd26, %rd280;
	mov.b64 	{%r308, %r313}, %rd302;
	// begin inline asm
	shfl.sync.down.b32 %r307, %r308, %r314, %r315, %r316;
	// end inline asm
	// begin inline asm
	shfl.sync.down.b32 %r312, %r313, %r314, %r315, %r316;
	// end inline asm
	mov.b64 	%rd34, {%r307, %r312};
	setp.gt.s32 	%p173, %r276, 29;
	mov.u64 	%rd303, %rd302;
	mov.f64 	%fd191, %fd190;
	@%p173 bra 	$L__BB7_35;
	setp.lt.f64 	%p174, %fd190, %fd26;
	mov.u64 	%rd303, %rd34;
	mov.f64 	%fd191, %fd26;
	@%p174 bra 	$L__BB7_35;
	setp.gt.f64 	%p175, %fd190, %fd26;
	mov.u64 	%rd303, %rd302;
	mov.f64 	%fd191, %fd190;
	@%p175 bra 	$L__BB7_35;
	setp.lt.s64 	%p176, %rd302, %rd34;
	min.s64 	%rd303, %rd302, %rd34;
	selp.f64 	%fd191, %fd190, %fd26, %p176;
$L__BB7_35:
	mov.b64 	%rd281, %fd191;
	mov.b64 	{%r318, %r323}, %rd281;
	mov.b32 	%r334, 4;
	mov.b32 	%r335, 31;
	mov.b32 	%r336, -1;
	// begin inline asm
	shfl.sync.down.b32 %r317, %r318, %r334, %r335, %r336;
	// end inline asm
	// begin inline asm
	shfl.sync.down.b32 %r322, %r323, %r334, %r335, %r336;
	// end inline asm
	mov.b64 	%rd282, {%r317, %r322};
	mov.b64 	%fd29, %rd282;
	mov.b64 	{%r328, %r333}, %rd303;
	// begin inline asm
	shfl.sync.down.b32 %r327, %r328, %r334, %r335, %r336;
	// end inline asm
	// begin inline asm
	shfl.sync.down.b32 %r332, %r333, %r334, %r335, %r336;
	// end inline asm
	mov.b64 	%rd37, {%r327, %r332};
	setp.gt.s32 	%p177, %r276, 27;
	mov.u64 	%rd304, %rd303;
	mov.f64 	%fd192, %fd191;
	@%p177 bra 	$L__BB7_39;
	setp.lt.f64 	%p178, %fd191, %fd29;
	mov.u64 	%rd304, %rd37;
	mov.f64 	%fd192, %fd29;
	@%p178 bra 	$L__BB7_39;
	setp.gt.f64 	%p179, %fd191, %fd29;
	mov.u64 	%rd304, %rd303;
	mov.f64 	%fd192, %fd191;
	@%p179 bra 	$L__BB7_39;
	setp.lt.s64 	%p180, %rd303, %rd37;
	min.s64 	%rd304, %rd303, %rd37;
	selp.f64 	%fd192, %fd191, %fd29, %p180;
$L__BB7_39:
	mov.b64 	%rd283, %fd192;
	mov.b64 	{%r338, %r343}, %rd283;
	mov.b32 	%r354, 8;
	mov.b32 	%r355, 31;
	mov.b32 	%r356, -1;
	// begin inline asm
	shfl.sync.down.b32 %r337, %r338, %r354, %r355, %r356;
	// end inline asm
	// begin inline asm
	shfl.sync.down.b32 %r342, %r343, %r354, %r355, %r356;
	// end inline asm
	mov.b64 	%rd284, {%r337, %r342};
	mov.b64 	%fd32, %rd284;
	mov.b64 	{%r348, %r353}, %rd304;
	// begin inline asm
	shfl.sync.down.b32 %r347, %r348, %r354, %r355, %r356;
	// end inline asm
	// begin inline asm
	shfl.sync.down.b32 %r352, %r353, %r354, %r355, %r356;
	// end inline asm
	mov.b64 	%rd40, {%r347, %r352};
	setp.gt.s32 	%p181, %r276, 23;
	mov.u64 	%rd305, %rd304;
	mov.f64 	%fd193, %fd192;
	@%p181 bra 	$L__BB7_43;
	setp.lt.f64 	%p182, %fd192, %fd32;
	mov.u64 	%rd305, %rd40;
	mov.f64 	%fd193, %fd32;
	@%p182 bra 	$L__BB7_43;
	setp.gt.f64 	%p183, %fd192, %fd32;
	mov.u64 	%rd305, %rd304;
	mov.f64 	%fd193, %fd192;
	@%p183 bra 	$L__BB7_43;
	setp.lt.s64 	%p184, %rd304, %rd40;
	min.s64 	%rd305, %rd304, %rd40;
	selp.f64 	%fd193, %fd192, %fd32, %p184;
$L__BB7_43:
	mov.b64 	%rd285, %fd193;
	mov.b64 	{%r358, %r363}, %rd285;
	mov.b32 	%r374, 16;
	mov.b32 	%r375, 31;
	mov.b32 	%r376, -1;
	// begin inline asm
	shfl.sync.down.b32 %r357, %r358, %r374, %r375, %r376;
	// end inline asm
	// begin inline asm
	shfl.sync.down.b32 %r362, %r363, %r374, %r375, %r376;
	// end inline asm
	mov.b64 	%rd286, {%r357, %r362};
	mov.b64 	%fd35, %rd286;
	mov.b64 	{%r368, %r373}, %rd305;
	// begin inline asm
	shfl.sync.down.b32 %r367, %r368, %r374, %r375, %r376;
	// end inline asm
	// begin inline asm
	shfl.sync.down.b32 %r372, %r373, %r374, %r375, %r376;
	// end inline asm
	mov.b64 	%rd43, {%r367, %r372};
	setp.gt.s32 	%p185, %r276, 15;
	mov.u64 	%rd357, %rd305;
	mov.f64 	%fd241, %fd193;
	@%p185 bra 	$L__BB7_47;
	setp.lt.f64 	%p186, %fd193, %fd35;
	mov.u64 	%rd357, %rd43;
	mov.f64 	%fd241, %fd35;
	@%p186 bra 	$L__BB7_47;
	setp.gt.f64 	%p187, %fd193, %fd35;
	mov.u64 	%rd357, %rd305;
	mov.f64 	%fd241, %fd193;
	@%p187 bra 	$L__BB7_47;
	setp.lt.s64 	%p188, %rd305, %rd43;
	min.s64 	%rd357, %rd305, %rd43;
	selp.f64 	%fd241, %fd193, %fd35, %p188;
$L__BB7_47:
	setp.ne.s32 	%p189, %r276, 0;
	@%p189 bra 	$L__BB7_49;
	shr.u32 	%r377, %r2, 1;
	and.b32  	%r378, %r377, 496;
	mov.u32 	%r379, _ZN6thrust24THRUST_300001_SM_1000_NS8cuda_cub4core6detail5shmemE;
	add.s32 	%r380, %r379, %r378;
	st.shared.f64 	[%r380+8], %fd241;
	st.shared.u64 	[%r380+16], %rd357;
$L__BB7_49:
	bar.sync 	0;
	setp.ne.s32 	%p190, %r2, 0;
	@%p190 bra 	$L__BB7_204;
	ld.shared.f64 	%fd38, [_ZN6thrust24THRUST_300001_SM_1000_NS8cuda_cub4core6detail5shmemE+24];
	ld.shared.u64 	%rd46, [_ZN6thrust24THRUST_300001_SM_1000_NS8cuda_cub4core6detail5shmemE+32];
	setp.lt.f64 	%p191, %fd241, %fd38;
	mov.u64 	%rd307, %rd46;
	mov.f64 	%fd195, %fd38;
	@%p191 bra 	$L__BB7_53;
	setp.lt.f64 	%p192, %fd38, %fd241;
	mov.u64 	%rd307, %rd357;
	mov.f64 	%fd195, %fd241;
	@%p192 bra 	$L__BB7_53;
	setp.lt.s64 	%p193, %rd357, %rd46;
	min.s64 	%rd307, %rd357, %rd46;
	selp.f64 	%fd195, %fd241, %fd38, %p193;
$L__BB7_53:
	ld.shared.f64 	%fd41, [_ZN6thrust24THRUST_300001_SM_1000_NS8cuda_cub4core6detail5shmemE+40];
	ld.shared.u64 	%rd49, [_ZN6thrust24THRUST_300001_SM_1000_NS8cuda_cub4core6detail5shmemE+48];
	setp.lt.f64 	%p194, %fd195, %fd41;
	mov.u64 	%rd308, %rd49;
	mov.f64 	%fd196, %fd41;
	@%p194 bra 	$L__BB7_56;
	setp.lt.f64 	%p195, %fd41, %fd195;
	mov.u64 	%rd308, %rd307;
	mov.f64 	%fd196, %fd195;
	@%p195 bra 	$L__BB7_56;
	setp.lt.s64 	%p196, %rd307, %rd49;
	min.s64 	%rd308, %rd307, %rd49;
	selp.f64 	%fd196, %fd195, %fd41, %p196;
$L__BB7_56:
	ld.shared.f64 	%fd44, [_ZN6thrust24THRUST_300001_SM_1000_NS8cuda_cub4core6detail5shmemE+56];
	ld.shared.u64 	%rd52, [_ZN6thrust24THRUST_300001_SM_1000_NS8cuda_cub4core6detail5shmemE+64];
	setp.lt.f64 	%p197, %fd196, %fd44;
	mov.u64 	%rd309, %rd52;
	mov.f64 	%fd197, %fd44;
	@%p197 bra 	$L__BB7_59;
	setp.lt.f64 	%p198, %fd44, %fd196;
	mov.u64 	%rd309, %rd308;
	mov.f64 	%fd197, %fd196;
	@%p198 bra 	$L__BB7_59;
	setp.lt.s64 	%p199, %rd308, %rd52;
	min.s64 	%rd309, %rd308, %rd52;
	selp.f64 	%fd197, %fd196, %fd44, %p199;
$L__BB7_59:
	ld.shared.f64 	%fd47, [_ZN6thrust24THRUST_300001_SM_1000_NS8cuda_cub4core6detail5shmemE+72];
	ld.shared.u64 	%rd55, [_ZN6thrust24THRUST_300001_SM_1000_NS8cuda_cub4core6detail5shmemE+80];
	setp.lt.f64 	%p200, %fd197, %fd47;
	mov.u64 	%rd310, %rd55;
	mov.f64 	%fd198, %fd47;
	@%p200 bra 	$L__BB7_62;
	setp.lt.f64 	%p201, %fd47, %fd197;
	mov.u64 	%rd310, %rd309;
	mov.f64 	%fd198, %fd197;
	@%p201 bra 	$L__BB7_62;
	setp.lt.s64 	%p202, %rd309, %rd55;
	min.s64 	%rd310, %rd309, %rd55;
	selp.f64 	%fd198, %fd197, %fd47, %p202;
$L__BB7_62:
	ld.shared.f64 	%fd50, [_ZN6thrust24THRUST_300001_SM_1000_NS8cuda_cub4core6detail5shmemE+88];
	ld.shared.u64 	%rd58, [_ZN6thrust24THRUST_300001_SM_1000_NS8cuda_cub4core6detail5shmemE+96];
	setp.lt.f64 	%p203, %fd198, %fd50;
	mov.u64 	%rd311, %rd58;
	mov.f64 	%fd199, %fd50;
	@%p203 bra 	$L__BB7_65;
	setp.lt.f64 	%p204, %fd50, %fd198;
	mov.u64 	%rd311, %rd310;
	mov.f64 	%fd199, %fd198;
	@%p204 bra 	$L__BB7_65;
	setp.lt.s64 	%p205, %rd310, %rd58;
	min.s64 	%rd311, %rd310, %rd58;
	selp.f64 	%fd199, %fd198, %fd50, %p205;
$L__BB7_65:
	ld.shared.f64 	%fd53, [_ZN6thrust24THRUST_300001_SM_1000_NS8cuda_cub4core6detail5shmemE+104];
	ld.shared.u64 	%rd61, [_ZN6thrust24THRUST_300001_SM_1000_NS8cuda_cub4core6detail5shmemE+112];
	setp.lt.f64 	%p206, %fd199, %fd53;
	mov.u64 	%rd312, %rd61;
	mov.f64 	%fd200, %fd53;
	@%p206 bra 	$L__BB7_68;
	setp.lt.f64 	%p207, %fd53, %fd199;
	mov.u64 	%rd312, %rd311;
	mov.f64 	%fd200, %fd199;
	@%p207 bra 	$L__BB7_68;
	setp.lt.s64 	%p208, %rd311, %rd61;
	min.s64 	%rd312, %rd311, %rd61;
	selp.f64 	%fd200, %fd199, %fd53, %p208;
$L__BB7_68:
	ld.shared.f64 	%fd56, [_ZN6thrust24THRUST_300001_SM_1000_NS8cuda_cub4core6detail5shmemE+120];
	ld.shared.u64 	%rd64, [_ZN6thrust24THRUST_300001_SM_1000_NS8cuda_cub4core6detail5shmemE+128];
	setp.lt.f64 	%p209, %fd200, %fd56;
	mov.u64 	%rd357, %rd64;
	mov.f64 	%fd241, %fd56;
	@%p209 bra 	$L__BB7_204;
	setp.lt.f64 	%p210, %fd56, %fd200;
	mov.u64 	%rd357, %rd312;
	mov.f64 	%fd241, %fd200;
	@%p210 bra 	$L__BB7_204;
	setp.lt.s64 	%p211, %rd312, %rd64;
	min.s64 	%rd357, %rd312, %rd64;
	selp.f64 	%fd241, %fd200, %fd56, %p211;
	bra.uni 	$L__BB7_204;
$L__BB7_71:
	// begin inline asm
	mov.u32 %r163, %laneid;
	// end inline asm
	and.b32  	%r184, %r2, 992;
	add.s32 	%r185, %r184, 32;
	setp.gt.s32 	%p118, %r185, %r1;
	not.b32 	%r186, %r184;
	add.s32 	%r187, %r1, %r186;
	selp.b32 	%r182, %r187, 31, %p118;
	mov.b64 	%rd267, %fd188;
	mov.b64 	{%r165, %r170}, %rd267;
	mov.b32 	%r181, 1;
	mov.b32 	%r183, -1;
	// begin inline asm
	shfl.sync.down.b32 %r164, %r165, %r181, %r182, %r183;
	// end inline asm
	// begin inline asm
	shfl.sync.down.b32 %r169, %r170, %r181, %r182, %r183;
	// end inline asm
	mov.b64 	%rd268, {%r164, %r169};
	mov.b64 	%fd58, %rd268;
	mov.b64 	{%r175, %r180}, %rd300;
	// begin inline asm
	shfl.sync.down.b32 %r174, %r175, %r181, %r182, %r183;
	// end inline asm
	// begin inline asm
	shfl.sync.down.b32 %r179, %r180, %r181, %r182, %r183;
	// end inline asm
	mov.b64 	%rd66, {%r174, %r179};
	setp.ge.s32 	%p119, %r163, %r182;
	mov.u64 	%rd313, %rd300;
	mov.f64 	%fd201, %fd188;
	@%p119 bra 	$L__BB7_75;
	setp.lt.f64 	%p120, %fd188, %fd58;
	mov.u64 	%rd313, %rd66;
	mov.f64 	%fd201, %fd58;
	@%p120 bra 	$L__BB7_75;
	setp.gt.f64 	%p121, %fd188, %fd58;
	mov.u64 	%rd313, %rd300;
	mov.f64 	%fd201, %fd188;
	@%p121 bra 	$L__BB7_75;
	setp.lt.s64 	%p122, %rd300, %rd66;
	min.s64 	%rd313, %rd300, %rd66;
	selp.f64 	%fd201, %fd188, %fd58, %p122;
$L__BB7_75:
	mov.b64 	%rd269, %fd201;
	mov.b64 	{%r189, %r194}, %rd269;
	mov.b32 	%r205, 2;
	mov.b32 	%r207, -1;
	// begin inline asm
	shfl.sync.down.b32 %r188, %r189, %r205, %r182, %r207;
	// end inline asm
	// begin inline asm
	shfl.sync.down.b32 %r193, %r194, %r205, %r182, %r207;
	// end inline asm
	mov.b64 	%rd270, {%r188, %r193};
	mov.b64 	%fd61, %rd270;
	mov.b64 	{%r199, %r204}, %rd313;
	// begin inline asm
	shfl.sync.down.b32 %r198, %r199, %r205, %r182, %r207;
	// end inline asm
	// begin inline asm
	shfl.sync.down.b32 %r203, %r204, %r205, %r182, %r207;
	// end inline asm
	mov.b64 	%rd69, {%r198, %r203};
	add.s32 	%r208, %r163, 2;
	setp.gt.s32 	%p123, %r208, %r182;
	mov.u64 	%rd314, %rd313;
	mov.f64 	%fd202, %fd201;
	@%p123 bra 	$L__BB7_79;
	setp.lt.f64 	%p124, %fd201, %fd61;
	mov.u64 	%rd314, %rd69;
	mov.f64 	%fd202, %fd61;
	@%p124 bra 	$L__BB7_79;
	setp.gt.f64 	%p125, %fd201, %fd61;
	mov.u64 	%rd314, %rd313;
	mov.f64 	%fd202, %fd201;
	@%p125 bra 	$L__BB7_79;
	setp.lt.s64 	%p126, %rd313, %rd69;
	min.s64 	%rd314, %rd313, %rd69;
	selp.f64 	%fd202, %fd201, %fd61, %p126;
$L__BB7_79:
	mov.b64 	%rd271, %fd202;
	mov.b64 	{%r210, %r215}, %rd271;
	mov.b32 	%r226, 4;
	mov.b32 	%r228, -1;
	// begin inline asm
	shfl.sync.down.b32 %r209, %r210, %r226, %r182, %r228;
	// end inline asm
	// begin inline asm
	shfl.sync.down.b32 %r214, %r215, %r226, %r182, %r228;
	// end inline asm
	mov.b64 	%rd272, {%r209, %r214};
	mov.b64 	%fd64, %rd272;
	mov.b64 	{%r220, %r225}, %rd314;
	// begin inline asm
	shfl.sync.down.b32 %r219, %r220, %r226, %r182, %r228;
	// end inline asm
	// begin inline asm
	shfl.sync.down.b32 %r224, %r225, %r226, %r182, %r228;
	// end inline asm
	mov.b64 	%rd72, {%r219, %r224};
	add.s32 	%r229, %r163, 4;
	setp.gt.s32 	%p127, %r229, %r182;
	mov.u64 	%rd315, %rd314;
	mov.f64 	%fd203, %fd202;
	@%p127 bra 	$L__BB7_83;
	setp.lt.f64 	%p128, %fd202, %fd64;
	mov.u64 	%rd315, %rd72;
	mov.f64 	%fd203, %fd64;
	@%p128 bra 	$L__BB7_83;
	setp.gt.f64 	%p129, %fd202, %fd64;
	mov.u64 	%rd315, %rd314;
	mov.f64 	%fd203, %fd202;
	@%p129 bra 	$L__BB7_83;
	setp.lt.s64 	%p130, %rd314, %rd72;
	min.s64 	%rd315, %rd314, %rd72;
	selp.f64 	%fd203, %fd202, %fd64, %p130;
$L__BB7_83:
	mov.b64 	%rd273, %fd203;
	mov.b64 	{%r231, %r236}, %rd273;
	mov.b32 	%r247, 8;
	mov.b32 	%r249, -1;
	// begin inline asm
	shfl.sync.down.b32 %r230, %r231, %r247, %r182, %r249;
	// end inline asm
	// begin inline asm
	shfl.sync.down.b32 %r235, %r236, %r247, %r182, %r249;
	// end inline asm
	mov.b64 	%rd274, {%r230, %r235};
	mov.b64 	%fd67, %rd274;
	mov.b64 	{%r241, %r246}, %rd315;
	// begin inline asm
	shfl.sync.down.b32 %r240, %r241, %r247, %r182, %r249;
	// end inline asm
	// begin inline asm
	shfl.sync.down.b32 %r245, %r246, %r247, %r182, %r249;
	// end inline asm
	mov.b64 	%rd75, {%r240, %r245};
	add.s32 	%r250, %r163, 8;
	setp.gt.s32 	%p131, %r250, %r182;
	mov.f64 	%fd204, %fd203;
	mov.u64 	%rd316, %rd315;
	@%p131 bra 	$L__BB7_87;
	setp.lt.f64 	%p132, %fd203, %fd67;
	mov.f64 	%fd204, %fd67;
	mov.u64 	%rd316, %rd75;
	@%p132 bra 	$L__BB7_87;
	setp.gt.f64 	%p133, %fd203, %fd67;
	mov.f64 	%fd204, %fd203;
	mov.u64 	%rd316, %rd315;
	@%p133 bra 	$L__BB7_87;
	setp.lt.s64 	%p134, %rd315, %rd75;
	selp.f64 	%fd204, %fd203, %fd67, %p134;
	min.s64 	%rd316, %rd315, %rd75;
$L__BB7_87:
	mov.b64 	%rd275, %fd204;
	mov.b64 	{%r252, %r257}, %rd275;
	mov.b32 	%r268, 16;
	mov.b32 	%r270, -1;
	// begin inline asm
	shfl.sync.down.b32 %r251, %r252, %r268, %r182, %r270;
	// end inline asm
	// begin inline asm
	shfl.sync.down.b32 %r256, %r257, %r268, %r182, %r270;
	// end inline asm
	mov.b64 	%rd276, {%r251, %r256};
	mov.b64 	%fd70, %rd276;
	mov.b64 	{%r262, %r267}, %rd316;
	// begin inline asm
	shfl.sync.down.b32 %r261, %r262, %r268, %r182, %r270;
	// end inline asm
	// begin inline asm
	shfl.sync.down.b32 %r266, %r267, %r268, %r182, %r270;
	// end inline asm
	mov.b64 	%rd78, {%r261, %r266};
	add.s32 	%r271, %r163, 16;
	setp.gt.s32 	%p135, %r271, %r182;
	mov.f64 	%fd241, %fd204;
	mov.u64 	%rd357, %rd316;
	@%p135 bra 	$L__BB7_91;
	setp.lt.f64 	%p136, %fd204, %fd70;
	mov.f64 	%fd241, %fd70;
	mov.u64 	%rd357, %rd78;
	@%p136 bra 	$L__BB7_91;
	setp.gt.f64 	%p137, %fd204, %fd70;
	mov.f64 	%fd241, %fd204;
	mov.u64 	%rd357, %rd316;
	@%p137 bra 	$L__BB7_91;
	setp.lt.s64 	%p138, %rd316, %rd78;
	selp.f64 	%fd241, %fd204, %fd70, %p138;
	min.s64 	%rd357, %rd316, %rd78;
$L__BB7_91:
	setp.ne.s32 	%p139, %r163, 0;
	@%p139 bra 	$L__BB7_93;
	shr.u32 	%r272, %r2, 1;
	and.b32  	%r273, %r272, 496;
	mov.u32 	%r274, _ZN6thrust24THRUST_300001_SM_1000_NS8cuda_cub4core6detail5shmemE;
	add.s32 	%r275, %r274, %r273;
	st.shared.f64 	[%r275+8], %fd241;
	st.shared.u64 	[%r275+16], %rd357;
$L__BB7_93:
	bar.sync 	0;
	setp.ne.s32 	%p140, %r2, 0;
	@%p140 bra 	$L__BB7_204;
	setp.lt.s32 	%p141, %r1, 33;
	mov.f64 	%fd206, %fd241;
	mov.u64 	%rd318, %rd357;
	@%p141 bra 	$L__BB7_98;
	ld.shared.f64 	%fd73, [_ZN6thrust24THRUST_300001_SM_1000_NS8cuda_cub4core6detail5shmemE+24];
	ld.shared.u64 	%rd81, [_ZN6thrust24THRUST_300001_SM_1000_NS8cuda_cub4core6detail5shmemE+32];
	setp.lt.f64 	%p142, %fd241, %fd73;
	mov.f64 	%fd206, %fd73;
	mov.u64 	%rd318, %rd81;
	@%p142 bra 	$L__BB7_98;
	setp.lt.f64 	%p143, %fd73, %fd241;
	mov.f64 	%fd206, %fd241;
	mov.u64 	%rd318, %rd357;
	@%p143 bra 	$L__BB7_98;
	setp.lt.s64 	%p144, %rd357, %rd81;
	selp.f64 	%fd206, %fd241, %fd73, %p144;
	min.s64 	%rd318, %rd357, %rd81;
$L__BB7_98:
	setp.lt.s32 	%p145, %r1, 65;
	mov.f64 	%fd207, %fd206;
	mov.u64 	%rd319, %rd318;
	@%p145 bra 	$L__BB7_102;
	ld.shared.f64 	%fd76, [_ZN6thrust24THRUST_300001_SM_1000_NS8cuda_cub4core6detail5shmemE+40];
	ld.shared.u64 	%rd84, [_ZN6thrust24THRUST_300001_SM_1000_NS8cuda_cub4core6detail5shmemE+48];
	setp.lt.f64 	%p146, %fd206, %fd76;
	mov.f64 	%fd207, %fd76;
	mov.u64 	%rd319, %rd84;
	@%p146 bra 	$L__BB7_102;
	setp.lt.f64 	%p147, %fd76, %fd206;
	mov.f64 	%fd207, %fd206;
	mov.u64 	%rd319, %rd318;
	@%p147 bra 	$L__BB7_102;
	setp.lt.s64 	%p148, %rd318, %rd84;
	selp.f64 	%fd207, %fd206, %fd76, %p148;
	min.s64 	%rd319, %rd318, %rd84;
$L__BB7_102:
	setp.lt.s32 	%p149, %r1, 97;
	mov.f64 	%fd208, %fd207;
	mov.u64 	%rd320, %rd319;
	@%p149 bra 	$L__BB7_106;
	ld.shared.f64 	%fd79, [_ZN6thrust24THRUST_300001_SM_1000_NS8cuda_cub4core6detail5shmemE+56];
	ld.shared.u64 	%rd87, [_ZN6thrust24THRUST_300001_SM_1000_NS8cuda_cub4core6detail5shmemE+64];
	setp.lt.f64 	%p150, %fd207, %fd79;
	mov.f64 	%fd208, %fd79;
	mov.u64 	%rd320, %rd87;
	@%p150 bra 	$L__BB7_106;
	setp.lt.f64 	%p151, %fd79, %fd207;
	mov.f64 	%fd208, %fd207;
	mov.u64 	%rd320, %rd319;
	@%p151 bra 	$L__BB7_106;
	setp.lt.s64 	%p152, %rd319, %rd87;
	selp.f64 	%fd208, %fd207, %fd79, %p152;
	min.s64 	%rd320, %rd319, %rd87;
$L__BB7_106:
	setp.lt.s32 	%p153, %r1, 129;
	mov.f64 	%fd209, %fd208;
	mov.u64 	%rd321, %rd320;
	@%p153 bra 	$L__BB7_110;
	ld.shared.f64 	%fd82, [_ZN6thrust24THRUST_300001_SM_1000_NS8cuda_cub4core6detail5shmemE+72];
	ld.shared.u64 	%rd90, [_ZN6thrust24THRUST_300001_SM_1000_NS8cuda_cub4core6detail5shmemE+80];
	setp.lt.f64 	%p154, %fd208, %fd82;
	mov.f64 	%fd209, %fd82;
	mov.u64 	%rd321, %rd90;
	@%p154 bra 	$L__BB7_110;
	setp.lt.f64 	%p155, %fd82, %fd208;
	mov.f64 	%fd209, %fd208;
	mov.u64 	%rd321, %rd320;
	@%p155 bra 	$L__BB7_110;
	setp.lt.s64 	%p156, %rd320, %rd90;
	selp.f64 	%fd209, %fd208, %fd82, %p156;
	min.s64 	%rd321, %rd320, %rd90;
$L__BB7_110:
	setp.lt.s32 	%p157, %r1, 161;
	mov.f64 	%fd210, %fd209;
	mov.u64 	%rd322, %rd321;
	@%p157 bra 	$L__BB7_114;
	ld.shared.f64 	%fd85, [_ZN6thrust24THRUST_300001_SM_1000_NS8cuda_cub4core6detail5shmemE+88];
	ld.shared.u64 	%rd93, [_ZN6thrust24THRUST_300001_SM_1000_NS8cuda_cub4core6detail5shmemE+96];
	setp.lt.f64 	%p158, %fd209, %fd85;
	mov.f64 	%fd210, %fd85;
	mov.u64 	%rd322, %rd93;
	@%p158 bra 	$L__BB7_114;
	setp.lt.f64 	%p159, %fd85, %fd209;
	mov.f64 	%fd210, %fd209;
	mov.u64 	%rd322, %rd321;
	@%p159 bra 	$L__BB7_114;
	setp.lt.s64 	%p160, %rd321, %rd93;
	selp.f64 	%fd210, %fd209, %fd85, %p160;
	min.s64 	%rd322, %rd321, %rd93;
$L__BB7_114:
	setp.lt.s32 	%p161, %r1, 193;
	mov.f64 	%fd211, %fd210;
	mov.u64 	%rd323, %rd322;
	@%p161 bra 	$L__BB7_118;
	ld.shared.f64 	%fd88, [_ZN6thrust24THRUST_300001_SM_1000_NS8cuda_cub4core6detail5shmemE+104];
	ld.shared.u64 	%rd96, [_ZN6thrust24THRUST_300001_SM_1000_NS8cuda_cub4core6detail5shmemE+112];
	setp.lt.f64 	%p162, %fd210, %fd88;
	mov.f64 	%fd211, %fd88;
	mov.u64 	%rd323, %rd96;
	@%p162 bra 	$L__BB7_118;
	setp.lt.f64 	%p163, %fd88, %fd210;
	mov.f64 	%fd211, %fd210;
	mov.u64 	%rd323, %rd322;
	@%p163 bra 	$L__BB7_118;
	setp.lt.s64 	%p164, %rd322, %rd96;
	selp.f64 	%fd211, %fd210, %fd88, %p164;
	min.s64 	%rd323, %rd322, %rd96;
$L__BB7_118:
	setp.lt.s32 	%p165, %r1, 225;
	mov.u64 	%rd357, %rd323;
	mov.f64 	%fd241, %fd211;
	@%p165 bra 	$L__BB7_204;
	ld.shared.f64 	%fd91, [_ZN6thrust24THRUST_300001_SM_1000_NS8cuda_cub4core6detail5shmemE+120];
	ld.shared.u64 	%rd99, [_ZN6thrust24THRUST_300001_SM_1000_NS8cuda_cub4core6detail5shmemE+128];
	setp.lt.f64 	%p166, %fd211, %fd91;
	mov.u64 	%rd357, %rd99;
	mov.f64 	%fd241, %fd91;
	@%p166 bra 	$L__BB7_204;
	setp.lt.f64 	%p167, %fd91, %fd211;
	mov.u64 	%rd357, %rd323;
	mov.f64 	%fd241, %fd211;
	@%p167 bra 	$L__BB7_204;
	setp.lt.s64 	%p168, %rd323, %rd99;
	selp.f64 	%fd241, %fd211, %fd91, %p168;
	min.s64 	%rd357, %rd323, %rd99;
	bra.uni 	$L__BB7_204;
$L__BB7_122:
	mov.u32 	%r18, %tid.x;
	cvt.u64.u32 	%rd197, %r18;
	cvta.to.global.u64 	%rd198, %rd193;
	mul.wide.u32 	%rd199, %r18, 8;
	add.s64 	%rd200, %rd198, %rd199;
	ld.global.f64 	%fd170, [%rd200];
	add.s32 	%r31, %r18, 256;
	cvt.u64.u32 	%rd201, %r31;
	ld.global.f64 	%fd171, [%rd200+2048];
	add.s32 	%r32, %r18, 512;
	cvt.u64.u32 	%rd202, %r32;
	ld.global.f64 	%fd172, [%rd200+4096];
	add.s32 	%r33, %r18, 768;
	cvt.u64.u32 	%rd203, %r33;
	ld.global.f64 	%fd173, [%rd200+6144];
	or.b32  	%r34, %r18, 1024;
	cvt.u64.u32 	%rd101, %r34;
	add.s64 	%rd344, %rd194, %rd101;
	ld.global.f64 	%fd228, [%rd200+8192];
	setp.geu.f64 	%p3, %fd170, %fd171;
	selp.f64 	%fd174, %fd170, %fd171, %p3;
	selp.b64 	%rd204, %rd197, %rd201, %p3;
	setp.geu.f64 	%p4, %fd174, %fd172;
	selp.f64 	%fd175, %fd174, %fd172, %p4;
	selp.b64 	%rd205, %rd204, %rd202, %p4;
	setp.geu.f64 	%p5, %fd175, %fd173;
	selp.f64 	%fd94, %fd175, %fd173, %p5;
	selp.b64 	%rd104, %rd205, %rd203, %p5;
	setp.lt.f64 	%p6, %fd94, %fd228;
	@%p6 bra 	$L__BB7_124;
	setp.lt.f64 	%p7, %fd228, %fd94;
	setp.lt.u64 	%p8, %rd104, %rd101;
	or.pred  	%p9, %p7, %p8;
	selp.f64 	%fd228, %fd94, %fd228, %p9;
	add.s64 	%rd206, %rd194, %rd104;
	selp.b64 	%rd344, %rd206, %rd344, %p9;
$L__BB7_124:
	setp.lt.u64 	%p10, %rd196, 2560;
	mov.b64 	%rd333, 1280;
	@%p10 bra 	$L__BB7_137;
	mov.b64 	%rd325, 1280;
	mov.f64 	%fd213, %fd228;
$L__BB7_126:
	add.s64 	%rd209, %rd325, %rd197;
	shl.b64 	%rd210, %rd325, 3;
	cvta.to.global.u64 	%rd211, %rd193;
	add.s64 	%rd213, %rd211, %rd199;
	add.s64 	%rd214, %rd213, %rd210;
	add.s64 	%rd327, %rd209, %rd194;
	ld.global.f64 	%fd214, [%rd214];
	ld.global.f64 	%fd215, [%rd214+2048];
	ld.global.f64 	%fd216, [%rd214+4096];
	ld.global.f64 	%fd217, [%rd214+6144];
	ld.global.f64 	%fd228, [%rd214+8192];
	setp.lt.f64 	%p11, %fd213, %fd214;
	@%p11 bra 	$L__BB7_128;
	setp.lt.f64 	%p12, %fd214, %fd213;
	setp.lt.s64 	%p13, %rd344, %rd327;
	or.pred  	%p14, %p12, %p13;
	selp.f64 	%fd214, %fd213, %fd214, %p14;
	selp.b64 	%rd327, %rd344, %rd327, %p14;
$L__BB7_128:
	add.s64 	%rd215, %rd325, %rd197;
	add.s64 	%rd216, %rd215, %rd194;
	add.s64 	%rd328, %rd216, 256;
	setp.lt.f64 	%p15, %fd214, %fd215;
	@%p15 bra 	$L__BB7_130;
	setp.lt.f64 	%p16, %fd215, %fd214;
	add.s64 	%rd218, %rd325, %rd197;
	add.s64 	%rd219, %rd218, %rd194;
	add.s64 	%rd220, %rd219, 256;
	setp.lt.s64 	%p17, %rd327, %rd220;
	or.pred  	%p18, %p16, %p17;
	selp.f64 	%fd215, %fd214, %fd215, %p18;
	selp.b64 	%rd328, %rd327, %rd220, %p18;
$L__BB7_130:
	add.s64 	%rd329, %rd216, 512;
	setp.lt.f64 	%p19, %fd215, %fd216;
	@%p19 bra 	$L__BB7_132;
	setp.lt.f64 	%p20, %fd216, %fd215;
	add.s64 	%rd224, %rd325, %rd197;
	add.s64 	%rd225, %rd224, %rd194;
	add.s64 	%rd226, %rd225, 512;
	setp.lt.s64 	%p21, %rd328, %rd226;
	or.pred  	%p22, %p20, %p21;
	selp.f64 	%fd216, %fd215, %fd216, %p22;
	selp.b64 	%rd329, %rd328, %rd226, %p22;
$L__BB7_132:
	add.s64 	%rd227, %rd325, %rd197;
	add.s64 	%rd228, %rd227, %rd194;
	add.s64 	%rd330, %rd228, 768;
	setp.lt.f64 	%p23, %fd216, %fd217;
	@%p23 bra 	$L__BB7_134;
	setp.lt.f64 	%p24, %fd217, %fd216;
	setp.lt.s64 	%p25, %rd329, %rd330;
	or.pred  	%p26, %p24, %p25;
	selp.f64 	%fd217, %fd216, %fd217, %p26;
	selp.b64 	%rd330, %rd329, %rd330, %p26;
$L__BB7_134:
	add.s64 	%rd344, %rd228, 1024;
	setp.lt.f64 	%p27, %fd217, %fd228;
	@%p27 bra 	$L__BB7_136;
	setp.lt.f64 	%p28, %fd228, %fd217;
	setp.lt.s64 	%p29, %rd330, %rd344;
	or.pred  	%p30, %p28, %p29;
	selp.f64 	%fd228, %fd217, %fd228, %p30;
	selp.b64 	%rd344, %rd330, %rd344, %p30;
$L__BB7_136:
	add.s64 	%rd333, %rd325, 1280;
	add.s64 	%rd231, %rd325, 2560;
	setp.le.s64 	%p31, %rd231, %rd196;
	mov.u64 	%rd325, %rd333;
	mov.f64 	%fd213, %fd228;
	@%p31 bra 	$L__BB7_126;
$L__BB7_137:
	setp.le.s64 	%p32, %rd196, %rd333;
	@%p32 bra 	$L__BB7_160;
	cvt.u32.u64 	%r35, %rd333;
	cvt.u32.u64 	%r36, %rd196;
	sub.s32 	%r19, %r36, %r35;
	setp.ge.s32 	%p33, %r18, %r19;
	@%p33 bra 	$L__BB7_160;
	cvta.to.global.u64 	%rd130, %rd193;
	not.b32 	%r38, %r18;
	add.s32 	%r39, %r38, %r36;
	sub.s32 	%r20, %r39, %r35;
	and.b32  	%r41, %r20, 768;
	setp.eq.s32 	%p34, %r41, 768;
	mov.u32 	%r389, %r18;
	@%p34 bra 	$L__BB7_145;
	add.s64 	%rd234, %rd333, %rd197;
	add.s64 	%rd335, %rd234, %rd194;
	shl.b64 	%rd235, %rd234, 3;
	add.s64 	%rd334, %rd130, %rd235;
	shr.u32 	%r42, %r20, 8;
	add.s32 	%r43, %r42, 1;
	and.b32  	%r44, %r43, 3;
	neg.s32 	%r387, %r44;
	mov.u32 	%r389, %r18;
$L__BB7_141:
	.pragma "nounroll";
	mov.u64 	%rd135, %rd344;
	mov.f64 	%fd114, %fd228;
	ld.global.f64 	%fd115, [%rd334];
	setp.lt.f64 	%p35, %fd114, %fd115;
	mov.f64 	%fd228, %fd115;
	mov.u64 	%rd344, %rd335;
	@%p35 bra 	$L__BB7_144;
	setp.lt.f64 	%p36, %fd115, %fd114;
	mov.f64 	%fd228, %fd114;
	mov.u64 	%rd344, %rd135;
	@%p36 bra 	$L__BB7_144;
	setp.lt.s64 	%p37, %rd135, %rd335;
	selp.f64 	%fd228, %fd114, %fd115, %p37;
	min.s64 	%rd344, %rd135, %rd335;
$L__BB7_144:
	add.s32 	%r389, %r389, 256;
	add.s64 	%rd335, %rd335, 256;
	add.s64 	%rd334, %rd334, 2048;
	add.s32 	%r387, %r387, 1;
	setp.ne.s32 	%p38, %r387, 0;
	@%p38 bra 	$L__BB7_141;
$L__BB7_145:
	setp.lt.u32 	%p39, %r20, 768;
	@%p39 bra 	$L__BB7_160;
	add.s32 	%r390, %r389, 512;
$L__BB7_147:
	mov.u32 	%r28, %r390;
	add.s32 	%r45, %r28, -512;
	cvt.u64.u32 	%rd236, %r45;
	add.s64 	%rd237, %rd333, %rd236;
	shl.b64 	%rd238, %rd237, 3;
	add.s64 	%rd143, %rd130, %rd238;
	add.s64 	%rd144, %rd237, %rd194;
	ld.global.f64 	%fd121, [%rd143];
	setp.lt.f64 	%p40, %fd228, %fd121;
	mov.f64 	%fd225, %fd121;
	mov.u64 	%rd341, %rd144;
	@%p40 bra 	$L__BB7_150;
	setp.lt.f64 	%p41, %fd121, %fd228;
	mov.f64 	%fd225, %fd228;
	mov.u64 	%rd341, %rd344;
	@%p41 bra 	$L__BB7_150;
	setp.lt.s64 	%p42, %rd344, %rd144;
	selp.f64 	%fd225, %fd228, %fd121, %p42;
	min.s64 	%rd341, %rd344, %rd144;
$L__BB7_150:
	add.s32 	%r46, %r28, -256;
	cvt.u64.u32 	%rd239, %r46;
	add.s64 	%rd240, %rd333, %rd239;
	add.s64 	%rd147, %rd240, %rd194;
	ld.global.f64 	%fd124, [%rd143+2048];
	setp.lt.f64 	%p43, %fd225, %fd124;
	mov.f64 	%fd226, %fd124;
	mov.u64 	%rd342, %rd147;
	@%p43 bra 	$L__BB7_153;
	setp.lt.f64 	%p44, %fd124, %fd225;
	mov.f64 	%fd226, %fd225;
	mov.u64 	%rd342, %rd341;
	@%p44 bra 	$L__BB7_153;
	setp.lt.s64 	%p45, %rd341, %rd147;
	selp.f64 	%fd226, %fd225, %fd124, %p45;
	min.s64 	%rd342, %rd341, %rd147;
$L__BB7_153:
	cvt.u64.u32 	%rd241, %r28;
	add.s64 	%rd242, %rd333, %rd241;
	add.s64 	%rd150, %rd242, %rd194;
	ld.global.f64 	%fd127, [%rd143+4096];
	setp.lt.f64 	%p46, %fd226, %fd127;
	mov.f64 	%fd227, %fd127;
	mov.u64 	%rd343, %rd150;
	@%p46 bra 	$L__BB7_156;
	setp.lt.f64 	%p47, %fd127, %fd226;
	mov.f64 	%fd227, %fd226;
	mov.u64 	%rd343, %rd342;
	@%p47 bra 	$L__BB7_156;
	setp.lt.s64 	%p48, %rd342, %rd150;
	selp.f64 	%fd227, %fd226, %fd127, %p48;
	min.s64 	%rd343, %rd342, %rd150;
$L__BB7_156:
	add.s32 	%r47, %r28, 256;
	cvt.u64.u32 	%rd243, %r47;
	add.s64 	%rd244, %rd333, %rd243;
	add.s64 	%rd153, %rd244, %rd194;
	ld.global.f64 	%fd130, [%rd143+6144];
	setp.lt.f64 	%p49, %fd227, %fd130;
	mov.f64 	%fd228, %fd130;
	mov.u64 	%rd344, %rd153;
	@%p49 bra 	$L__BB7_159;
	setp.lt.f64 	%p50, %fd130, %fd227;
	mov.f64 	%fd228, %fd227;
	mov.u64 	%rd344, %rd343;
	@%p50 bra 	$L__BB7_159;
	setp.lt.s64 	%p51, %rd343, %rd153;
	selp.f64 	%fd228, %fd227, %fd130, %p51;
	min.s64 	%rd344, %rd343, %rd153;
$L__BB7_159:
	add.s32 	%r390, %r28, 1024;
	add.s32 	%r48, %r28, 512;
	setp.lt.s32 	%p52, %r48, %r19;
	@%p52 bra 	$L__BB7_147;
$L__BB7_160:
	// begin inline asm
	mov.u32 %r49, %laneid;
	// end inline asm
	mov.b64 	%rd245, %fd228;
	mov.b64 	{%r51, %r56}, %rd245;
	mov.b32 	%r67, 1;
	mov.b32 	%r68, 31;
	mov.b32 	%r69, -1;
	// begin inline asm
	shfl.sync.down.b32 %r50, %r51, %r67, %r68, %r69;
	// end inline asm
	// begin inline asm
	shfl.sync.down.b32 %r55, %r56, %r67, %r68, %r69;
	// end inline asm
	mov.b64 	%rd246, {%r50, %r55};
	mov.b64 	%fd134, %rd246;
	mov.b64 	{%r61, %r66}, %rd344;
	// begin inline asm
	shfl.sync.down.b32 %r60, %r61, %r67, %r68, %r69;
	// end inline asm
	// begin inline asm
	shfl.sync.down.b32 %r65, %r66, %r67, %r68, %r69;
	// end inline asm
	mov.b64 	%rd157, {%r60, %r65};
	setp.gt.s32 	%p53, %r49, 30;
	mov.f64 	%fd230, %fd228;
	mov.u64 	%rd346, %rd344;
	@%p53 bra 	$L__BB7_164;
	setp.lt.f64 	%p54, %fd228, %fd134;
	mov.f64 	%fd230, %fd134;
	mov.u64 	%rd346, %rd157;
	@%p54 bra 	$L__BB7_164;
	setp.gt.f64 	%p55, %fd228, %fd134;
	mov.f64 	%fd230, %fd228;
	mov.u64 	%rd346, %rd344;
	@%p55 bra 	$L__BB7_164;
	setp.lt.s64 	%p56, %rd344, %rd157;
	selp.f64 	%fd230, %fd228, %fd134, %p56;
	min.s64 	%rd346, %rd344, %rd157;
$L__BB7_164:
	mov.b64 	%rd247, %fd230;
	mov.b64 	{%r71, %r76}, %rd247;
	mov.b32 	%r87, 2;
	mov.b32 	%r88, 31;
	mov.b32 	%r89, -1;
	// begin inline asm
	shfl.sync.down.b32 %r70, %r71, %r87, %r88, %r89;
	// end inline asm
	// begin inline asm
	shfl.sync.down.b32 %r75, %r76, %r87, %r88, %r89;
	// end inline asm
	mov.b64 	%rd248, {%r70, %r75};
	mov.b64 	%fd137, %rd248;
	mov.b64 	{%r81, %r86}, %rd346;
	// begin inline asm
	shfl.sync.down.b32 %r80, %r81, %r87, %r88, %r89;
	// end inline asm
	// begin inline asm
	shfl.sync.down.b32 %r85, %r86, %r87, %r88, %r89;
	// end inline asm
	mov.b64 	%rd160, {%r80, %r85};
	setp.gt.s32 	%p57, %r49, 29;
	mov.f64 	%fd231, %fd230;
	mov.u64 	%rd347, %rd346;
	@%p57 bra 	$L__BB7_168;
	setp.lt.f64 	%p58, %fd230, %fd137;
	mov.f64 	%fd231, %fd137;
	mov.u64 	%rd347, %rd160;
	@%p58 bra 	$L__BB7_168;
	setp.gt.f64 	%p59, %fd230, %fd137;
	mov.f64 	%fd231, %fd230;
	mov.u64 	%rd347, %rd346;
	@%p59 bra 	$L__BB7_168;
	setp.lt.s64 	%p60, %rd346, %rd160;
	selp.f64 	%fd231, %fd230, %fd137, %p60;
	min.s64 	%rd347, %rd346, %rd160;
$L__BB7_168:
	mov.b64 	%rd249, %fd231;
	mov.b64 	{%r91, %r96}, %rd249;
	mov.b32 	%r107, 4;
	mov.b32 	%r108, 31;
	mov.b32 	%r109, -1;
	// begin inline asm
	shfl.sync.down.b32 %r90, %r91, %r107, %r108, %r109;
	// end inline asm
	// begin inline asm
	shfl.sync.down.b32 %r95, %r96, %r107, %r108, %r109;
	// end inline asm
	mov.b64 	%rd250, {%r90, %r95};
	mov.b64 	%fd140, %rd250;
	mov.b64 	{%r101, %r106}, %rd347;
	// begin inline asm
	shfl.sync.down.b32 %r100, %r101, %r107, %r108, %r109;
	// end inline asm
	// begin inline asm
	shfl.sync.down.b32 %r105, %r106, %r107, %r108, %r109;
	// end inline asm
	mov.b64 	%rd163, {%r100, %r105};
	setp.gt.s32 	%p61, %r49, 27;
	mov.f64 	%fd232, %fd231;
	mov.u64 	%rd348, %rd347;
	@%p61 bra 	$L__BB7_172;
	setp.lt.f64 	%p62, %fd231, %fd140;
	mov.f64 	%fd232, %fd140;
	mov.u64 	%rd348, %rd163;
	@%p62 bra 	$L__BB7_172;
	setp.gt.f64 	%p63, %fd231, %fd140;
	mov.f64 	%fd232, %fd231;
	mov.u64 	%rd348, %rd347;
	@%p63 bra 	$L__BB7_172;
	setp.lt.s64 	%p64, %rd347, %rd163;
	selp.f64 	%fd232, %fd231, %fd140, %p64;
	min.s64 	%rd348, %rd347, %rd163;
$L__BB7_172:
	mov.b64 	%rd251, %fd232;
	mov.b64 	{%r111, %r116}, %rd251;
	mov.b32 	%r127, 8;
	mov.b32 	%r128, 31;
	mov.b32 	%r129, -1;
	// begin inline asm
	shfl.sync.down.b32 %r110, %r111, %r127, %r128, %r129;
	// end inline asm
	// begin inline asm
	shfl.sync.down.b32 %r115, %r116, %r127, %r128, %r129;
	// end inline asm
	mov.b64 	%rd252, {%r110, %r115};
	mov.b64 	%fd143, %rd252;
	mov.b64 	{%r121, %r126}, %rd348;
	// begin inline asm
	shfl.sync.down.b32 %r120, %r121, %r127, %r128, %r129;
	// end inline asm
	// begin inline asm
	shfl.sync.down.b32 %r125, %r126, %r127, %r128, %r129;
	// end inline asm
	mov.b64 	%rd166, {%r120, %r125};
	setp.gt.s32 	%p65, %r49, 23;
	mov.f64 	%fd233, %fd232;
	mov.u64 	%rd349, %rd348;
	@%p65 bra 	$L__BB7_176;
	setp.lt.f64 	%p66, %fd232, %fd143;
	mov.f64 	%fd233, %fd143;
	mov.u64 	%rd349, %rd166;
	@%p66 bra 	$L__BB7_176;
	setp.gt.f64 	%p67, %fd232, %fd143;
	mov.f64 	%fd233, %fd232;
	mov.u64 	%rd349, %rd348;
	@%p67 bra 	$L__BB7_176;
	setp.lt.s64 	%p68, %rd348, %rd166;
	selp.f64 	%fd233, %fd232, %fd143, %p68;
	min.s64 	%rd349, %rd348, %rd166;
$L__BB7_176:
	mov.b64 	%rd253, %fd233;
	mov.b64 	{%r131, %r136}, %rd253;
	mov.b32 	%r147, 16;
	mov.b32 	%r148, 31;
	mov.b32 	%r149, -1;
	// begin inline asm
	shfl.sync.down.b32 %r130, %r131, %r147, %r148, %r149;
	// end inline asm
	// begin inline asm
	shfl.sync.down.b32 %r135, %r136, %r147, %r148, %r149;
	// end inline asm
	mov.b64 	%rd254, {%r130, %r135};
	mov.b64 	%fd146, %rd254;
	mov.b64 	{%r141, %r146}, %rd349;
	// begin inline asm
	shfl.sync.down.b32 %r140, %r141, %r147, %r148, %r149;
	// end inline asm
	// begin inline asm
	shfl.sync.down.b32 %r145, %r146, %r147, %r148, %r149;
	// end inline asm
	mov.b64 	%rd169, {%r140, %r145};
	setp.gt.s32 	%p69, %r49, 15;
	mov.f64 	%fd241, %fd233;
	mov.u64 	%rd357, %rd349;
	@%p69 bra 	$L__BB7_180;
	setp.lt.f64 	%p70, %fd233, %fd146;
	mov.f64 	%fd241, %fd146;
	mov.u64 	%rd357, %rd169;
	@%p70 bra 	$L__BB7_180;
	setp.gt.f64 	%p71, %fd233, %fd146;
	mov.f64 	%fd241, %fd233;
	mov.u64 	%rd357, %rd349;
	@%p71 bra 	$L__BB7_180;
	setp.lt.s64 	%p72, %rd349, %rd169;
	selp.f64 	%fd241, %fd233, %fd146, %p72;
	min.s64 	%rd357, %rd349, %rd169;
$L__BB7_180:
	setp.ne.s32 	%p73, %r49, 0;
	@%p73 bra 	$L__BB7_182;
	shr.u32 	%r150, %r18, 1;
	and.b32  	%r151, %r150, 496;
	mov.u32 	%r152, _ZN6thrust24THRUST_300001_SM_1000_NS8cuda_cub4core6detail5shmemE;
	add.s32 	%r153, %r152, %r151;
	st.shared.f64 	[%r153+8], %fd241;
	st.shared.u64 	[%r153+16], %rd357;
$L__BB7_182:
	bar.sync 	0;
	setp.ne.s32 	%p74, %r18, 0;
	@%p74 bra 	$L__BB7_204;
	ld.shared.f64 	%fd149, [_ZN6thrust24THRUST_300001_SM_1000_NS8cuda_cub4core6detail5shmemE+24];
	ld.shared.u64 	%rd172, [_ZN6thrust24THRUST_300001_SM_1000_NS8cuda_cub4core6detail5shmemE+32];
	setp.lt.f64 	%p75, %fd241, %fd149;
	mov.f64 	%fd235, %fd149;
	mov.u64 	%rd351, %rd172;
	@%p75 bra 	$L__BB7_186;
	setp.lt.f64 	%p76, %fd149, %fd241;
	mov.f64 	%fd235, %fd241;
	mov.u64 	%rd351, %rd357;
	@%p76 bra 	$L__BB7_186;
	setp.lt.s64 	%p77, %rd357, %rd172;
	selp.f64 	%fd235, %fd241, %fd149, %p77;
	min.s64 	%rd351, %rd357, %rd172;
$L__BB7_186:
	ld.shared.f64 	%fd152, [_ZN6thrust24THRUST_300001_SM_1000_NS8cuda_cub4core6detail5shmemE+40];
	ld.shared.u64 	%rd175, [_ZN6thrust24THRUST_300001_SM_1000_NS8cuda_cub4core6detail5shmemE+48];
	setp.lt.f64 	%p78, %fd235, %fd152;
	mov.f64 	%fd236, %fd152;
	mov.u64 	%rd352, %rd175;
	@%p78 bra 	$L__BB7_189;
	setp.lt.f64 	%p79, %fd152, %fd235;
	mov.f64 	%fd236, %fd235;
	mov.u64 	%rd352, %rd351;
	@%p79 bra 	$L__BB7_189;
	setp.lt.s64 	%p80, %rd351, %rd175;
	selp.f64 	%fd236, %fd235, %fd152, %p80;
	min.s64 	%rd352, %rd351, %rd175;
$L__BB7_189:
	ld.shared.f64 	%fd155, [_ZN6thrust24THRUST_300001_SM_1000_NS8cuda_cub4core6detail5shmemE+56];
	ld.shared.u64 	%rd178, [_ZN6thrust24THRUST_300001_SM_1000_NS8cuda_cub4core6detail5shmemE+64];
	setp.lt.f64 	%p81, %fd236, %fd155;
	mov.f64 	%fd237, %fd155;
	mov.u64 	%rd353, %rd178;
	@%p81 bra 	$L__BB7_192;
	setp.lt.f64 	%p82, %fd155, %fd236;
	mov.f64 	%fd237, %fd236;
	mov.u64 	%rd353, %rd352;
	@%p82 bra 	$L__BB7_192;
	setp.lt.s64 	%p83, %rd352, %rd178;
	selp.f64 	%fd237, %fd236, %fd155, %p83;
	min.s64 	%rd353, %rd352, %rd178;
$L__BB7_192:
	ld.shared.f64 	%fd158, [_ZN6thrust24THRUST_300001_SM_1000_NS8cuda_cub4core6detail5shmemE+72];
	ld.shared.u64 	%rd181, [_ZN6thrust24THRUST_300001_SM_1000_NS8cuda_cub4core6detail5shmemE+80];
	setp.lt.f64 	%p84, %fd237, %fd158;
	mov.f64 	%fd238, %fd158;
	mov.u64 	%rd354, %rd181;
	@%p84 bra 	$L__BB7_195;
	setp.lt.f64 	%p85, %fd158, %fd237;
	mov.f64 	%fd238, %fd237;
	mov.u64 	%rd354, %rd353;
	@%p85 bra 	$L__BB7_195;
	setp.lt.s64 	%p86, %rd353, %rd181;
	selp.f64 	%fd238, %fd237, %fd158, %p86;
	min.s64 	%rd354, %rd353, %rd181;
$L__BB7_195:
	ld.shared.f64 	%fd161, [_ZN6thrust24THRUST_300001_SM_1000_NS8cuda_cub4core6detail5shmemE+88];
	ld.shared.u64 	%rd184, [_ZN6thrust24THRUST_300001_SM_1000_NS8cuda_cub4core6detail5shmemE+96];
	setp.lt.f64 	%p87, %fd238, %fd161;
	mov.f64 	%fd239, %fd161;
	mov.u64 	%rd355, %rd184;
	@%p87 bra 	$L__BB7_198;
	setp.lt.f64 	%p88, %fd161, %fd238;
	mov.f64 	%fd239, %fd238;
	mov.u64 	%rd355, %rd354;
	@%p88 bra 	$L__BB7_198;
	setp.lt.s64 	%p89, %rd354, %rd184;
	selp.f64 	%fd239, %fd238, %fd161, %p89;
	min.s64 	%rd355, %rd354, %rd184;
$L__BB7_198:
	ld.shared.f64 	%fd164, [_ZN6thrust24THRUST_300001_SM_1000_NS8cuda_cub4core6detail5shmemE+104];
	ld.shared.u64 	%rd187, [_ZN6thrust24THRUST_300001_SM_1000_NS8cuda_cub4core6detail5shmemE+112];
	setp.lt.f64 	%p90, %fd239, %fd164;
	mov.f64 	%fd240, %fd164;
	mov.u64 	%rd356, %rd187;
	@%p90 bra 	$L__BB7_201;
	setp.lt.f64 	%p91, %fd164, %fd239;
	mov.f64 	%fd240, %fd239;
	mov.u64 	%rd356, %rd355;
	@%p91 bra 	$L__BB7_201;
	setp.lt.s64 	%p92, %rd355, %rd187;
	selp.f64 	%fd240, %fd239, %fd164, %p92;
	min.s64 	%rd356, %rd355, %rd187;
$L__BB7_201:
	ld.shared.f64 	%fd167, [_ZN6thrust24THRUST_300001_SM_1000_NS8cuda_cub4core6detail5shmemE+120];
	ld.shared.u64 	%rd190, [_ZN6thrust24THRUST_300001_SM_1000_NS8cuda_cub4core6detail5shmemE+128];
	setp.lt.f64 	%p93, %fd240, %fd167;
	mov.u64 	%rd357, %rd190;
	mov.f64 	%fd241, %fd167;
	@%p93 bra 	$L__BB7_204;
	setp.lt.f64 	%p94, %fd167, %fd240;
	mov.u64 	%rd357, %rd356;
	mov.f64 	%fd241, %fd240;
	@%p94 bra 	$L__BB7_204;
	setp.lt.s64 	%p95, %rd356, %rd190;
	selp.f64 	%fd241, %fd240, %fd167, %p95;
	min.s64 	%rd357, %rd356, %rd190;
$L__BB7_204:
	mov.u32 	%r381, %tid.x;
	setp.ne.s32 	%p212, %r381, 0;
	@%p212 bra 	$L__BB7_206;
	ld.param.u64 	%rd288, [_ZN6thrust24THRUST_300001_SM_1000_NS8cuda_cub4core6detail13_kernel_agentINS1_8__reduce11ReduceAgentINS0_12zip_iteratorIN4cuda3std3__45tupleIJNS0_10device_ptrIdEENS0_17counting_iteratorIlNS0_11use_defaultESF_SF_EEEEEEEPNSB_IJdlEEESJ_lNS1_9__extrema9arg_max_fIdlNSA_4lessIdEEEEEEJSI_SK_lSP_EEEvDpT0__param_1];
	cvta.to.global.u64 	%rd287, %rd288;
	st.global.f64 	[%rd287], %fd241;
	st.global.u64 	[%rd287+8], %rd357;
$L__BB7_206:
	ret;

}
	// .globl	_ZN6thrust24THRUST_300001_SM_1000_NS8cuda_cub4core6detail13_kernel_agentINS1_8__reduce11ReduceAgentINS0_12zip_iteratorIN4cuda3std3__45tupleIJNS0_10device_ptrIdEENS0_17counting_iteratorIlNS0_11use_defaultESF_SF_EEEEEEEPNSB_IJdlEEESJ_lNS1_9__extrema9arg_max_fIdlNSA_4lessIdEEEEEEJSI_SK_lN3cub18CUB_300001_SM_100013GridEvenShareIlEENSS_9GridQueueIyEESP_EEEvDpT0_
.visible .entry _ZN6thrust24THRUST_300001_SM_1000_NS8cuda_cub4core6detail13_kernel_agentINS1_8__reduce11ReduceAgentINS0_12zip_iteratorIN4cuda3std3__45tupleIJNS0_10device_ptrIdEENS0_17counting_iteratorIlNS0_11use_defaultESF_SF_EEEEEEEPNSB_IJdlEEESJ_lNS1_9__extrema9arg_max_fIdlNSA_4lessIdEEEEEEJSI_SK_lN3cub18CUB_300001_SM_100013GridEvenShareIlEENSS_9GridQueueIyEESP_EEEvDpT0_(
	.param .align 8 .b8 _ZN6thrust24THRUST_300001_SM_1000_NS8cuda_cub4core6detail13_kernel_agentINS1_8__reduce11ReduceAgentINS0_12zip_iteratorIN4cuda3std3__45tupleIJNS0_10device_ptrIdEENS0_17counting_iteratorIlNS0_11use_defaultESF_SF_EEEEEEEPNSB_IJdlEEESJ_lNS1_9__extrema9arg_max_fIdlNSA_4lessIdEEEEEEJSI_SK_lN3cub18CUB_300001_SM_100013GridEvenShareIlEENSS_9GridQueueIyEESP_EEEvDpT0__param_0[16],
	.param .u64 .ptr .align 1 _ZN6thrust24THRUST_300001_SM_1000_NS8cuda_cub4core6detail13_kernel_agentINS1_8__reduce11ReduceAgentINS0_12zip_iteratorIN4cuda3std3__45tupleIJNS0_10device_ptrIdEENS0_17counting_iteratorIlNS0_11use_defaultESF_SF_EEEEEEEPNSB_IJdlEEESJ_lNS1_9__extrema9arg_max_fIdlNSA_4lessIdEEEEEEJSI_SK_lN3cub18CUB_300001_SM_100013GridEvenShareIlEENSS_9GridQueueIyEESP_EEEvDpT0__param_1,
	.param .u64 _ZN6thrust24THRUST_300001_SM_1000_NS8cuda_cub4core6detail13_kernel_agentINS1_8__reduce11ReduceAgentINS0_12zip_iteratorIN4cuda3std3__45tupleIJNS0_10device_ptrIdEENS0_17counting_iteratorIlNS0_11use_defaultESF_SF_EEEEEEEPNSB_IJdlEEESJ_lNS1_9__extrema9arg_max_fIdlNSA_4lessIdEEEEEEJSI_SK_lN3cub18CUB_300001_SM_100013GridEvenShareIlEENSS_9GridQueueIyEESP_EEEvDpT0__param_2,
	.param .align 8 .b8 _ZN6thrust24THRUST_300001_SM_1000_NS8cuda_cub4core6detail13_kernel_agentINS1_8__reduce11ReduceAgentINS0_12zip_iteratorIN4cuda3std3__45tupleIJNS0_10device_ptrIdEENS0_17counting_iteratorIlNS0_11use_defaultESF_SF_EEEEEEEPNSB_IJdlEEESJ_lNS1_9__extrema9arg_max_fIdlNSA_4lessIdEEEEEEJSI_SK_lN3cub18CUB_300001_SM_100013GridEvenShareIlEENSS_9GridQueueIyEESP_EEEvDpT0__param_3[72],
	.param .align 8 .b8 _ZN6thrust24THRUST_300001_SM_1000_NS8cuda_cub4core6detail13_kernel_agentINS1_8__reduce11ReduceAgentINS0_12zip_iteratorIN4cuda3std3__45tupleIJNS0_10device_ptrIdEENS0_17counting_iteratorIlNS0_11use_defaultESF_SF_EEEEEEEPNSB_IJdlEEESJ_lNS1_9__extrema9arg_max_fIdlNSA_4lessIdEEEEEEJSI_SK_lN3cub18CUB_300001_SM_100013GridEvenShareIlEENSS_9GridQueueIyEESP_EEEvDpT0__param_4[8],
	.param .align 1 .b8 _ZN6thrust24THRUST_300001_SM_1000_NS8cuda_cub4core6detail13_kernel_agentINS1_8__reduce11ReduceAgentINS0_12zip_iteratorIN4cuda3std3__45tupleIJNS0_10device_ptrIdEENS0_17counting_iteratorIlNS0_11use_defaultESF_SF_EEEEEEEPNSB_IJdlEEESJ_lNS1_9__extrema9arg_max_fIdlNSA_4lessIdEEEEEEJSI_SK_lN3cub18CUB_300001_SM_100013GridEvenShareIlEENSS_9GridQueueIyEESP_EEEvDpT0__param_5[1]
)
.maxntid 256
{
	.reg .pred 	%p<215>;
	.reg .b32 	%r<399>;
	.reg .b64 	%rd<350>;
	.reg .b64 	%fd<242>;

	ld.param.u64 	%rd3, [_ZN6thrust24THRUST_300001_SM_1000_NS8cuda_cub4core6detail13_kernel_agentINS1_8__reduce11ReduceAgentINS0_12zip_iteratorIN4cuda3std3__45tupleIJNS0_10device_ptrIdEENS0_17counting_iteratorIlNS0_11use_defaultESF_SF_EEEEEEEPNSB_IJdlEEESJ_lNS1_9__extrema9arg_max_fIdlNSA_4lessIdEEEEEEJSI_SK_lN3cub18CUB_300001_SM_100013GridEvenShareIlEENSS_9GridQueueIyEESP_EEEvDpT0__param_0+8];
	ld.param.u64 	%rd196, [_ZN6thrust24THRUST_300001_SM_1000_NS8cuda_cub4core6detail13_kernel_agentINS1_8__reduce11ReduceAgentINS0_12zip_iteratorIN4cuda3std3__45tupleIJNS0_10device_ptrIdEENS0_17counting_iteratorIlNS0_11use_defaultESF_SF_EEEEEEEPNSB_IJdlEEESJ_lNS1_9__extrema9arg_max_fIdlNSA_4lessIdEEEEEEJSI_SK_lN3cub18CUB_300001_SM_100013GridEvenShareIlEENSS_9GridQueueIyEESP_EEEvDpT0__param_0];
	ld.param.u64 	%rd197, [_ZN6thrust24THRUST_300001_SM_1000_NS8cuda_cub4core6detail13_kernel_agentINS1_8__reduce11ReduceAgentINS0_12zip_iteratorIN4cuda3std3__45tupleIJNS0_10device_ptrIdEENS0_17counting_iteratorIlNS0_11use_defaultESF_SF_EEEEEEEPNSB_IJdlEEESJ_lNS1_9__extrema9arg_max_fIdlNSA_4lessIdEEEEEEJSI_SK_lN3cub18CUB_300001_SM_100013GridEvenShareIlEENSS_9GridQueueIyEESP_EEEvDpT0__param_4];
	ld.param.u64 	%rd195, [_ZN6thrust24THRUST_300001_SM_1000_NS8cuda_cub4core6detail13_kernel_agentINS1_8__reduce11ReduceAgentINS0_12zip_iteratorIN4cuda3std3__45tupleIJNS0_10device_ptrIdEENS0_17counting_iteratorIlNS0_11use_defaultESF_SF_EEEEEEEPNSB_IJdlEEESJ_lNS1_9__extrema9arg_max_fIdlNSA_4lessIdEEEEEEJSI_SK_lN3cub18CUB_300001_SM_100013GridEvenShareIlEENSS_9GridQueueIyEESP_EEEvDpT0__param_2];
	cvta.to.global.u64 	%rd1, %rd197;
	cvta.to.global.u64 	%rd2, %rd196;
	mov.u32 	%r1, %ctaid.x;
	mul.lo.s32 	%r33, %r1, 1280;
	cvt.u64.u32 	%rd4, %r33;
	mov.u32 	%r34, %nctaid.x;
	mul.lo.s32 	%r35, %r34, 1280;
	cvt.u64.u32 	%rd5, %r35;
	add.s64 	%rd198, %rd4, 1280;
	setp.le.s64 	%p1, %rd198, %rd195;
	@%p1 bra 	$L__BB8_121;
	cvt.u32.u64 	%r159, %rd4;
	cvt.u32.u64 	%r2, %rd195;
	sub.s32 	%r3, %r2, %r159;
	mov.u32 	%r4, %tid.x;
	setp.ge.s32 	%p98, %r4, %r3;
	mov.f64 	%fd188, 0d0000000000000000;
	mov.b64 	%rd292, 0;
	mov.u32 	%r393, %r4;
	@%p98 bra 	$L__BB8_3;
	cvt.u64.u32 	%rd240, %r4;
	add.s64 	%rd241, %rd4, %rd240;
	shl.b64 	%rd242, %rd241, 3;
	add.s64 	%rd243, %rd2, %rd242;
	add.s64 	%rd292, %rd3, %rd241;
	ld.global.f64 	%fd188, [%rd243];
	add.s32 	%r393, %r4, 256;
$L__BB8_3:
	setp.ge.s32 	%p99, %r393, %r3;
	@%p99 bra 	$L__BB8_25;
	not.b32 	%r161, %r393;
	add.s32 	%r162, %r161, %r2;
	sub.s32 	%r7, %r162, %r159;
	and.b32  	%r163, %r7, 768;
	setp.eq.s32 	%p100, %r163, 768;
	@%p100 bra 	$L__BB8_10;
	cvt.u64.u32 	%rd245, %r393;
	add.s64 	%rd246, %rd245, %rd4;
	add.s64 	%rd283, %rd246, %rd3;
	shl.b64 	%rd247, %rd246, 3;
	add.s64 	%rd282, %rd2, %rd247;
	shr.u32 	%r164, %r7, 8;
	add.s32 	%r165, %r164, 1;
	and.b32  	%r166, %r165, 3;
	neg.s32 	%r391, %r166;
$L__BB8_6:
	.pragma "nounroll";
	mov.u64 	%rd12, %rd292;
	mov.f64 	%fd3, %fd188;
	ld.global.f64 	%fd4, [%rd282];
	setp.lt.f64 	%p101, %fd3, %fd4;
	mov.u64 	%rd292, %rd283;
	mov.f64 	%fd188, %fd4;
	@%p101 bra 	$L__BB8_9;
	setp.lt.f64 	%p102, %fd4, %fd3;
	mov.u64 	%rd292, %rd12;
	mov.f64 	%fd188, %fd3;
	@%p102 bra 	$L__BB8_9;
	setp.lt.s64 	%p103, %rd12, %rd283;
	min.s64 	%rd292, %rd12, %rd283;
	selp.f64 	%fd188, %fd3, %fd4, %p103;
$L__BB8_9:
	add.s32 	%r393, %r393, 256;
	add.s64 	%rd283, %rd283, 256;
	add.s64 	%rd282, %rd282, 2048;
	add.s32 	%r391, %r391, 1;
	setp.ne.s32 	%p104, %r391, 0;
	@%p104 bra 	$L__BB8_6;
$L__BB8_10:
	setp.lt.u32 	%p105, %r7, 768;
	@%p105 bra 	$L__BB8_25;
	add.s32 	%r394, %r393, 512;
$L__BB8_12:
	mov.u32 	%r15, %r394;
	add.s32 	%r167, %r15, -512;
	cvt.s64.s32 	%rd248, %r167;
	add.s64 	%rd249, %rd248, %rd4;
	shl.b64 	%rd250, %rd249, 3;
	add.s64 	%rd20, %rd2, %rd250;
	add.s64 	%rd21, %rd249, %rd3;
	ld.global.f64 	%fd10, [%rd20];
	setp.lt.f64 	%p106, %fd188, %fd10;
	mov.u64 	%rd289, %rd21;
	mov.f64 	%fd185, %fd10;
	@%p106 bra 	$L__BB8_15;
	setp.lt.f64 	%p107, %fd10, %fd188;
	mov.u64 	%rd289, %rd292;
	mov.f64 	%fd185, %fd188;
	@%p107 bra 	$L__BB8_15;
	setp.lt.s64 	%p108, %rd292, %rd21;
	min.s64 	%rd289, %rd292, %rd21;
	selp.f64 	%fd185, %fd188, %fd10, %p108;
$L__BB8_15:
	add.s32 	%r168, %r15, -256;
	cvt.s64.s32 	%rd251, %r168;
	add.s64 	%rd252, %rd251, %rd4;
	add.s64 	%rd24, %rd252, %rd3;
	ld.global.f64 	%fd13, [%rd20+2048];
	setp.lt.f64 	%p109, %fd185, %fd13;
	mov.u64 	%rd290, %rd24;
	mov.f64 	%fd186, %fd13;
	@%p109 bra 	$L__BB8_18;
	setp.lt.f64 	%p110, %fd13, %fd185;
	mov.u64 	%rd290, %rd289;
	mov.f64 	%fd186, %fd185;
	@%p110 bra 	$L__BB8_18;
	setp.lt.s64 	%p111, %rd289, %rd24;
	min.s64 	%rd290, %rd289, %rd24;
	selp.f64 	%fd186, %fd185, %fd13, %p111;
$L__BB8_18:
	cvt.s64.s32 	%rd253, %r15;
	add.s64 	%rd254, %rd253, %rd4;
	add.s64 	%rd27, %rd254, %rd3;
	ld.global.f64 	%fd16, [%rd20+4096];
	setp.lt.f64 	%p112, %fd186, %fd16;
	mov.u64 	%rd291, %rd27;
	mov.f64 	%fd187, %fd16;
	@%p112 bra 	$L__BB8_21;
	setp.lt.f64 	%p113, %fd16, %fd186;
	mov.u64 	%rd291, %rd290;
	mov.f64 	%fd187, %fd186;
	@%p113 bra 	$L__BB8_21;
	setp.lt.s64 	%p114, %rd290, %rd27;
	min.s64 	%rd291, %rd290, %rd27;
	selp.f64 	%fd187, %fd186, %fd16, %p114;
$L__BB8_21:
	add.s32 	%r169, %r15, 256;
	cvt.s64.s32 	%rd255, %r169;
	add.s64 	%rd256, %rd255, %rd4;
	add.s64 	%rd30, %rd256, %rd3;
	ld.global.f64 	%fd19, [%rd20+6144];
	setp.lt.f64 	%p115, %fd187, %fd19;
	mov.u64 	%rd292, %rd30;
	mov.f64 	%fd188, %fd19;
	@%p115 bra 	$L__BB8_24;
	setp.lt.f64 	%p116, %fd19, %fd187;
	mov.u64 	%rd292, %rd291;
	mov.f64 	%fd188, %fd187;
	@%p116 bra 	$L__BB8_24;
	setp.lt.s64 	%p117, %rd291, %rd30;
	min.s64 	%rd292, %rd291, %rd30;
	selp.f64 	%fd188, %fd187, %fd19, %p117;
$L__BB8_24:
	add.s32 	%r394, %r15, 1024;
	add.s32 	%r170, %r15, 512;
	setp.lt.s32 	%p118, %r170, %r3;
	@%p118 bra 	$L__BB8_12;
$L__BB8_25:
	setp.lt.s32 	%p119, %r3, 256;
	@%p119 bra 	$L__BB8_70;
	// begin inline asm
	mov.u32 %r284, %laneid;
	// end inline asm
	mov.b64 	%rd267, %fd188;
	mov.b64 	{%r286, %r291}, %rd267;
	mov.b32 	%r302, 1;
	mov.b32 	%r303, 31;
	mov.b32 	%r304, -1;
	// begin inline asm
	shfl.sync.down.b32 %r285, %r286, %r302, %r303, %r304;
	// end inline asm
	// begin inline asm
	shfl.sync.down.b32 %r290, %r291, %r302, %r303, %r304;
	// end inline asm
	mov.b64 	%rd268, {%r285, %r290};
	mov.b64 	%fd23, %rd268;
	mov.b64 	{%r296, %r301}, %rd292;
	// begin inline asm
	shfl.sync.down.b32 %r295, %r296, %r302, %r303, %r304;
	// end inline asm
	// begin inline asm
	shfl.sync.down.b32 %r300, %r301, %r302, %r303, %r304;
	// end inline asm
	mov.b64 	%rd34, {%r295, %r300};
	setp.gt.s32 	%p171, %r284, 30;
	mov.u64 	%rd294, %rd292;
	mov.f64 	%fd190, %fd188;
	@%p171 bra 	$L__BB8_30;
	setp.lt.f64 	%p172, %fd188, %fd23;
	mov.u64 	%rd294, %rd34;
	mov.f64 	%fd190, %fd23;
	@%p172 bra 	$L__BB8_30;
	setp.gt.f64 	%p173, %fd188, %fd23;
	mov.u64 	%rd294, %rd292;
	mov.f64 	%fd190, %fd188;
	@%p173 bra 	$L__BB8_30;
	setp.lt.s64 	%p174, %rd292, %rd34;
	min.s64 	%rd294, %rd292, %rd34;
	selp.f64 	%fd190, %fd188, %fd23, %p174;
$L__BB8_30:
	mov.b64 	%rd269, %fd190;
	mov.b64 	{%r306, %r311}, %rd269;
	mov.b32 	%r322, 2;
	mov.b32 	%r323, 31;
	mov.b32 	%r324, -1;
	// begin inline asm
	shfl.sync.down.b32 %r305, %r306, %r322, %r323, %r324;
	// end inline asm
	// begin inline asm
	shfl.sync.down.b32 %r310, %r311, %r322, %r323, %r324;
	// end inline asm
	mov.b64 	%rd270, {%r305, %r310};
	mov.b64 	%fd26, %rd270;
	mov.b64 	{%r316, %r321}, %rd294;
	// begin inline asm
	shfl.sync.down.b32 %r315, %r316, %r322, %r323, %r324;
	// end inline asm
	// begin inline asm
	shfl.sync.down.b32 %r320, %r321, %r322, %r323, %r324;
	// end inline asm
	mov.b64 	%rd37, {%r315, %r320};
	setp.gt.s32 	%p175, %r284, 29;
	mov.u64 	%rd295, %rd294;
	mov.f64 	%fd191, %fd190;
	@%p175 bra 	$L__BB8_34;
	setp.lt.f64 	%p176, %fd190, %fd26;
	mov.u64 	%rd295, %rd37;
	mov.f64 	%fd191, %fd26;
	@%p176 bra 	$L__BB8_34;
	setp.gt.f64 	%p177, %fd190, %fd26;
	mov.u64 	%rd295, %rd294;
	mov.f64 	%fd191, %fd190;
	@%p177 bra 	$L__BB8_34;
	setp.lt.s64 	%p178, %rd294, %rd37;
	min.s64 	%rd295, %rd294, %rd37;
	selp.f64 	%fd191, %fd190, %fd26, %p178;
$L__BB8_34:
	mov.b64 	%rd271, %fd191;
	mov.b64 	{%r326, %r331}, %rd271;
	mov.b32 	%r342, 4;
	mov.b32 	%r343, 31;
	mov.b32 	%r344, -1;
	// begin inline asm
	shfl.sync.down.b32 %r325, %r326, %r342, %r343, %r344;
	// end inline asm
	// begin inline asm
	shfl.sync.down.b32 %r330, %r331, %r342, %r343, %r344;
	// end inline asm
	mov.b64 	%rd272, {%r325, %r330};
	mov.b64 	%fd29, %rd272;
	mov.b64 	{%r336, %r341}, %rd295;
	// begin inline asm
	shfl.sync.down.b32 %r335, %r336, %r342, %r343, %r344;
	// end inline asm
	// begin inline asm
	shfl.sync.down.b32 %r340, %r341, %r342, %r343, %r344;
	// end inline asm
	mov.b64 	%rd40, {%r335, %r340};
	setp.gt.s32 	%p179, %r284, 27;
	mov.u64 	%rd296, %rd295;
	mov.f64 	%fd192, %fd191;
	@%p179 bra 	$L__BB8_38;
	setp.lt.f64 	%p180, %fd191, %fd29;
	mov.u64 	%rd296, %rd40;
	mov.f64 	%fd192, %fd29;
	@%p180 bra 	$L__BB8_38;
	setp.gt.f64 	%p181, %fd191, %fd29;
	mov.u64 	%rd296, %rd295;
	mov.f64 	%fd192, %fd191;
	@%p181 bra 	$L__BB8_38;
	setp.lt.s64 	%p182, %rd295, %rd40;
	min.s64 	%rd296, %rd295, %rd40;
	selp.f64 	%fd192, %fd191, %fd29, %p182;
$L__BB8_38:
	mov.b64 	%rd273, %fd192;
	mov.b64 	{%r346, %r351}, %rd273;
	mov.b32 	%r362, 8;
	mov.b32 	%r363, 31;
	mov.b32 	%r364, -1;
	// begin inline asm
	shfl.sync.down.b32 %r345, %r346, %r362, %r363, %r364;
	// end inline asm
	// begin inline asm
	shfl.sync.down.b32 %r350, %r351, %r362, %r363, %r364;
	// end inline asm
	mov.b64 	%rd274, {%r345, %r350};
	mov.b64 	%fd32, %rd274;
	mov.b64 	{%r356, %r361}, %rd296;
	// begin inline asm
	shfl.sync.down.b32 %r355, %r356, %r362, %r363, %r364;
	// end inline asm
	// begin inline asm
	shfl.sync.down.b32 %r360, %r361, %r362, %r363, %r364;
	// end inline asm
	mov.b64 	%rd43, {%r355, %r360};
	setp.gt.s32 	%p183, %r284, 23;
	mov.u64 	%rd297, %rd296;
	mov.f64 	%fd193, %fd192;
	@%p183 bra 	$L__BB8_42;
	setp.lt.f64 	%p184, %fd192, %fd32;
	mov.u64 	%rd297, %rd43;
	mov.f64 	%fd193, %fd32;
	@%p184 bra 	$L__BB8_42;
	setp.gt.f64 	%p185, %fd192, %fd32;
	mov.u64 	%rd297, %rd296;
	mov.f64 	%fd193, %fd192;
	@%p185 bra 	$L__BB8_42;
	setp.lt.s64 	%p186, %rd296, %rd43;
	min.s64 	%rd297, %rd296, %rd43;
	selp.f64 	%fd193, %fd192, %fd32, %p186;
$L__BB8_42:
	mov.b64 	%rd275, %fd193;
	mov.b64 	{%r366, %r371}, %rd275;
	mov.b32 	%r382, 16;
	mov.b32 	%r383, 31;
	mov.b32 	%r384, -1;
	// begin inline asm
	shfl.sync.down.b32 %r365, %r366, %r382, %r383, %r384;
	// end inline asm
	// begin inline asm
	shfl.sync.down.b32 %r370, %r371, %r382, %r383, %r384;
	// end inline asm
	mov.b64 	%rd276, {%r365, %r370};
	mov.b64 	%fd35, %rd276;
	mov.b64 	{%r376, %r381}, %rd297;
	// begin inline asm
	shfl.sync.down.b32 %r375, %r376, %r382, %r383, %r384;
	// end inline asm
	// begin inline asm
	shfl.sync.down.b32 %r380, %r381, %r382, %r383, %r384;
	// end inline asm
	mov.b64 	%rd46, {%r375, %r380};
	setp.gt.s32 	%p187, %r284, 15;
	mov.u64 	%rd349, %rd297;
	mov.f64 	%fd241, %fd193;
	@%p187 bra 	$L__BB8_46;
	setp.lt.f64 	%p188, %fd193, %fd35;
	mov.u64 	%rd349, %rd46;
	mov.f64 	%fd241, %fd35;
	@%p188 bra 	$L__BB8_46;
	setp.gt.f64 	%p189, %fd193, %fd35;
	mov.u64 	%rd349, %rd297;
	mov.f64 	%fd241, %fd193;
	@%p189 bra 	$L__BB8_46;
	setp.lt.s64 	%p190, %rd297, %rd46;
	min.s64 	%rd349, %rd297, %rd46;
	selp.f64 	%fd241, %fd193, %fd35, %p190;
$L__BB8_46:
	setp.ne.s32 	%p191, %r284, 0;
	@%p191 bra 	$L__BB8_48;
	shr.u32 	%r385, %r4, 1;
	and.b32  	%r386, %r385, 496;
	mov.u32 	%r387, _ZN6thrust24THRUST_300001_SM_1000_NS8cuda_cub4core6detail5shmemE;
	add.s32 	%r388, %r387, %r386;
	st.shared.f64 	[%r388+8], %fd241;
	st.shared.u64 	[%r388+16], %rd349;
$L__BB8_48:
	bar.sync 	0;
	setp.ne.s32 	%p192, %r4, 0;
	@%p192 bra 	$L__BB8_208;
	ld.shared.f64 	%fd38, [_ZN6thrust24THRUST_300001_SM_1000_NS8cuda_cub4core6detail5shmemE+24];
	ld.shared.u64 	%rd49, [_ZN6thrust24THRUST_300001_SM_1000_NS8cuda_cub4core6detail5shmemE+32];
	setp.lt.f64 	%p193, %fd241, %fd38;
	mov.u64 	%rd299, %rd49;
	mov.f64 	%fd195, %fd38;
	@%p193 bra 	$L__BB8_52;
	setp.lt.f64 	%p194, %fd38, %fd241;
	mov.u64 	%rd299, %rd349;
	mov.f64 	%fd195, %fd241;
	@%p194 bra 	$L__BB8_52;
	setp.lt.s64 	%p195, %rd349, %rd49;
	min.s64 	%rd299, %rd349, %rd49;
	selp.f64 	%fd195, %fd241, %fd38, %p195;
$L__BB8_52:
	ld.shared.f64 	%fd41, [_ZN6thrust24THRUST_300001_SM_1000_NS8cuda_cub4core6detail5shmemE+40];
	ld.shared.u64 	%rd52, [_ZN6thrust24THRUST_300001_SM_1000_NS8cuda_cub4core6detail5shmemE+48];
	setp.lt.f64 	%p196, %fd195, %fd41;
	mov.u64 	%rd300, %rd52;
	mov.f64 	%fd196, %fd41;
	@%p196 bra 	$L__BB8_55;
	setp.lt.f64 	%p197, %fd41, %fd195;
	mov.u64 	%rd300, %rd299;
	mov.f64 	%fd196, %fd195;
	@%p197 bra 	$L__BB8_55;
	setp.lt.s64 	%p198, %rd299, %rd52;
	min.s64 	%rd300, %rd299, %rd52;
	selp.f64 	%fd196, %fd195, %fd41, %p198;
$L__BB8_55:
	ld.shared.f64 	%fd44, [_ZN6thrust24THRUST_300001_SM_1000_NS8cuda_cub4core6detail5shmemE+56];
	ld.shared.u64 	%rd55, [_ZN6thrust24THRUST_300001_SM_1000_NS8cuda_cub4core6detail5shmemE+64];
	setp.lt.f64 	%p199, %fd196, %fd44;
	mov.u64 	%rd301, %rd55;
	mov.f64 	%fd197, %fd44;
	@%p199 bra 	$L__BB8_58;
	setp.lt.f64 	%p200, %fd44, %fd196;
	mov.u64 	%rd301, %rd300;
	mov.f64 	%fd197, %fd196;
	@%p200 bra 	$L__BB8_58;
	setp.lt.s64 	%p201, %rd300, %rd55;
	min.s64 	%rd301, %rd300, %rd55;
	selp.f64 	%fd197, %fd196, %fd44, %p201;
$L__BB8_58:
	ld.shared.f64 	%fd47, [_ZN6thrust24THRUST_300001_SM_1000_NS8cuda_cub4core6detail5shmemE+72];
	ld.shared.u64 	%rd58, [_ZN6thrust24THRUST_300001_SM_1000_NS8cuda_cub4core6detail5shmemE+80];
	setp.lt.f64 	%p202, %fd197, %fd47;
	mov.u64 	%rd302, %rd58;
	mov.f64 	%fd198, %fd47;
	@%p202 bra 	$L__BB8_61;
	setp.lt.f64 	%p203, %fd47, %fd197;
	mov.u64 	%rd302, %rd301;
	mov.f64 	%fd198, %fd197;
	@%p203 bra 	$L__BB8_61;
	setp.lt.s64 	%p204, %rd301, %rd58;
	min.s64 	%rd302, %rd301, %rd58;
	selp.f64 	%fd198, %fd197, %fd47, %p204;
$L__BB8_61:
	ld.shared.f64 	%fd50, [_ZN6thrust24THRUST_300001_SM_1000_NS8cuda_cub4core6detail5shmemE+88];
	ld.shared.u64 	%rd61, [_ZN6thrust24THRUST_300001_SM_1000_NS8cuda_cub4core6detail5shmemE+96];
	setp.lt.f64 	%p205, %fd198, %fd50;
	mov.u64 	%rd303, %rd61;
	mov.f64 	%fd199, %fd50;
	@%p205 bra 	$L__BB8_64;
	setp.lt.f64 	%p206, %fd50, %fd198;
	mov.u64 	%rd303, %rd302;
	mov.f64 	%fd199, %fd198;
	@%p206 bra 	$L__BB8_64;
	setp.lt.s64 	%p207, %rd302, %rd61;
	min.s64 	%rd303, %rd302, %rd61;
	selp.f64 	%fd199, %fd198, %fd50, %p207;
$L__BB8_64:
	ld.shared.f64 	%fd53, [_ZN6thrust24THRUST_300001_SM_1000_NS8cuda_cub4core6detail5shmemE+104];
	ld.shared.u64 	%rd64, [_ZN6thrust24THRUST_300001_SM_1000_NS8cuda_cub4core6detail5shmemE+112];
	setp.lt.f64 	%p208, %fd199, %fd53;
	mov.u64 	%rd304, %rd64;
	mov.f64 	%fd200, %fd53;
	@%p208 bra 	$L__BB8_67;
	setp.lt.f64 	%p209, %fd53, %fd199;
	mov.u64 	%rd304, %rd303;
	mov.f64 	%fd200, %fd199;
	@%p209 bra 	$L__BB8_67;
	setp.lt.s64 	%p210, %rd303, %rd64;
	min.s64 	%rd304, %rd303, %rd64;
	selp.f64 	%fd200, %fd199, %fd53, %p210;
$L__BB8_67:
	ld.shared.f64 	%fd56, [_ZN6thrust24THRUST_300001_SM_1000_NS8cuda_cub4core6detail5shmemE+120];
	ld.shared.u64 	%rd67, [_ZN6thrust24THRUST_300001_SM_1000_NS8cuda_cub4core6detail5shmemE+128];
	setp.lt.f64 	%p211, %fd200, %fd56;
	mov.u64 	%rd349, %rd67;
	mov.f64 	%fd241, %fd56;
	@%p211 bra 	$L__BB8_208;
	setp.lt.f64 	%p212, %fd56, %fd200;
	mov.u64 	%rd349, %rd304;
	mov.f64 	%fd241, %fd200;
	@%p212 bra 	$L__BB8_208;
	setp.lt.s64 	%p213, %rd304, %rd67;
	min.s64 	%rd349, %rd304, %rd67;
	selp.f64 	%fd241, %fd200, %fd56, %p213;
	bra.uni 	$L__BB8_208;
$L__BB8_70:
	// begin inline asm
	mov.u32 %r171, %laneid;
	// end inline asm
	and.b32  	%r192, %r4, 992;
	add.s32 	%r193, %r192, 32;
	setp.gt.s32 	%p120, %r193, %r3;
	not.b32 	%r194, %r192;
	add.s32 	%r195, %r3, %r194;
	selp.b32 	%r190, %r195, 31, %p120;
	mov.b64 	%rd257, %fd188;
	mov.b64 	{%r173, %r178}, %rd257;
	mov.b32 	%r189, 1;
	mov.b32 	%r191, -1;
	// begin inline asm
	shfl.sync.down.b32 %r172, %r173, %r189, %r190, %r191;
	// end inline asm
	// begin inline asm
	shfl.sync.down.b32 %r177, %r178, %r189, %r190, %r191;
	// end inline asm
	mov.b64 	%rd258, {%r172, %r177};
	mov.b64 	%fd58, %rd258;
	mov.b64 	{%r183, %r188}, %rd292;
	// begin inline asm
	shfl.sync.down.b32 %r182, %r183, %r189, %r190, %r191;
	// end inline asm
	// begin inline asm
	shfl.sync.down.b32 %r187, %r188, %r189, %r190, %r191;
	// end inline asm
	mov.b64 	%rd69, {%r182, %r187};
	setp.ge.s32 	%p121, %r171, %r190;
	mov.u64 	%rd305, %rd292;
	mov.f64 	%fd201, %fd188;
	@%p121 bra 	$L__BB8_74;
	setp.lt.f64 	%p122, %fd188, %fd58;
	mov.u64 	%rd305, %rd69;
	mov.f64 	%fd201, %fd58;
	@%p122 bra 	$L__BB8_74;
	setp.gt.f64 	%p123, %fd188, %fd58;
	mov.u64 	%rd305, %rd292;
	mov.f64 	%fd201, %fd188;
	@%p123 bra 	$L__BB8_74;
	setp.lt.s64 	%p124, %rd292, %rd69;
	min.s64 	%rd305, %rd292, %rd69;
	selp.f64 	%fd201, %fd188, %fd58, %p124;
$L__BB8_74:
	mov.b64 	%rd259, %fd201;
	mov.b64 	{%r197, %r202}, %rd259;
	mov.b32 	%r213, 2;
	mov.b32 	%r215, -1;
	// begin inline asm
	shfl.sync.down.b32 %r196, %r197, %r213, %r190, %r215;
	// end inline asm
	// begin inline asm
	shfl.sync.down.b32 %r201, %r202, %r213, %r190, %r215;
	// end inline asm
	mov.b64 	%rd260, {%r196, %r201};
	mov.b64 	%fd61, %rd260;
	mov.b64 	{%r207, %r212}, %rd305;
	// begin inline asm
	shfl.sync.down.b32 %r206, %r207, %r213, %r190, %r215;
	// end inline asm
	// begin inline asm
	shfl.sync.down.b32 %r211, %r212, %r213, %r190, %r215;
	// end inline asm
	mov.b64 	%rd72, {%r206, %r211};
	add.s32 	%r216, %r171, 2;
	setp.gt.s32 	%p125, %r216, %r190;
	mov.f64 	%fd202, %fd201;
	mov.u64 	%rd306, %rd305;
	@%p125 bra 	$L__BB8_78;
	setp.lt.f64 	%p126, %fd201, %fd61;
	mov.f64 	%fd202, %fd61;
	mov.u64 	%rd306, %rd72;
	@%p126 bra 	$L__BB8_78;
	setp.gt.f64 	%p127, %fd201, %fd61;
	mov.f64 	%fd202, %fd201;
	mov.u64 	%rd306, %rd305;
	@%p127 bra 	$L__BB8_78;
	setp.lt.s64 	%p128, %rd305, %rd72;
	selp.f64 	%fd202, %fd201, %fd61, %p128;
	min.s64 	%rd306, %rd305, %rd72;
$L__BB8_78:
	mov.b64 	%rd261, %fd202;
	mov.b64 	{%r218, %r223}, %rd261;
	mov.b32 	%r234, 4;
	mov.b32 	%r236, -1;
	// begin inline asm
	shfl.sync.down.b32 %r217, %r218, %r234, %r190, %r236;
	// end inline asm
	// begin inline asm
	shfl.sync.down.b32 %r222, %r223, %r234, %r190, %r236;
	// end inline asm
	mov.b64 	%rd262, {%r217, %r222};
	mov.b64 	%fd64, %rd262;
	mov.b64 	{%r228, %r233}, %rd306;
	// begin inline asm
	shfl.sync.down.b32 %r227, %r228, %r234, %r190, %r236;
	// end inline asm
	// begin inline asm
	shfl.sync.down.b32 %r232, %r233, %r234, %r190, %r236;
	// end inline asm
	mov.b64 	%rd75, {%r227, %r232};
	add.s32 	%r237, %r171, 4;
	setp.gt.s32 	%p129, %r237, %r190;
	mov.f64 	%fd203, %fd202;
	mov.u64 	%rd307, %rd306;
	@%p129 bra 	$L__BB8_82;
	setp.lt.f64 	%p130, %fd202, %fd64;
	mov.f64 	%fd203, %fd64;
	mov.u64 	%rd307, %rd75;
	@%p130 bra 	$L__BB8_82;
	setp.gt.f64 	%p131, %fd202, %fd64;
	mov.f64 	%fd203, %fd202;
	mov.u64 	%rd307, %rd306;
	@%p131 bra 	$L__BB8_82;
	setp.lt.s64 	%p132, %rd306, %rd75;
	selp.f64 	%fd203, %fd202, %fd64, %p132;
	min.s64 	%rd307, %rd306, %rd75;
$L__BB8_82:
	mov.b64 	%rd263, %fd203;
	mov.b64 	{%r239, %r244}, %rd263;
	mov.b32 	%r255, 8;
	mov.b32 	%r257, -1;
	// begin inline asm
	shfl.sync.down.b32 %r238, %r239, %r255, %r190, %r257;
	// end inline asm
	// begin inline asm
	shfl.sync.down.b32 %r243, %r244, %r255, %r190, %r257;
	// end inline asm
	mov.b64 	%rd264, {%r238, %r243};
	mov.b64 	%fd67, %rd264;
	mov.b64 	{%r249, %r254}, %rd307;
	// begin inline asm
	shfl.sync.down.b32 %r248, %r249, %r255, %r190, %r257;
	// end inline asm
	// begin inline asm
	shfl.sync.down.b32 %r253, %r254, %r255, %r190, %r257;
	// end inline asm
	mov.b64 	%rd78, {%r248, %r253};
	add.s32 	%r258, %r171, 8;
	setp.gt.s32 	%p133, %r258, %r190;
	mov.f64 	%fd204, %fd203;
	mov.u64 	%rd308, %rd307;
	@%p133 bra 	$L__BB8_86;
	setp.lt.f64 	%p134, %fd203, %fd67;
	mov.f64 	%fd204, %fd67;
	mov.u64 	%rd308, %rd78;
	@%p134 bra 	$L__BB8_86;
	setp.gt.f64 	%p135, %fd203, %fd67;
	mov.f64 	%fd204, %fd203;
	mov.u64 	%rd308, %rd307;
	@%p135 bra 	$L__BB8_86;
	setp.lt.s64 	%p136, %rd307, %rd78;
	selp.f64 	%fd204, %fd203, %fd67, %p136;
	min.s64 	%rd308, %rd307, %rd78;
$L__BB8_86:
	mov.b64 	%rd265, %fd204;
	mov.b64 	{%r260, %r265}, %rd265;
	mov.b32 	%r276, 16;
	mov.b32 	%r278, -1;
	// begin inline asm
	shfl.sync.down.b32 %r259, %r260, %r276, %r190, %r278;
	// end inline asm
	// begin inline asm
	shfl.sync.down.b32 %r264, %r265, %r276, %r190, %r278;
	// end inline asm
	mov.b64 	%rd266, {%r259, %r264};
	mov.b64 	%fd70, %rd266;
	mov.b64 	{%r270, %r275}, %rd308;
	// begin inline asm
	shfl.sync.down.b32 %r269, %r270, %r276, %r190, %r278;
	// end inline asm
	// begin inline asm
	shfl.sync.down.b32 %r274, %r275, %r276, %r190, %r278;
	// end inline asm
	mov.b64 	%rd81, {%r269, %r274};
	add.s32 	%r279, %r171, 16;
	setp.gt.s32 	%p137, %r279, %r190;
	mov.f64 	%fd241, %fd204;
	mov.u64 	%rd349, %rd308;
	@%p137 bra 	$L__BB8_90;
	setp.lt.f64 	%p138, %fd204, %fd70;
	mov.f64 	%fd241, %fd70;
	mov.u64 	%rd349, %rd81;
	@%p138 bra 	$L__BB8_90;
	setp.gt.f64 	%p139, %fd204, %fd70;
	mov.f64 	%fd241, %fd204;
	mov.u64 	%rd349, %rd308;
	@%p139 bra 	$L__BB8_90;
	setp.lt.s64 	%p140, %rd308, %rd81;
	selp.f64 	%fd241, %fd204, %fd70, %p140;
	min.s64 	%rd349, %rd308, %rd81;
$L__BB8_90:
	setp.ne.s32 	%p141, %r171, 0;
	@%p141 bra 	$L__BB8_92;
	shr.u32 	%r280, %r4, 1;
	and.b32  	%r281, %r280, 496;
	mov.u32 	%r282, _ZN6thrust24THRUST_300001_SM_1000_NS8cuda_cub4core6detail5shmemE;
	add.s32 	%r283, %r282, %r281;
	st.shared.f64 	[%r283+8], %fd241;
	st.shared.u64 	[%r283+16], %rd349;
$L__BB8_92:
	bar.sync 	0;
	setp.ne.s32 	%p142, %r4, 0;
	@%p142 bra 	$L__BB8_208;
	setp.lt.s32 	%p143, %r3, 33;
	mov.f64 	%fd206, %fd241;
	mov.u64 	%rd310, %rd349;
	@%p143 bra 	$L__BB8_97;
	ld.shared.f64 	%fd73, [_ZN6thrust24THRUST_300001_SM_1000_NS8cuda_cub4core6detail5shmemE+24];
	ld.shared.u64 	%rd84, [_ZN6thrust24THRUST_300001_SM_1000_NS8cuda_cub4core6detail5shmemE+32];
	setp.lt.f64 	%p144, %fd241, %fd73;
	mov.f64 	%fd206, %fd73;
	mov.u64 	%rd310, %rd84;
	@%p144 bra 	$L__BB8_97;
	setp.lt.f64 	%p145, %fd73, %fd241;
	mov.f64 	%fd206, %fd241;
	mov.u64 	%rd310, %rd349;
	@%p145 bra 	$L__BB8_97;
	setp.lt.s64 	%p146, %rd349, %rd84;
	selp.f64 	%fd206, %fd241, %fd73, %p146;
	min.s64 	%rd310, %rd349, %rd84;
$L__BB8_97:
	setp.lt.s32 	%p147, %r3, 65;
	mov.f64 	%fd207, %fd206;
	mov.u64 	%rd311, %rd310;
	@%p147 bra 	$L__BB8_101;
	ld.shared.f64 	%fd76, [_ZN6thrust24THRUST_300001_SM_1000_NS8cuda_cub4core6detail5shmemE+40];
	ld.shared.u64 	%rd87, [_ZN6thrust24THRUST_300001_SM_1000_NS8cuda_cub4core6detail5shmemE+48];
	setp.lt.f64 	%p148, %fd206, %fd76;
	mov.f64 	%fd207, %fd76;
	mov.u64 	%rd311, %rd87;
	@%p148 bra 	$L__BB8_101;
	setp.lt.f64 	%p149, %fd76, %fd206;
	mov.f64 	%fd207, %fd206;
	mov.u64 	%rd311, %rd310;
	@%p149 bra 	$L__BB8_101;
	setp.lt.s64 	%p150, %rd310, %rd87;
	selp.f64 	%fd207, %fd206, %fd76, %p150;
	min.s64 	%rd311, %rd310, %rd87;
$L__BB8_101:
	setp.lt.s32 	%p151, %r3, 97;
	mov.f64 	%fd208, %fd207;
	mov.u64 	%rd312, %rd311;
	@%p151 bra 	$L__BB8_105;
	ld.shared.f64 	%fd79, [_ZN6thrust24THRUST_300001_SM_1000_NS8cuda_cub4core6detail5shmemE+56];
	ld.shared.u64 	%rd90, [_ZN6thrust24THRUST_300001_SM_1000_NS8cuda_cub4core6detail5shmemE+64];
	setp.lt.f64 	%p152, %fd207, %fd79;
	mov.f64 	%fd208, %fd79;
	mov.u64 	%rd312, %rd90;
	@%p152 bra 	$L__BB8_105;
	setp.lt.f64 	%p153, %fd79, %fd207;
	mov.f64 	%fd208, %fd207;
	mov.u64 	%rd312, %rd311;
	@%p153 bra 	$L__BB8_105;
	setp.lt.s64 	%p154, %rd311, %rd90;
	selp.f64 	%fd208, %fd207, %fd79, %p154;
	min.s64 	%rd312, %rd311, %rd90;
$L__BB8_105:
	setp.lt.s32 	%p155, %r3, 129;
	mov.f64 	%fd209, %fd208;
	mov.u64 	%rd313, %rd312;
	@%p155 bra 	$L__BB8_109;
	ld.shared.f64 	%fd82, [_ZN6thrust24THRUST_300001_SM_1000_NS8cuda_cub4core6detail5shmemE+72];
	ld.shared.u64 	%rd93, [_ZN6thrust24THRUST_300001_SM_1000_NS8cuda_cub4core6detail5shmemE+80];
	setp.lt.f64 	%p156, %fd208, %fd82;
	mov.f64 	%fd209, %fd82;
	mov.u64 	%rd313, %rd93;
	@%p156 bra 	$L__BB8_109;
	setp.lt.f64 	%p157, %fd82, %fd208;
	mov.f64 	%fd209, %fd208;
	mov.u64 	%rd313, %rd312;
	@%p157 bra 	$L__BB8_109;
	setp.lt.s64 	%p158, %rd312, %rd93;
	selp.f64 	%fd209, %fd208, %fd82, %p158;
	min.s64 	%rd313, %rd312, %rd93;
$L__BB8_109:
	setp.lt.s32 	%p159, %r3, 161;
	mov.f64 	%fd210, %fd209;
	mov.u64 	%rd314, %rd313;
	@%p159 bra 	$L__BB8_113;
	ld.shared.f64 	%fd85, [_ZN6thrust24THRUST_300001_SM_1000_NS8cuda_cub4core6detail5shmemE+88];
	ld.shared.u64 	%rd96, [_ZN6thrust24THRUST_300001_SM_1000_NS8cuda_cub4core6detail5shmemE+96];
	setp.lt.f64 	%p160, %fd209, %fd85;
	mov.f64 	%fd210, %fd85;
	mov.u64 	%rd314, %rd96;
	@%p160 bra 	$L__BB8_113;
	setp.lt.f64 	%p161, %fd85, %fd209;
	mov.f64 	%fd210, %fd209;
	mov.u64 	%rd314, %rd313;
	@%p161 bra 	$L__BB8_113;
	setp.lt.s64 	%p162, %rd313, %rd96;
	selp.f64 	%fd210, %fd209, %fd85, %p162;
	min.s64 	%rd314, %rd313, %rd96;
$L__BB8_113:
	setp.lt.s32 	%p163, %r3, 193;
	mov.f64 	%fd211, %fd210;
	mov.u64 	%rd315, %rd314;
	@%p163 bra 	$L__BB8_117;
	ld.shared.f64 	%fd88, [_ZN6thrust24THRUST_300001_SM_1000_NS8cuda_cub4core6detail5shmemE+104];
	ld.shared.u64 	%rd99, [_ZN6thrust24THRUST_300001_SM_1000_NS8cuda_cub4core6detail5shmemE+112];
	setp.lt.f64 	%p164, %fd210, %fd88;
	mov.f64 	%fd211, %fd88;
	mov.u64 	%rd315, %rd99;
	@%p164 bra 	$L__BB8_117;
	setp.lt.f64 	%p165, %fd88, %fd210;
	mov.f64 	%fd211, %fd210;
	mov.u64 	%rd315, %rd314;
	@%p165 bra 	$L__BB8_117;
	setp.lt.s64 	%p166, %rd314, %rd99;
	selp.f64 	%fd211, %fd210, %fd88, %p166;
	min.s64 	%rd315, %rd314, %rd99;
$L__BB8_117:
	setp.lt.s32 	%p167, %r3, 225;
	mov.u64 	%rd349, %rd315;
	mov.f64 	%fd241, %fd211;
	@%p167 bra 	$L__BB8_208;
	ld.shared.f64 	%fd91, [_ZN6thrust24THRUST_300001_SM_1000_NS8cuda_cub4core6detail5shmemE+120];
	ld.shared.u64 	%rd102, [_ZN6thrust24THRUST_300001_SM_1000_NS8cuda_cub4core6detail5shmemE+128];
	setp.lt.f64 	%p168, %fd211, %fd91;
	mov.u64 	%rd349, %rd102;
	mov.f64 	%fd241, %fd91;
	@%p168 bra 	$L__BB8_208;
	setp.lt.f64 	%p169, %fd91, %fd211;
	mov.u64 	%rd349, %rd315;
	mov.f64 	%fd241, %fd211;
	@%p169 bra 	$L__BB8_208;
	setp.lt.s64 	%p170, %rd315, %rd102;
	selp.f64 	%fd241, %fd211, %fd91, %p170;
	min.s64 	%rd349, %rd315, %rd102;
	bra.uni 	$L__BB8_208;
$L__BB8_121:
	mov.u32 	%r20, %tid.x;
	add.s64 	%rd104, %rd3, %rd4;
	cvt.u64.u32 	%rd105, %r20;
	add.s64 	%rd199, %rd105, %rd4;
	shl.b64 	%rd200, %rd199, 3;
	add.s64 	%rd201, %rd2, %rd200;
	ld.global.f64 	%fd170, [%rd201];
	add.s32 	%r36, %r20, 256;
	cvt.u64.u32 	%rd202, %r36;
	ld.global.f64 	%fd171, [%rd201+2048];
	add.s32 	%r37, %r20, 512;
	cvt.u64.u32 	%rd203, %r37;
	ld.global.f64 	%fd172, [%rd201+4096];
	add.s32 	%r38, %r20, 768;
	cvt.u64.u32 	%rd204, %r38;
	ld.global.f64 	%fd173, [%rd201+6144];
	or.b32  	%r39, %r20, 1024;
	cvt.u64.u32 	%rd106, %r39;
	add.s64 	%rd337, %rd104, %rd106;
	ld.global.f64 	%fd229, [%rd201+8192];
	setp.geu.f64 	%p2, %fd170, %fd171;
	selp.f64 	%fd174, %fd170, %fd171, %p2;
	selp.b64 	%rd205, %rd105, %rd202, %p2;
	setp.geu.f64 	%p3, %fd174, %fd172;
	selp.f64 	%fd175, %fd174, %fd172, %p3;
	selp.b64 	%rd206, %rd205, %rd203, %p3;
	setp.geu.f64 	%p4, %fd175, %fd173;
	selp.f64 	%fd94, %fd175, %fd173, %p4;
	selp.b64 	%rd108, %rd206, %rd204, %p4;
	setp.lt.f64 	%p5, %fd94, %fd229;
	@%p5 bra 	$L__BB8_123;
	setp.lt.f64 	%p6, %fd229, %fd94;
	setp.lt.u64 	%p7, %rd108, %rd106;
	or.pred  	%p8, %p6, %p7;
	selp.f64 	%fd229, %fd94, %fd229, %p8;
	add.s64 	%rd207, %rd104, %rd108;
	selp.b64 	%rd337, %rd207, %rd337, %p8;
$L__BB8_123:
	setp.le.u64 	%p9, %rd195, %rd5;
	@%p9 bra 	$L__BB8_164;
	setp.ne.s32 	%p10, %r20, 0;
	@%p10 bra 	$L__BB8_126;
	atom.global.add.u64 	%rd208, [%rd1+8], 1280;
	add.s64 	%rd209, %rd208, %rd5;
	st.shared.u64 	[_ZN6thrust24THRUST_300001_SM_1000_NS8cuda_cub4core6detail5shmemE+152], %rd209;
$L__BB8_126:
	bar.sync 	0;
	ld.shared.u64 	%rd325, [_ZN6thrust24THRUST_300001_SM_1000_NS8cuda_cub4core6detail5shmemE+152];
	add.s64 	%rd210, %rd325, 1280;
	setp.gt.s64 	%p11, %rd210, %rd195;
	@%p11 bra 	$L__BB8_141;
	mov.f64 	%fd213, %fd229;
	mov.u64 	%rd318, %rd337;
$L__BB8_128:
	add.s64 	%rd211, %rd325, %rd105;
	shl.b64 	%rd212, %rd211, 3;
	add.s64 	%rd213, %rd2, %rd212;
	add.s64 	%rd319, %rd211, %rd3;
	ld.global.f64 	%fd214, [%rd213];
	add.s64 	%rd320, %rd319, 256;
	ld.global.f64 	%fd215, [%rd213+2048];
	add.s64 	%rd321, %rd319, 512;
	ld.global.f64 	%fd216, [%rd213+4096];
	add.s64 	%rd322, %rd319, 768;
	ld.global.f64 	%fd217, [%rd213+6144];
	add.s64 	%rd337, %rd319, 1024;
	ld.global.f64 	%fd229, [%rd213+8192];
	setp.lt.f64 	%p12, %fd213, %fd214;
	@%p12 bra 	$L__BB8_130;
	setp.lt.f64 	%p13, %fd214, %fd213;
	setp.lt.s64 	%p14, %rd318, %rd319;
	or.pred  	%p15, %p13, %p14;
	selp.f64 	%fd214, %fd213, %fd214, %p15;
	selp.b64 	%rd319, %rd318, %rd319, %p15;
$L__BB8_130:
	setp.lt.f64 	%p16, %fd214, %fd215;
	@%p16 bra 	$L__BB8_132;
	setp.lt.f64 	%p17, %fd215, %fd214;
	setp.lt.s64 	%p18, %rd319, %rd320;
	or.pred  	%p19, %p17, %p18;
	selp.f64 	%fd215, %fd214, %fd215, %p19;
	selp.b64 	%rd320, %rd319, %rd320, %p19;
$L__BB8_132:
	setp.lt.f64 	%p20, %fd215, %fd216;
	@%p20 bra 	$L__BB8_134;
	setp.lt.f64 	%p21, %fd216, %fd215;
	setp.lt.s64 	%p22, %rd320, %rd321;
	or.pred  	%p23, %p21, %p22;
	selp.f64 	%fd216, %fd215, %fd216, %p23;
	selp.b64 	%rd321, %rd320, %rd321, %p23;
$L__BB8_134:
	setp.lt.f64 	%p24, %fd216, %fd217;
	@%p24 bra 	$L__BB8_136;
	setp.lt.f64 	%p25, %fd217, %fd216;
	setp.lt.s64 	%p26, %rd321, %rd322;
	or.pred  	%p27, %p25, %p26;
	selp.f64 	%fd217, %fd216, %fd217, %p27;
	selp.b64 	%rd322, %rd321, %rd322, %p27;
$L__BB8_136:
	setp.lt.f64 	%p28, %fd217, %fd229;
	@%p28 bra 	$L__BB8_138;
	setp.lt.f64 	%p29, %fd229, %fd217;
	setp.lt.s64 	%p30, %rd322, %rd337;
	or.pred  	%p31, %p29, %p30;
	selp.f64 	%fd229, %fd217, %fd229, %p31;
	selp.b64 	%rd337, %rd322, %rd337, %p31;
$L__BB8_138:
	setp.ne.s32 	%p32, %r20, 0;
	bar.sync 	0;
	@%p32 bra 	$L__BB8_140;
	atom.global.add.u64 	%rd214, [%rd1+8], 1280;
	add.s64 	%rd215, %rd214, %rd5;
	st.shared.u64 	[_ZN6thrust24THRUST_300001_SM_1000_NS8cuda_cub4core6detail5shmemE+152], %rd215;
$L__BB8_140:
	bar.sync 	0;
	ld.shared.u64 	%rd325, [_ZN6thrust24THRUST_300001_SM_1000_NS8cuda_cub4core6detail5shmemE+152];
	add.s64 	%rd216, %rd325, 1280;
	setp.le.s64 	%p33, %rd216, %rd195;
	mov.f64 	%fd213, %fd229;
	mov.u64 	%rd318, %rd337;
	@%p33 bra 	$L__BB8_128;
$L__BB8_141:
	setp.le.s64 	%p34, %rd195, %rd325;
	@%p34 bra 	$L__BB8_164;
	cvt.u32.u64 	%r40, %rd325;
	cvt.u32.u64 	%r41, %rd195;
	sub.s32 	%r21, %r41, %r40;
	setp.ge.s32 	%p35, %r20, %r21;
	@%p35 bra 	$L__BB8_164;
	not.b32 	%r43, %r20;
	add.s32 	%r44, %r43, %r41;
	sub.s32 	%r22, %r44, %r40;
	and.b32  	%r46, %r22, 768;
	setp.eq.s32 	%p36, %r46, 768;
	mov.u32 	%r397, %r20;
	@%p36 bra 	$L__BB8_149;
	add.s64 	%rd218, %rd325, %rd105;
	add.s64 	%rd327, %rd218, %rd3;
	shl.b64 	%rd219, %rd218, 3;
	add.s64 	%rd326, %rd2, %rd219;
	shr.u32 	%r47, %r22, 8;
	add.s32 	%r48, %r47, 1;
	and.b32  	%r49, %r48, 3;
	neg.s32 	%r395, %r49;
	mov.u32 	%r397, %r20;
$L__BB8_145:
	.pragma "nounroll";
	mov.u64 	%rd136, %rd337;
	mov.f64 	%fd114, %fd229;
	ld.global.f64 	%fd115, [%rd326];
	setp.lt.f64 	%p37, %fd114, %fd115;
	mov.f64 	%fd229, %fd115;
	mov.u64 	%rd337, %rd327;
	@%p37 bra 	$L__BB8_148;
	setp.lt.f64 	%p38, %fd115, %fd114;
	mov.f64 	%fd229, %fd114;
	mov.u64 	%rd337, %rd136;
	@%p38 bra 	$L__BB8_148;
	setp.lt.s64 	%p39, %rd136, %rd327;
	selp.f64 	%fd229, %fd114, %fd115, %p39;
	min.s64 	%rd337, %rd136, %rd327;
$L__BB8_148:
	add.s32 	%r397, %r397, 256;
	add.s64 	%rd327, %rd327, 256;
	add.s64 	%rd326, %rd326, 2048;
	add.s32 	%r395, %r395, 1;
	setp.ne.s32 	%p40, %r395, 0;
	@%p40 bra 	$L__BB8_145;
$L__BB8_149:
	setp.lt.u32 	%p41, %r22, 768;
	@%p41 bra 	$L__BB8_164;
	add.s32 	%r398, %r397, 512;
$L__BB8_151:
	mov.u32 	%r30, %r398;
	add.s32 	%r50, %r30, -512;
	cvt.u64.u32 	%rd220, %r50;
	add.s64 	%rd221, %rd325, %rd220;
	shl.b64 	%rd222, %rd221, 3;
	add.s64 	%rd144, %rd2, %rd222;
	add.s64 	%rd145, %rd221, %rd3;
	ld.global.f64 	%fd121, [%rd144];
	setp.lt.f64 	%p42, %fd229, %fd121;
	mov.f64 	%fd225, %fd121;
	mov.u64 	%rd333, %rd145;
	@%p42 bra 	$L__BB8_154;
	setp.lt.f64 	%p43, %fd121, %fd229;
	mov.f64 	%fd225, %fd229;
	mov.u64 	%rd333, %rd337;
	@%p43 bra 	$L__BB8_154;
	setp.lt.s64 	%p44, %rd337, %rd145;
	selp.f64 	%fd225, %fd229, %fd121, %p44;
	min.s64 	%rd333, %rd337, %rd145;
$L__BB8_154:
	add.s32 	%r51, %r30, -256;
	cvt.u64.u32 	%rd223, %r51;
	add.s64 	%rd224, %rd325, %rd223;
	add.s64 	%rd148, %rd224, %rd3;
	ld.global.f64 	%fd124, [%rd144+2048];
	setp.lt.f64 	%p45, %fd225, %fd124;
	mov.f64 	%fd226, %fd124;
	mov.u64 	%rd334, %rd148;
	@%p45 bra 	$L__BB8_157;
	setp.lt.f64 	%p46, %fd124, %fd225;
	mov.f64 	%fd226, %fd225;
	mov.u64 	%rd334, %rd333;
	@%p46 bra 	$L__BB8_157;
	setp.lt.s64 	%p47, %rd333, %rd148;
	selp.f64 	%fd226, %fd225, %fd124, %p47;
	min.s64 	%rd334, %rd333, %rd148;
$L__BB8_157:
	cvt.u64.u32 	%rd225, %r30;
	add.s64 	%rd226, %rd325, %rd225;
	add.s64 	%rd151, %rd226, %rd3;
	ld.global.f64 	%fd127, [%rd144+4096];
	setp.lt.f64 	%p48, %fd226, %fd127;
	mov.f64 	%fd227, %fd127;
	mov.u64 	%rd335, %rd151;
	@%p48 bra 	$L__BB8_160;
	setp.lt.f64 	%p49, %fd127, %fd226;
	mov.f64 	%fd227, %fd226;
	mov.u64 	%rd335, %rd334;
	@%p49 bra 	$L__BB8_160;
	setp.lt.s64 	%p50, %rd334, %rd151;
	selp.f64 	%fd227, %fd226, %fd127, %p50;
	min.s64 	%rd335, %rd334, %rd151;
$L__BB8_160:
	add.s32 	%r52, %r30, 256;
	cvt.u64.u32 	%rd227, %r52;
	add.s64 	%rd228, %rd325, %rd227;
	add.s64 	%rd154, %rd228, %rd3;
	ld.global.f64 	%fd130, [%rd144+6144];
	setp.lt.f64 	%p51, %fd227, %fd130;
	mov.f64 	%fd229, %fd130;
	mov.u64 	%rd337, %rd154;
	@%p51 bra 	$L__BB8_163;
	setp.lt.f64 	%p52, %fd130, %fd227;
	mov.f64 	%fd229, %fd227;
	mov.u64 	%rd337, %rd335;
	@%p52 bra 	$L__BB8_163;
	setp.lt.s64 	%p53, %rd335, %rd154;
	selp.f64 	%fd229, %fd227, %fd130, %p53;
	min.s64 	%rd337, %rd335, %rd154;
$L__BB8_163:
	add.s32 	%r398, %r30, 1024;
	add.s32 	%r53, %r30, 512;
	setp.lt.s32 	%p54, %r53, %r21;
	@%p54 bra 	$L__BB8_151;
$L__BB8_164:
	// begin inline asm
	mov.u32 %r54, %laneid;
	// end inline asm
	mov.b64 	%rd229, %fd229;
	mov.b64 	{%r56, %r61}, %rd229;
	mov.b32 	%r72, 1;
	mov.b32 	%r73, 31;
	mov.b32 	%r74, -1;
	// begin inline asm
	shfl.sync.down.b32 %r55, %r56, %r72, %r73, %r74;
	// end inline asm
	// begin inline asm
	shfl.sync.down.b32 %r60, %r61, %r72, %r73, %r74;
	// end inline asm
	mov.b64 	%rd230, {%r55, %r60};
	mov.b64 	%fd134, %rd230;
	mov.b64 	{%r66, %r71}, %rd337;
	// begin inline asm
	shfl.sync.down.b32 %r65, %r66, %r72, %r73, %r74;
	// end inline asm
	// begin inline asm
	shfl.sync.down.b32 %r70, %r71, %r72, %r73, %r74;
	// end inline asm
	mov.b64 	%rd158, {%r65, %r70};
	setp.gt.s32 	%p55, %r54, 30;
	mov.f64 	%fd230, %fd229;
	mov.u64 	%rd338, %rd337;
	@%p55 bra 	$L__BB8_168;
	setp.lt.f64 	%p56, %fd229, %fd134;
	mov.f64 	%fd230, %fd134;
	mov.u64 	%rd338, %rd158;
	@%p56 bra 	$L__BB8_168;
	setp.gt.f64 	%p57, %fd229, %fd134;
	mov.f64 	%fd230, %fd229;
	mov.u64 	%rd338, %rd337;
	@%p57 bra 	$L__BB8_168;
	setp.lt.s64 	%p58, %rd337, %rd158;
	selp.f64 	%fd230, %fd229, %fd134, %p58;
	min.s64 	%rd338, %rd337, %rd158;
$L__BB8_168:
	mov.b64 	%rd231, %fd230;
	mov.b64 	{%r76, %r81}, %rd231;
	mov.b32 	%r92, 2;
	mov.b32 	%r93, 31;
	mov.b32 	%r94, -1;
	// begin inline asm
	shfl.sync.down.b32 %r75, %r76, %r92, %r93, %r94;
	// end inline asm
	// begin inline asm
	shfl.sync.down.b32 %r80, %r81, %r92, %r93, %r94;
	// end inline asm
	mov.b64 	%rd232, {%r75, %r80};
	mov.b64 	%fd137, %rd232;
	mov.b64 	{%r86, %r91}, %rd338;
	// begin inline asm
	shfl.sync.down.b32 %r85, %r86, %r92, %r93, %r94;
	// end inline asm
	// begin inline asm
	shfl.sync.down.b32 %r90, %r91, %r92, %r93, %r94;
	// end inline asm
	mov.b64 	%rd161, {%r85, %r90};
	setp.gt.s32 	%p59, %r54, 29;
	mov.f64 	%fd231, %fd230;
	mov.u64 	%rd339, %rd338;
	@%p59 bra 	$L__BB8_172;
	setp.lt.f64 	%p60, %fd230, %fd137;
	mov.f64 	%fd231, %fd137;
	mov.u64 	%rd339, %rd161;
	@%p60 bra 	$L__BB8_172;
	setp.gt.f64 	%p61, %fd230, %fd137;
	mov.f64 	%fd231, %fd230;
	mov.u64 	%rd339, %rd338;
	@%p61 bra 	$L__BB8_172;
	setp.lt.s64 	%p62, %rd338, %rd161;
	selp.f64 	%fd231, %fd230, %fd137, %p62;
	min.s64 	%rd339, %rd338, %rd161;
$L__BB8_172:
	mov.b64 	%rd233, %fd231;
	mov.b64 	{%r96, %r101}, %rd233;
	mov.b32 	%r112, 4;
	mov.b32 	%r113, 31;
	mov.b32 	%r114, -1;
	// begin inline asm
	shfl.sync.down.b32 %r95, %r96, %r112, %r113, %r114;
	// end inline asm
	// begin inline asm
	shfl.sync.down.b32 %r100, %r101, %r112, %r113, %r114;
	// end inline asm
	mov.b64 	%rd234, {%r95, %r100};
	mov.b64 	%fd140, %rd234;
	mov.b64 	{%r106, %r111}, %rd339;
	// begin inline asm
	shfl.sync.down.b32 %r105, %r106, %r112, %r113, %r114;
	// end inline asm
	// begin inline asm
	shfl.sync.down.b32 %r110, %r111, %r112, %r113, %r114;
	// end inline asm
	mov.b64 	%rd164, {%r105, %r110};
	setp.gt.s32 	%p63, %r54, 27;
	mov.f64 	%fd232, %fd231;
	mov.u64 	%rd340, %rd339;
	@%p63 bra 	$L__BB8_176;
	setp.lt.f64 	%p64, %fd231, %fd140;
	mov.f64 	%fd232, %fd140;
	mov.u64 	%rd340, %rd164;
	@%p64 bra 	$L__BB8_176;
	setp.gt.f64 	%p65, %fd231, %fd140;
	mov.f64 	%fd232, %fd231;
	mov.u64 	%rd340, %rd339;
	@%p65 bra 	$L__BB8_176;
	setp.lt.s64 	%p66, %rd339, %rd164;
	selp.f64 	%fd232, %fd231, %fd140, %p66;
	min.s64 	%rd340, %rd339, %rd164;
$L__BB8_176:
	mov.b64 	%rd235, %fd232;
	mov.b64 	{%r116, %r121}, %rd235;
	mov.b32 	%r132, 8;
	mov.b32 	%r133, 31;
	mov.b32 	%r134, -1;
	// begin inline asm
	shfl.sync.down.b32 %r115, %r116, %r132, %r133, %r134;
	// end inline asm
	// begin inline asm
	shfl.sync.down.b32 %r120, %r121, %r132, %r133, %r134;
	// end inline asm
	mov.b64 	%rd236, {%r115, %r120};
	mov.b64 	%fd143, %rd236;
	mov.b64 	{%r126, %r131}, %rd340;
	// begin inline asm
	shfl.sync.down.b32 %r125, %r126, %r132, %r133, %r134;
	// end inline asm
	// begin inline asm
	shfl.sync.down.b32 %r130, %r131, %r132, %r133, %r134;
	// end inline asm
	mov.b64 	%rd167, {%r125, %r130};
	setp.gt.s32 	%p67, %r54, 23;
	mov.f64 	%fd233, %fd232;
	mov.u64 	%rd341, %rd340;
	@%p67 bra 	$L__BB8_180;
	setp.lt.f64 	%p68, %fd232, %fd143;
	mov.f64 	%fd233, %fd143;
	mov.u64 	%rd341, %rd167;
	@%p68 bra 	$L__BB8_180;
	setp.gt.f64 	%p69, %fd232, %fd143;
	mov.f64 	%fd233, %fd232;
	mov.u64 	%rd341, %rd340;
	@%p69 bra 	$L__BB8_180;
	setp.lt.s64 	%p70, %rd340, %rd167;
	selp.f64 	%fd233, %fd232, %fd143, %p70;
	min.s64 	%rd341, %rd340, %rd167;
$L__BB8_180:
	mov.b64 	%rd237, %fd233;
	mov.b64 	{%r136, %r141}, %rd237;
	mov.b32 	%r152, 16;
	mov.b32 	%r153, 31;
	mov.b32 	%r154, -1;
	// begin inline asm
	shfl.sync.down.b32 %r135, %r136, %r152, %r153, %r154;
	// end inline asm
	// begin inline asm
	shfl.sync.down.b32 %r140, %r141, %r152, %r153, %r154;
	// end inline asm
	mov.b64 	%rd238, {%r135, %r140};
	mov.b64 	%fd146, %rd238;
	mov.b64 	{%r146, %r151}, %rd341;
	// begin inline asm
	shfl.sync.down.b32 %r145, %r146, %r152, %r153, %r154;
	// end inline asm
	// begin inline asm
	shfl.sync.down.b32 %r150, %r151, %r152, %r153, %r154;
	// end inline asm
	mov.b64 	%rd170, {%r145, %r150};
	setp.gt.s32 	%p71, %r54, 15;
	mov.f64 	%fd241, %fd233;
	mov.u64 	%rd349, %rd341;
	@%p71 bra 	$L__BB8_184;
	setp.lt.f64 	%p72, %fd233, %fd146;
	mov.f64 	%fd241, %fd146;
	mov.u64 	%rd349, %rd170;
	@%p72 bra 	$L__BB8_184;
	setp.gt.f64 	%p73, %fd233, %fd146;
	mov.f64 	%fd241, %fd233;
	mov.u64 	%rd349, %rd341;
	@%p73 bra 	$L__BB8_184;
	setp.lt.s64 	%p74, %rd341, %rd170;
	selp.f64 	%fd241, %fd233, %fd146, %p74;
	min.s64 	%rd349, %rd341, %rd170;
$L__BB8_184:
	setp.ne.s32 	%p75, %r54, 0;
	@%p75 bra 	$L__BB8_186;
	shr.u32 	%r155, %r20, 1;
	and.b32  	%r156, %r155, 496;
	mov.u32 	%r157, _ZN6thrust24THRUST_300001_SM_1000_NS8cuda_cub4core6detail5shmemE;
	add.s32 	%r158, %r157, %r156;
	st.shared.f64 	[%r158+8], %fd241;
	st.shared.u64 	[%r158+16], %rd349;
$L__BB8_186:
	bar.sync 	0;
	setp.ne.s32 	%p76, %r20, 0;
	@%p76 bra 	$L__BB8_208;
	ld.shared.f64 	%fd149, [_ZN6thrust24THRUST_300001_SM_1000_NS8cuda_cub4core6detail5shmemE+24];
	ld.shared.u64 	%rd173, [_ZN6thrust24THRUST_300001_SM_1000_NS8cuda_cub4core6detail5shmemE+32];
	setp.lt.f64 	%p77, %fd241, %fd149;
	mov.f64 	%fd235, %fd149;
	mov.u64 	%rd343, %rd173;
	@%p77 bra 	$L__BB8_190;
	setp.lt.f64 	%p78, %fd149, %fd241;
	mov.f64 	%fd235, %fd241;
	mov.u64 	%rd343, %rd349;
	@%p78 bra 	$L__BB8_190;
	setp.lt.s64 	%p79, %rd349, %rd173;
	selp.f64 	%fd235, %fd241, %fd149, %p79;
	min.s64 	%rd343, %rd349, %rd173;
$L__BB8_190:
	ld.shared.f64 	%fd152, [_ZN6thrust24THRUST_300001_SM_1000_NS8cuda_cub4core6detail5shmemE+40];
	ld.shared.u64 	%rd176, [_ZN6thrust24THRUST_300001_SM_1000_NS8cuda_cub4core6detail5shmemE+48];
	setp.lt.f64 	%p80, %fd235, %fd152;
	mov.f64 	%fd236, %fd152;
	mov.u64 	%rd344, %rd176;
	@%p80 bra 	$L__BB8_193;
	setp.lt.f64 	%p81, %fd152, %fd235;
	mov.f64 	%fd236, %fd235;
	mov.u64 	%rd344, %rd343;
	@%p81 bra 	$L__BB8_193;
	setp.lt.s64 	%p82, %rd343, %rd176;
	selp.f64 	%fd236, %fd235, %fd152, %p82;
	min.s64 	%rd344, %rd343, %rd176;
$L__BB8_193:
	ld.shared.f64 	%fd155, [_ZN6thrust24THRUST_300001_SM_1000_NS8cuda_cub4core6detail5shmemE+56];
	ld.shared.u64 	%rd179, [_ZN6thrust24THRUST_300001_SM_1000_NS8cuda_cub4core6detail5shmemE+64];
	setp.lt.f64 	%p83, %fd236, %fd155;
	mov.f64 	%fd237, %fd155;
	mov.u64 	%rd345, %rd179;
	@%p83 bra 	$L__BB8_196;
	setp.lt.f64 	%p84, %fd155, %fd236;
	mov.f64 	%fd237, %fd236;
	mov.u64 	%rd345, %rd344;
	@%p84 bra 	$L__BB8_196;
	setp.lt.s64 	%p85, %rd344, %rd179;
	selp.f64 	%fd237, %fd236, %fd155, %p85;
	min.s64 	%rd345, %rd344, %rd179;
$L__BB8_196:
	ld.shared.f64 	%fd158, [_ZN6thrust24THRUST_300001_SM_1000_NS8cuda_cub4core6detail5shmemE+72];
	ld.shared.u64 	%rd182, [_ZN6thrust24THRUST_300001_SM_1000_NS8cuda_cub4core6detail5shmemE+80];
	setp.lt.f64 	%p86, %fd237, %fd158;
	mov.f64 	%fd238, %fd158;
	mov.u64 	%rd346, %rd182;
	@%p86 bra 	$L__BB8_199;
	setp.lt.f64 	%p87, %fd158, %fd237;
	mov.f64 	%fd238, %fd237;
	mov.u64 	%rd346, %rd345;
	@%p87 bra 	$L__BB8_199;
	setp.lt.s64 	%p88, %rd345, %rd182;
	selp.f64 	%fd238, %fd237, %fd158, %p88;
	min.s64 	%rd346, %rd345, %rd182;
$L__BB8_199:
	ld.shared.f64 	%fd161, [_ZN6thrust24THRUST_300001_SM_1000_NS8cuda_cub4core6detail5shmemE+88];
	ld.shared.u64 	%rd185, [_ZN6thrust24THRUST_300001_SM_1000_NS8cuda_cub4core6detail5shmemE+96];
	setp.lt.f64 	%p89, %fd238, %fd161;
	mov.f64 	%fd239, %fd161;
	mov.u64 	%rd347, %rd185;
	@%p89 bra 	$L__BB8_202;
	setp.lt.f64 	%p90, %fd161, %fd238;
	mov.f64 	%fd239, %fd238;
	mov.u64 	%rd347, %rd346;
	@%p90 bra 	$L__BB8_202;
	setp.lt.s64 	%p91, %rd346, %rd185;
	selp.f64 	%fd239, %fd238, %fd161, %p91;
	min.s64 	%rd347, %rd346, %rd185;
$L__BB8_202:
	ld.shared.f64 	%fd164, [_ZN6thrust24THRUST_300001_SM_1000_NS8cuda_cub4core6detail5shmemE+104];
	ld.shared.u64 	%rd188, [_ZN6thrust24THRUST_300001_SM_1000_NS8cuda_cub4core6detail5shmemE+112];
	setp.lt.f64 	%p92, %fd239, %fd164;
	mov.f64 	%fd240, %fd164;
	mov.u64 	%rd348, %rd188;
	@%p92 bra 	$L__BB8_205;
	setp.lt.f64 	%p93, %fd164, %fd239;
	mov.f64 	%fd240, %fd239;
	mov.u64 	%rd348, %rd347;
	@%p93 bra 	$L__BB8_205;
	setp.lt.s64 	%p94, %rd347, %rd188;
	selp.f64 	%fd240, %fd239, %fd164, %p94;
	min.s64 	%rd348, %rd347, %rd188;
$L__BB8_205:
	ld.shared.f64 	%fd167, [_ZN6thrust24THRUST_300001_SM_1000_NS8cuda_cub4core6detail5shmemE+120];
	ld.shared.u64 	%rd191, [_ZN6thrust24THRUST_300001_SM_1000_NS8cuda_cub4core6detail5shmemE+128];
	setp.lt.f64 	%p95, %fd240, %fd167;
	mov.u64 	%rd349, %rd191;
	mov.f64 	%fd241, %fd167;
	@%p95 bra 	$L__BB8_208;
	setp.lt.f64 	%p96, %fd167, %fd240;
	mov.u64 	%rd349, %rd348;
	mov.f64 	%fd241, %fd240;
	@%p96 bra 	$L__BB8_208;
	setp.lt.s64 	%p97, %rd348, %rd191;
	selp.f64 	%fd241, %fd240, %fd167, %p97;
	min.s64 	%rd349, %rd348, %rd191;
$L__BB8_208:
	mov.u32 	%r389, %tid.x;
	setp.ne.s32 	%p214, %r389, 0;
	@%p214 bra 	$L__BB8_210;
	ld.param.u64 	%rd280, [_ZN6thrust24THRUST_300001_SM_1000_NS8cuda_cub4core6detail13_kernel_agentINS1_8__reduce11ReduceAgentINS0_12zip_iteratorIN4cuda3std3__45tupleIJNS0_10device_ptrIdEENS0_17counting_iteratorIlNS0_11use_defaultESF_SF_EEEEEEEPNSB_IJdlEEESJ_lNS1_9__extrema9arg_max_fIdlNSA_4lessIdEEEEEEJSI_SK_lN3cub18CUB_300001_SM_100013GridEvenShareIlEENSS_9GridQueueIyEESP_EEEvDpT0__param_1];
	cvta.to.global.u64 	%rd277, %rd280;
	mul.wide.u32 	%rd278, %r1, 16;
	add.s64 	%rd279, %rd277, %rd278;
	st.global.f64 	[%rd279], %fd241;
	st.global.u64 	[%rd279+8], %rd349;
$L__BB8_210:
	ret;

}
	// .globl	_ZN6thrust24THRUST_300001_SM_1000_NS8cuda_cub4core6detail13_kernel_agentINS1_8__reduce10DrainAgentIlEEJN3cub18CUB_300001_SM_10009GridQueueIyEElEEEvDpT0_
.visible .entry _ZN6thrust24THRUST_300001_SM_1000_NS8cuda_cub4core6detail13_kernel_agentINS1_8__reduce10DrainAgentIlEEJN3cub18CUB_300001_SM_10009GridQueueIyEElEEEvDpT0_(
	.param .align 8 .b8 _ZN6thrust24THRUST_300001_SM_1000_NS8cuda_cub4core6detail13_kernel_agentINS1_8__reduce10DrainAgentIlEEJN3cub18CUB_300001_SM_10009GridQueueIyEElEEEvDpT0__param_0[8],
	.param .u64 _ZN6thrust24THRUST_300001_SM_1000_NS8cuda_cub4core6detail13_kernel_agentINS1_8__reduce10DrainAgentIlEEJN3cub18CUB_300001_SM_10009GridQueueIyEElEEEvDpT0__param_1
)
.maxntid 1
{
	.reg .b64 	%rd<5>;

	ld.param.u64 	%rd1, [_ZN6thrust24THRUST_300001_SM_1000_NS8cuda_cub4core6detail13_kernel_agentINS1_8__reduce10DrainAgentIlEEJN3cub18CUB_300001_SM_10009GridQueueIyEElEEEvDpT0__param_0];
	ld.param.u64 	%rd2, [_ZN6thrust24THRUST_300001_SM_1000_NS8cuda_cub4core6detail13_kernel_agentINS1_8__reduce10DrainAgentIlEEJN3cub18CUB_300001_SM_10009GridQueueIyEElEEEvDpT0__param_1];
	cvta.to.global.u64 	%rd3, %rd1;
	st.global.u64 	[%rd3], %rd2;
	mov.b64 	%rd4, 0;
	st.global.u64 	[%rd3+8], %rd4;
	ret;

}
	// .globl	_ZN6thrust24THRUST_300001_SM_1000_NS8cuda_cub4core6detail13_kernel_agentINS1_8__reduce11ReduceAgentIPN4cuda3std3__45tupleIJdlEEESC_SB_lNS1_9__extrema9arg_max_fIdlNS9_4lessIdEEEEEEJSC_SC_iSH_EEEvDpT0_
.visible .entry _ZN6thrust24THRUST_300001_SM_1000_NS8cuda_cub4core6detail13_kernel_agentINS1_8__reduce11ReduceAgentIPN4cuda3std3__45tupleIJdlEEESC_SB_lNS1_9__extrema9arg_max_fIdlNS9_4lessIdEEEEEEJSC_SC_iSH_EEEvDpT0_(
	.param .u64 .ptr .align 1 _ZN6thrust24THRUST_300001_SM_1000_NS8cuda_cub4core6detail13_kernel_agentINS1_8__reduce11ReduceAgentIPN4cuda3std3__45tupleIJdlEEESC_SB_lNS1_9__extrema9arg_max_fIdlNS9_4lessIdEEEEEEJSC_SC_iSH_EEEvDpT0__param_0,
	.param .u64 .ptr .align 1 _ZN6thrust24THRUST_300001_SM_1000_NS8cuda_cub4core6detail13_kernel_agentINS1_8__reduce11ReduceAgentIPN4cuda3std3__45tupleIJdlEEESC_SB_lNS1_9__extrema9arg_max_fIdlNS9_4lessIdEEEEEEJSC_SC_iSH_EEEvDpT0__param_1,
	.param .u32 _ZN6thrust24THRUST_300001_SM_1000_NS8cuda_cub4core6detail13_kernel_agentINS1_8__reduce11ReduceAgentIPN4cuda3std3__45tupleIJdlEEESC_SB_lNS1_9__extrema9arg_max_fIdlNS9_4lessIdEEEEEEJSC_SC_iSH_EEEvDpT0__param_2,
	.param .align 1 .b8 _ZN6thrust24THRUST_300001_SM_1000_NS8cuda_cub4core6detail13_kernel_agentINS1_8__reduce11ReduceAgentIPN4cuda3std3__45tupleIJdlEEESC_SB_lNS1_9__extrema9arg_max_fIdlNS9_4lessIdEEEEEEJSC_SC_iSH_EEEvDpT0__param_3[1]
)
.maxntid 256
{
	.reg .pred 	%p<264>;
	.reg .b32 	%r<374>;
	.reg .b64 	%rd<508>;
	.reg .b64 	%fd<293>;

	ld.param.u64 	%rd237, [_ZN6thrust24THRUST_300001_SM_1000_NS8cuda_cub4core6detail13_kernel_agentINS1_8__reduce11ReduceAgentIPN4cuda3std3__45tupleIJdlEEESC_SB_lNS1_9__extrema9arg_max_fIdlNS9_4lessIdEEEEEEJSC_SC_iSH_EEEvDpT0__param_0];
	ld.param.u32 	%r29, [_ZN6thrust24THRUST_300001_SM_1000_NS8cuda_cub4core6detail13_kernel_agentINS1_8__reduce11ReduceAgentIPN4cuda3std3__45tupleIJdlEEESC_SB_lNS1_9__extrema9arg_max_fIdlNS9_4lessIdEEEEEEJSC_SC_iSH_EEEvDpT0__param_2];
	cvt.s64.s32 	%rd1, %r29;
	setp.eq.s32 	%p1, %r29, 0;
	@%p1 bra 	$L__BB10_234;
	setp.gt.s32 	%p2, %r29, 1279;
	@%p2 bra 	$L__BB10_121;
	mov.u32 	%r1, %tid.x;
	setp.ge.s32 	%p147, %r1, %r29;
	mov.f64 	%fd224, 0d0000000000000000;
	mov.b64 	%rd431, 0;
	mov.u32 	%r368, %r1;
	@%p147 bra 	$L__BB10_4;
	mul.wide.u32 	%rd375, %r1, 16;
	add.s64 	%rd372, %rd237, %rd375;
	// begin inline asm
	ld.global.nc.u64 %rd371, [%rd372];
	// end inline asm
	add.s64 	%rd374, %rd372, 8;
	// begin inline asm
	ld.global.nc.u64 %rd431, [%rd374];
	// end inline asm
	mov.b64 	%fd224, %rd371;
	add.s32 	%r368, %r1, 256;
$L__BB10_4:
	setp.ge.s32 	%p148, %r368, %r29;
	@%p148 bra 	$L__BB10_25;
	not.b32 	%r141, %r368;
	add.s32 	%r4, %r29, %r141;
	and.b32  	%r142, %r4, 768;
	setp.eq.s32 	%p149, %r142, 768;
	@%p149 bra 	$L__BB10_11;
	mul.wide.u32 	%rd377, %r368, 16;
	add.s64 	%rd422, %rd237, %rd377;
	shr.u32 	%r143, %r4, 8;
	add.s32 	%r144, %r143, 1;
	and.b32  	%r145, %r144, 3;
	neg.s32 	%r366, %r145;
$L__BB10_7:
	.pragma "nounroll";
	mov.u64 	%rd6, %rd431;
	mov.f64 	%fd3, %fd224;
	// begin inline asm
	ld.global.nc.u64 %rd378, [%rd422];
	// end inline asm
	add.s64 	%rd381, %rd422, 8;
	// begin inline asm
	ld.global.nc.u64 %rd380, [%rd381];
	// end inline asm
	mov.b64 	%fd4, %rd378;
	setp.lt.f64 	%p150, %fd3, %fd4;
	mov.u64 	%rd431, %rd380;
	mov.f64 	%fd224, %fd4;
	@%p150 bra 	$L__BB10_10;
	setp.gt.f64 	%p151, %fd3, %fd4;
	mov.u64 	%rd431, %rd6;
	mov.f64 	%fd224, %fd3;
	@%p151 bra 	$L__BB10_10;
	setp.lt.s64 	%p152, %rd6, %rd380;
	min.s64 	%rd431, %rd6, %rd380;
	selp.f64 	%fd224, %fd3, %fd4, %p152;
$L__BB10_10:
	add.s32 	%r368, %r368, 256;
	add.s64 	%rd422, %rd422, 4096;
	add.s32 	%r366, %r366, 1;
	setp.ne.s32 	%p153, %r366, 0;
	@%p153 bra 	$L__BB10_7;
$L__BB10_11:
	setp.lt.u32 	%p154, %r4, 768;
	@%p154 bra 	$L__BB10_25;
$L__BB10_12:
	mul.wide.s32 	%rd386, %r368, 16;
	add.s64 	%rd383, %rd237, %rd386;
	// begin inline asm
	ld.global.nc.u64 %rd382, [%rd383];
	// end inline asm
	add.s64 	%rd385, %rd383, 8;
	// begin inline asm
	ld.global.nc.u64 %rd384, [%rd385];
	// end inline asm
	mov.b64 	%fd10, %rd382;
	setp.lt.f64 	%p155, %fd224, %fd10;
	mov.u64 	%rd428, %rd384;
	mov.f64 	%fd221, %fd10;
	@%p155 bra 	$L__BB10_15;
	setp.gt.f64 	%p156, %fd224, %fd10;
	mov.u64 	%rd428, %rd431;
	mov.f64 	%fd221, %fd224;
	@%p156 bra 	$L__BB10_15;
	setp.lt.s64 	%p157, %rd431, %rd384;
	min.s64 	%rd428, %rd431, %rd384;
	selp.f64 	%fd221, %fd224, %fd10, %p157;
$L__BB10_15:
	add.s64 	%rd388, %rd383, 4096;
	// begin inline asm
	ld.global.nc.u64 %rd387, [%rd388];
	// end inline asm
	add.s64 	%rd390, %rd383, 4104;
	// begin inline asm
	ld.global.nc.u64 %rd389, [%rd390];
	// end inline asm
	mov.b64 	%fd13, %rd387;
	setp.lt.f64 	%p158, %fd221, %fd13;
	mov.u64 	%rd429, %rd389;
	mov.f64 	%fd222, %fd13;
	@%p158 bra 	$L__BB10_18;
	setp.gt.f64 	%p159, %fd221, %fd13;
	mov.u64 	%rd429, %rd428;
	mov.f64 	%fd222, %fd221;
	@%p159 bra 	$L__BB10_18;
	setp.lt.s64 	%p160, %rd428, %rd389;
	min.s64 	%rd429, %rd428, %rd389;
	selp.f64 	%fd222, %fd221, %fd13, %p160;
$L__BB10_18:
	add.s64 	%rd392, %rd383, 8192;
	// begin inline asm
	ld.global.nc.u64 %rd391, [%rd392];
	// end inline asm
	add.s64 	%rd394, %rd383, 8200;
	// begin inline asm
	ld.global.nc.u64 %rd393, [%rd394];
	// end inline asm
	mov.b64 	%fd16, %rd391;
	setp.lt.f64 	%p161, %fd222, %fd16;
	mov.u64 	%rd430, %rd393;
	mov.f64 	%fd223, %fd16;
	@%p161 bra 	$L__BB10_21;
	setp.gt.f64 	%p162, %fd222, %fd16;
	mov.u64 	%rd430, %rd429;
	mov.f64 	%fd223, %fd222;
	@%p162 bra 	$L__BB10_21;
	setp.lt.s64 	%p163, %rd429, %rd393;
	min.s64 	%rd430, %rd429, %rd393;
	selp.f64 	%fd223, %fd222, %fd16, %p163;
$L__BB10_21:
	add.s64 	%rd396, %rd383, 12288;
	// begin inline asm
	ld.global.nc.u64 %rd395, [%rd396];
	// end inline asm
	add.s64 	%rd398, %rd383, 12296;
	// begin inline asm
	ld.global.nc.u64 %rd397, [%rd398];
	// end inline asm
	mov.b64 	%fd19, %rd395;
	setp.lt.f64 	%p164, %fd223, %fd19;
	mov.u64 	%rd431, %rd397;
	mov.f64 	%fd224, %fd19;
	@%p164 bra 	$L__BB10_24;
	setp.gt.f64 	%p165, %fd223, %fd19;
	mov.u64 	%rd431, %rd430;
	mov.f64 	%fd224, %fd223;
	@%p165 bra 	$L__BB10_24;
	setp.lt.s64 	%p166, %rd430, %rd397;
	min.s64 	%rd431, %rd430, %rd397;
	selp.f64 	%fd224, %fd223, %fd19, %p166;
$L__BB10_24:
	add.s32 	%r368, %r368, 1024;
	setp.lt.s32 	%p167, %r368, %r29;
	@%p167 bra 	$L__BB10_12;
$L__BB10_25:
	setp.lt.s32 	%p168, %r29, 256;
	@%p168 bra 	$L__BB10_70;
	// begin inline asm
	mov.u32 %r259, %laneid;
	// end inline asm
	mov.b64 	%rd409, %fd224;
	mov.b64 	{%r261, %r266}, %rd409;
	mov.b32 	%r277, 1;
	mov.b32 	%r278, 31;
	mov.b32 	%r279, -1;
	// begin inline asm
	shfl.sync.down.b32 %r260, %r261, %r277, %r278, %r279;
	// end inline asm
	// begin inline asm
	shfl.sync.down.b32 %r265, %r266, %r277, %r278, %r279;
	// end inline asm
	mov.b64 	%rd410, {%r260, %r265};
	mov.b64 	%fd23, %rd410;
	mov.b64 	{%r271, %r276}, %rd431;
	// begin inline asm
	shfl.sync.down.b32 %r270, %r271, %r277, %r278, %r279;
	// end inline asm
	// begin inline asm
	shfl.sync.down.b32 %r275, %r276, %r277, %r278, %r279;
	// end inline asm
	mov.b64 	%rd28, {%r270, %r275};
	setp.gt.s32 	%p220, %r259, 30;
	mov.u64 	%rd433, %rd431;
	mov.f64 	%fd226, %fd224;
	@%p220 bra 	$L__BB10_30;
	setp.lt.f64 	%p221, %fd224, %fd23;
	mov.u64 	%rd433, %rd28;
	mov.f64 	%fd226, %fd23;
	@%p221 bra 	$L__BB10_30;
	setp.gt.f64 	%p222, %fd224, %fd23;
	mov.u64 	%rd433, %rd431;
	mov.f64 	%fd226, %fd224;
	@%p222 bra 	$L__BB10_30;
	setp.lt.s64 	%p223, %rd431, %rd28;
	min.s64 	%rd433, %rd431, %rd28;
	selp.f64 	%fd226, %fd224, %fd23, %p223;
$L__BB10_30:
	mov.b64 	%rd411, %fd226;
	mov.b64 	{%r281, %r286}, %rd411;
	mov.b32 	%r297, 2;
	mov.b32 	%r298, 31;
	mov.b32 	%r299, -1;
	// begin inline asm
	shfl.sync.down.b32 %r280, %r281, %r297, %r298, %r299;
	// end inline asm
	// begin inline asm
	shfl.sync.down.b32 %r285, %r286, %r297, %r298, %r299;
	// end inline asm
	mov.b64 	%rd412, {%r280, %r285};
	mov.b64 	%fd26, %rd412;
	mov.b64 	{%r291, %r296}, %rd433;
	// begin inline asm
	shfl.sync.down.b32 %r290, %r291, %r297, %r298, %r299;
	// end inline asm
	// begin inline asm
	shfl.sync.down.b32 %r295, %r296, %r297, %r298, %r299;
	// end inline asm
	mov.b64 	%rd31, {%r290, %r295};
	setp.gt.s32 	%p224, %r259, 29;
	mov.u64 	%rd434, %rd433;
	mov.f64 	%fd227, %fd226;
	@%p224 bra 	$L__BB10_34;
	setp.lt.f64 	%p225, %fd226, %fd26;
	mov.u64 	%rd434, %rd31;
	mov.f64 	%fd227, %fd26;
	@%p225 bra 	$L__BB10_34;
	setp.gt.f64 	%p226, %fd226, %fd26;
	mov.u64 	%rd434, %rd433;
	mov.f64 	%fd227, %fd226;
	@%p226 bra 	$L__BB10_34;
	setp.lt.s64 	%p227, %rd433, %rd31;
	min.s64 	%rd434, %rd433, %rd31;
	selp.f64 	%fd227, %fd226, %fd26, %p227;
$L__BB10_34:
	mov.b64 	%rd413, %fd227;
	mov.b64 	{%r301, %r306}, %rd413;
	mov.b32 	%r317, 4;
	mov.b32 	%r318, 31;
	mov.b32 	%r319, -1;
	// begin inline asm
	shfl.sync.down.b32 %r300, %r301, %r317, %r318, %r319;
	// end inline asm
	// begin inline asm
	shfl.sync.down.b32 %r305, %r306, %r317, %r318, %r319;
	// end inline asm
	mov.b64 	%rd414, {%r300, %r305};
	mov.b64 	%fd29, %rd414;
	mov.b64 	{%r311, %r316}, %rd434;
	// begin inline asm
	shfl.sync.down.b32 %r310, %r311, %r317, %r318, %r319;
	// end inline asm
	// begin inline asm
	shfl.sync.down.b32 %r315, %r316, %r317, %r318, %r319;
	// end inline asm
	mov.b64 	%rd34, {%r310, %r315};
	setp.gt.s32 	%p228, %r259, 27;
	mov.u64 	%rd435, %rd434;
	mov.f64 	%fd228, %fd227;
	@%p228 bra 	$L__BB10_38;
	setp.lt.f64 	%p229, %fd227, %fd29;
	mov.u64 	%rd435, %rd34;
	mov.f64 	%fd228, %fd29;
	@%p229 bra 	$L__BB10_38;
	setp.gt.f64 	%p230, %fd227, %fd29;
	mov.u64 	%rd435, %rd434;
	mov.f64 	%fd228, %fd227;
	@%p230 bra 	$L__BB10_38;
	setp.lt.s64 	%p231, %rd434, %rd34;
	min.s64 	%rd435, %rd434, %rd34;
	selp.f64 	%fd228, %fd227, %fd29, %p231;
$L__BB10_38:
	mov.b64 	%rd415, %fd228;
	mov.b64 	{%r321, %r326}, %rd415;
	mov.b32 	%r337, 8;
	mov.b32 	%r338, 31;
	mov.b32 	%r339, -1;
	// begin inline asm
	shfl.sync.down.b32 %r320, %r321, %r337, %r338, %r339;
	// end inline asm
	// begin inline asm
	shfl.sync.down.b32 %r325, %r326, %r337, %r338, %r339;
	// end inline asm
	mov.b64 	%rd416, {%r320, %r325};
	mov.b64 	%fd32, %rd416;
	mov.b64 	{%r331, %r336}, %rd435;
	// begin inline asm
	shfl.sync.down.b32 %r330, %r331, %r337, %r338, %r339;
	// end inline asm
	// begin inline asm
	shfl.sync.down.b32 %r335, %r336, %r337, %r338, %r339;
	// end inline asm
	mov.b64 	%rd37, {%r330, %r335};
	setp.gt.s32 	%p232, %r259, 23;
	mov.u64 	%rd436, %rd435;
	mov.f64 	%fd229, %fd228;
	@%p232 bra 	$L__BB10_42;
	setp.lt.f64 	%p233, %fd228, %fd32;
	mov.u64 	%rd436, %rd37;
	mov.f64 	%fd229, %fd32;
	@%p233 bra 	$L__BB10_42;
	setp.gt.f64 	%p234, %fd228, %fd32;
	mov.u64 	%rd436, %rd435;
	mov.f64 	%fd229, %fd228;
	@%p234 bra 	$L__BB10_42;
	setp.lt.s64 	%p235, %rd435, %rd37;
	min.s64 	%rd436, %rd435, %rd37;
	selp.f64 	%fd229, %fd228, %fd32, %p235;
$L__BB10_42:
	mov.b64 	%rd417, %fd229;
	mov.b64 	{%r341, %r346}, %rd417;
	mov.b32 	%r357, 16;
	mov.b32 	%r358, 31;
	mov.b32 	%r359, -1;
	// begin inline asm
	shfl.sync.down.b32 %r340, %r341, %r357, %r358, %r359;
	// end inline asm
	// begin inline asm
	shfl.sync.down.b32 %r345, %r346, %r357, %r358, %r359;
	// end inline asm
	mov.b64 	%rd418, {%r340, %r345};
	mov.b64 	%fd35, %rd418;
	mov.b64 	{%r351, %r356}, %rd436;
	// begin inline asm
	shfl.sync.down.b32 %r350, %r351, %r357, %r358, %r359;
	// end inline asm
	// begin inline asm
	shfl.sync.down.b32 %r355, %r356, %r357, %r358, %r359;
	// end inline asm
	mov.b64 	%rd40, {%r350, %r355};
	setp.gt.s32 	%p236, %r259, 15;
	mov.u64 	%rd507, %rd436;
	mov.f64 	%fd292, %fd229;
	@%p236 bra 	$L__BB10_46;
	setp.lt.f64 	%p237, %fd229, %fd35;
	mov.u64 	%rd507, %rd40;
	mov.f64 	%fd292, %fd35;
	@%p237 bra 	$L__BB10_46;
	setp.gt.f64 	%p238, %fd229, %fd35;
	mov.u64 	%rd507, %rd436;
	mov.f64 	%fd292, %fd229;
	@%p238 bra 	$L__BB10_46;
	setp.lt.s64 	%p239, %rd436, %rd40;
	min.s64 	%rd507, %rd436, %rd40;
	selp.f64 	%fd292, %fd229, %fd35, %p239;
$L__BB10_46:
	setp.ne.s32 	%p240, %r259, 0;
	@%p240 bra 	$L__BB10_48;
	shr.u32 	%r360, %r1, 1;
	and.b32  	%r361, %r360, 496;
	mov.u32 	%r362, _ZN6thrust24THRUST_300001_SM_1000_NS8cuda_cub4core6detail5shmemE;
	add.s32 	%r363, %r362, %r361;
	st.shared.f64 	[%r363+8], %fd292;
	st.shared.u64 	[%r363+16], %rd507;
$L__BB10_48:
	bar.sync 	0;
	setp.ne.s32 	%p241, %r1, 0;
	@%p241 bra 	$L__BB10_232;
	ld.shared.f64 	%fd38, [_ZN6thrust24THRUST_300001_SM_1000_NS8cuda_cub4core6detail5shmemE+24];
	ld.shared.u64 	%rd43, [_ZN6thrust24THRUST_300001_SM_1000_NS8cuda_cub4core6detail5shmemE+32];
	setp.lt.f64 	%p242, %fd292, %fd38;
	mov.u64 	%rd438, %rd43;
	mov.f64 	%fd231, %fd38;
	@%p242 bra 	$L__BB10_52;
	setp.lt.f64 	%p243, %fd38, %fd292;
	mov.u64 	%rd438, %rd507;
	mov.f64 	%fd231, %fd292;
	@%p243 bra 	$L__BB10_52;
	setp.lt.s64 	%p244, %rd507, %rd43;
	min.s64 	%rd438, %rd507, %rd43;
	selp.f64 	%fd231, %fd292, %fd38, %p244;
$L__BB10_52:
	ld.shared.f64 	%fd41, [_ZN6thrust24THRUST_300001_SM_1000_NS8cuda_cub4core6detail5shmemE+40];
	ld.shared.u64 	%rd46, [_ZN6thrust24THRUST_300001_SM_1000_NS8cuda_cub4core6detail5shmemE+48];
	setp.lt.f64 	%p245, %fd231, %fd41;
	mov.u64 	%rd439, %rd46;
	mov.f64 	%fd232, %fd41;
	@%p245 bra 	$L__BB10_55;
	setp.lt.f64 	%p246, %fd41, %fd231;
	mov.u64 	%rd439, %rd438;
	mov.f64 	%fd232, %fd231;
	@%p246 bra 	$L__BB10_55;
	setp.lt.s64 	%p247, %rd438, %rd46;
	min.s64 	%rd439, %rd438, %rd46;
	selp.f64 	%fd232, %fd231, %fd41, %p247;
$L__BB10_55:
	ld.shared.f64 	%fd44, [_ZN6thrust24THRUST_300001_SM_1000_NS8cuda_cub4core6detail5shmemE+56];
	ld.shared.u64 	%rd49, [_ZN6thrust24THRUST_300001_SM_1000_NS8cuda_cub4core6detail5shmemE+64];
	setp.lt.f64 	%p248, %fd232, %fd44;
	mov.u64 	%rd440, %rd49;
	mov.f64 	%fd233, %fd44;
	@%p248 bra 	$L__BB10_58;
	setp.lt.f64 	%p249, %fd44, %fd232;
	mov.u64 	%rd440, %rd439;
	mov.f64 	%fd233, %fd232;
	@%p249 bra 	$L__BB10_58;
	setp.lt.s64 	%p250, %rd439, %rd49;
	min.s64 	%rd440, %rd439, %rd49;
	selp.f64 	%fd233, %fd232, %fd44, %p250;
$L__BB10_58:
	ld.shared.f64 	%fd47, [_ZN6thrust24THRUST_300001_SM_1000_NS8cuda_cub4core6detail5shmemE+72];
	ld.shared.u64 	%rd52, [_ZN6thrust24THRUST_300001_SM_1000_NS8cuda_cub4core6detail5shmemE+80];
	setp.lt.f64 	%p251, %fd233, %fd47;
	mov.u64 	%rd441, %rd52;
	mov.f64 	%fd234, %fd47;
	@%p251 bra 	$L__BB10_61;
	setp.lt.f64 	%p252, %fd47, %fd233;
	mov.u64 	%rd441, %rd440;
	mov.f64 	%fd234, %fd233;
	@%p252 bra 	$L__BB10_61;
	setp.lt.s64 	%p253, %rd440, %rd52;
	min.s64 	%rd441, %rd440, %rd52;
	selp.f64 	%fd234, %fd233, %fd47, %p253;
$L__BB10_61:
	ld.shared.f64 	%fd50, [_ZN6thrust24THRUST_300001_SM_1000_NS8cuda_cub4core6detail5shmemE+88];
	ld.shared.u64 	%rd55, [_ZN6thrust24THRUST_300001_SM_1000_NS8cuda_cub4core6detail5shmemE+96];
	setp.lt.f64 	%p254, %fd234, %fd50;
	mov.u64 	%rd442, %rd55;
	mov.f64 	%fd235, %fd50;
	@%p254 bra 	$L__BB10_64;
	setp.lt.f64 	%p255, %fd50, %fd234;
	mov.u64 	%rd442, %rd441;
	mov.f64 	%fd235, %fd234;
	@%p255 bra 	$L__BB10_64;
	setp.lt.s64 	%p256, %rd441, %rd55;
	min.s64 	%rd442, %rd441, %rd55;
	selp.f64 	%fd235, %fd234, %fd50, %p256;
$L__BB10_64:
	ld.shared.f64 	%fd53, [_ZN6thrust24THRUST_300001_SM_1000_NS8cuda_cub4core6detail5shmemE+104];
	ld.shared.u64 	%rd58, [_ZN6thrust24THRUST_300001_SM_1000_NS8cuda_cub4core6detail5shmemE+112];
	setp.lt.f64 	%p257, %fd235, %fd53;
	mov.u64 	%rd443, %rd58;
	mov.f64 	%fd236, %fd53;
	@%p257 bra 	$L__BB10_67;
	setp.lt.f64 	%p258, %fd53, %fd235;
	mov.u64 	%rd443, %rd442;
	mov.f64 	%fd236, %fd235;
	@%p258 bra 	$L__BB10_67;
	setp.lt.s64 	%p259, %rd442, %rd58;
	min.s64 	%rd443, %rd442, %rd58;
	selp.f64 	%fd236, %fd235, %fd53, %p259;
$L__BB10_67:
	ld.shared.f64 	%fd56, [_ZN6thrust24THRUST_300001_SM_1000_NS8cuda_cub4core6detail5shmemE+120];
	ld.shared.u64 	%rd61, [_ZN6thrust24THRUST_300001_SM_1000_NS8cuda_cub4core6detail5shmemE+128];
	setp.lt.f64 	%p260, %fd236, %fd56;
	mov.u64 	%rd507, %rd61;
	mov.f64 	%fd292, %fd56;
	@%p260 bra 	$L__BB10_232;
	setp.lt.f64 	%p261, %fd56, %fd236;
	mov.u64 	%rd507, %rd443;
	mov.f64 	%fd292, %fd236;
	@%p261 bra 	$L__BB10_232;
	setp.lt.s64 	%p262, %rd443, %rd61;
	min.s64 	%rd507, %rd443, %rd61;
	selp.f64 	%fd292, %fd236, %fd56, %p262;
	bra.uni 	$L__BB10_232;
$L__BB10_70:
	// begin inline asm
	mov.u32 %r146, %laneid;
	// end inline asm
	and.b32  	%r167, %r1, 992;
	add.s32 	%r168, %r167, 32;
	setp.gt.s32 	%p169, %r168, %r29;
	not.b32 	%r169, %r167;
	add.s32 	%r170, %r29, %r169;
	selp.b32 	%r165, %r170, 31, %p169;
	mov.b64 	%rd399, %fd224;
	mov.b64 	{%r148, %r153}, %rd399;
	mov.b32 	%r164, 1;
	mov.b32 	%r166, -1;
	// begin inline asm
	shfl.sync.down.b32 %r147, %r148, %r164, %r165, %r166;
	// end inline asm
	// begin inline asm
	shfl.sync.down.b32 %r152, %r153, %r164, %r165, %r166;
	// end inline asm
	mov.b64 	%rd400, {%r147, %r152};
	mov.b64 	%fd58, %rd400;
	mov.b64 	{%r158, %r163}, %rd431;
	// begin inline asm
	shfl.sync.down.b32 %r157, %r158, %r164, %r165, %r166;
	// end inline asm
	// begin inline asm
	shfl.sync.down.b32 %r162, %r163, %r164, %r165, %r166;
	// end inline asm
	mov.b64 	%rd63, {%r157, %r162};
	setp.ge.s32 	%p170, %r146, %r165;
	mov.u64 	%rd444, %rd431;
	mov.f64 	%fd237, %fd224;
	@%p170 bra 	$L__BB10_74;
	setp.lt.f64 	%p171, %fd224, %fd58;
	mov.u64 	%rd444, %rd63;
	mov.f64 	%fd237, %fd58;
	@%p171 bra 	$L__BB10_74;
	setp.gt.f64 	%p172, %fd224, %fd58;
	mov.u64 	%rd444, %rd431;
	mov.f64 	%fd237, %fd224;
	@%p172 bra 	$L__BB10_74;
	setp.lt.s64 	%p173, %rd431, %rd63;
	min.s64 	%rd444, %rd431, %rd63;
	selp.f64 	%fd237, %fd224, %fd58, %p173;
$L__BB10_74:
	mov.b64 	%rd401, %fd237;
	mov.b64 	{%r172, %r177}, %rd401;
	mov.b32 	%r188, 2;
	mov.b32 	%r190, -1;
	// begin inline asm
	shfl.sync.down.b32 %r171, %r172, %r188, %r165, %r190;
	// end inline asm
	// begin inline asm
	shfl.sync.down.b32 %r176, %r177, %r188, %r165, %r190;
	// end inline asm
	mov.b64 	%rd402, {%r171, %r176};
	mov.b64 	%fd61, %rd402;
	mov.b64 	{%r182, %r187}, %rd444;
	// begin inline asm
	shfl.sync.down.b32 %r181, %r182, %r188, %r165, %r190;
	// end inline asm
	// begin inline asm
	shfl.sync.down.b32 %r186, %r187, %r188, %r165, %r190;
	// end inline asm
	mov.b64 	%rd66, {%r181, %r186};
	add.s32 	%r191, %r146, 2;
	setp.gt.s32 	%p174, %r191, %r165;
	mov.u64 	%rd445, %rd444;
	mov.f64 	%fd238, %fd237;
	@%p174 bra 	$L__BB10_78;
	setp.lt.f64 	%p175, %fd237, %fd61;
	mov.u64 	%rd445, %rd66;
	mov.f64 	%fd238, %fd61;
	@%p175 bra 	$L__BB10_78;
	setp.gt.f64 	%p176, %fd237, %fd61;
	mov.u64 	%rd445, %rd444;
	mov.f64 	%fd238, %fd237;
	@%p176 bra 	$L__BB10_78;
	setp.lt.s64 	%p177, %rd444, %rd66;
	min.s64 	%rd445, %rd444, %rd66;
	selp.f64 	%fd238, %fd237, %fd61, %p177;
$L__BB10_78:
	mov.b64 	%rd403, %fd238;
	mov.b64 	{%r193, %r198}, %rd403;
	mov.b32 	%r209, 4;
	mov.b32 	%r211, -1;
	// begin inline asm
	shfl.sync.down.b32 %r192, %r193, %r209, %r165, %r211;
	// end inline asm
	// begin inline asm
	shfl.sync.down.b32 %r197, %r198, %r209, %r165, %r211;
	// end inline asm
	mov.b64 	%rd404, {%r192, %r197};
	mov.b64 	%fd64, %rd404;
	mov.b64 	{%r203, %r208}, %rd445;
	// begin inline asm
	shfl.sync.down.b32 %r202, %r203, %r209, %r165, %r211;
	// end inline asm
	// begin inline asm
	shfl.sync.down.b32 %r207, %r208, %r209, %r165, %r211;
	// end inline asm
	mov.b64 	%rd69, {%r202, %r207};
	add.s32 	%r212, %r146, 4;
	setp.gt.s32 	%p178, %r212, %r165;
	mov.u64 	%rd446, %rd445;
	mov.f64 	%fd239, %fd238;
	@%p178 bra 	$L__BB10_82;
	setp.lt.f64 	%p179, %fd238, %fd64;
	mov.u64 	%rd446, %rd69;
	mov.f64 	%fd239, %fd64;
	@%p179 bra 	$L__BB10_82;
	setp.gt.f64 	%p180, %fd238, %fd64;
	mov.u64 	%rd446, %rd445;
	mov.f64 	%fd239, %fd238;
	@%p180 bra 	$L__BB10_82;
	setp.lt.s64 	%p181, %rd445, %rd69;
	min.s64 	%rd446, %rd445, %rd69;
	selp.f64 	%fd239, %fd238, %fd64, %p181;
$L__BB10_82:
	mov.b64 	%rd405, %fd239;
	mov.b64 	{%r214, %r219}, %rd405;
	mov.b32 	%r230, 8;
	mov.b32 	%r232, -1;
	// begin inline asm
	shfl.sync.down.b32 %r213, %r214, %r230, %r165, %r232;
	// end inline asm
	// begin inline asm
	shfl.sync.down.b32 %r218, %r219, %r230, %r165, %r232;
	// end inline asm
	mov.b64 	%rd406, {%r213, %r218};
	mov.b64 	%fd67, %rd406;
	mov.b64 	{%r224, %r229}, %rd446;
	// begin inline asm
	shfl.sync.down.b32 %r223, %r224, %r230, %r165, %r232;
	// end inline asm
	// begin inline asm
	shfl.sync.down.b32 %r228, %r229, %r230, %r165, %r232;
	// end inline asm
	mov.b64 	%rd72, {%r223, %r228};
	add.s32 	%r233, %r146, 8;
	setp.gt.s32 	%p182, %r233, %r165;
	mov.u64 	%rd447, %rd446;
	mov.f64 	%fd240, %fd239;
	@%p182 bra 	$L__BB10_86;
	setp.lt.f64 	%p183, %fd239, %fd67;
	mov.u64 	%rd447, %rd72;
	mov.f64 	%fd240, %fd67;
	@%p183 bra 	$L__BB10_86;
	setp.gt.f64 	%p184, %fd239, %fd67;
	mov.u64 	%rd447, %rd446;
	mov.f64 	%fd240, %fd239;
	@%p184 bra 	$L__BB10_86;
	setp.lt.s64 	%p185, %rd446, %rd72;
	min.s64 	%rd447, %rd446, %rd72;
	selp.f64 	%fd240, %fd239, %fd67, %p185;
$L__BB10_86:
	mov.b64 	%rd407, %fd240;
	mov.b64 	{%r235, %r240}, %rd407;
	mov.b32 	%r251, 16;
	mov.b32 	%r253, -1;
	// begin inline asm
	shfl.sync.down.b32 %r234, %r235, %r251, %r165, %r253;
	// end inline asm
	// begin inline asm
	shfl.sync.down.b32 %r239, %r240, %r251, %r165, %r253;
	// end inline asm
	mov.b64 	%rd408, {%r234, %r239};
	mov.b64 	%fd70, %rd408;
	mov.b64 	{%r245, %r250}, %rd447;
	// begin inline asm
	shfl.sync.down.b32 %r244, %r245, %r251, %r165, %r253;
	// end inline asm
	// begin inline asm
	shfl.sync.down.b32 %r249, %r250, %r251, %r165, %r253;
	// end inline asm
	mov.b64 	%rd75, {%r244, %r249};
	add.s32 	%r254, %r146, 16;
	setp.gt.s32 	%p186, %r254, %r165;
	mov.u64 	%rd507, %rd447;
	mov.f64 	%fd292, %fd240;
	@%p186 bra 	$L__BB10_90;
	setp.lt.f64 	%p187, %fd240, %fd70;
	mov.u64 	%rd507, %rd75;
	mov.f64 	%fd292, %fd70;
	@%p187 bra 	$L__BB10_90;
	setp.gt.f64 	%p188, %fd240, %fd70;
	mov.u64 	%rd507, %rd447;
	mov.f64 	%fd292, %fd240;
	@%p188 bra 	$L__BB10_90;
	setp.lt.s64 	%p189, %rd447, %rd75;
	min.s64 	%rd507, %rd447, %rd75;
	selp.f64 	%fd292, %fd240, %fd70, %p189;
$L__BB10_90:
	setp.ne.s32 	%p190, %r146, 0;
	@%p190 bra 	$L__BB10_92;
	shr.u32 	%r255, %r1, 1;
	and.b32  	%r256, %r255, 496;
	mov.u32 	%r257, _ZN6thrust24THRUST_300001_SM_1000_NS8cuda_cub4core6detail5shmemE;
	add.s32 	%r258, %r257, %r256;
	st.shared.f64 	[%r258+8], %fd292;
	st.shared.u64 	[%r258+16], %rd507;
$L__BB10_92:
	bar.sync 	0;
	setp.ne.s32 	%p191, %r1, 0;
	@%p191 bra 	$L__BB10_232;
	setp.lt.s32 	%p192, %r29, 33;
	mov.f64 	%fd242, %fd292;
	mov.u64 	%rd449, %rd507;
	@%p192 bra 	$L__BB10_97;
	ld.shared.f64 	%fd73, [_ZN6thrust24THRUST_300001_SM_1000_NS8cuda_cub4core6detail5shmemE+24];
	ld.shared.u64 	%rd78, [_ZN6thrust24THRUST_300001_SM_1000_NS8cuda_cub4core6detail5shmemE+32];
	setp.lt.f64 	%p193, %fd292, %fd73;
	mov.f64 	%fd242, %fd73;
	mov.u64 	%rd449, %rd78;
	@%p193 bra 	$L__BB10_97;
	setp.lt.f64 	%p194, %fd73, %fd292;
	mov.f64 	%fd242, %fd292;
	mov.u64 	%rd449, %rd507;
	@%p194 bra 	$L__BB10_97;
	setp.lt.s64 	%p195, %rd507, %rd78;
	min.s64 	%rd449, %rd507, %rd78;
	selp.f64 	%fd242, %fd292, %fd73, %p195;
$L__BB10_97:
	setp.lt.s32 	%p196, %r29, 65;
	mov.f64 	%fd243, %fd242;
	mov.u64 	%rd450, %rd449;
	@%p196 bra 	$L__BB10_101;
	ld.shared.f64 	%fd76, [_ZN6thrust24THRUST_300001_SM_1000_NS8cuda_cub4core6detail5shmemE+40];
	ld.shared.u64 	%rd81, [_ZN6thrust24THRUST_300001_SM_1000_NS8cuda_cub4core6detail5shmemE+48];
	setp.lt.f64 	%p197, %fd242, %fd76;
	mov.f64 	%fd243, %fd76;
	mov.u64 	%rd450, %rd81;
	@%p197 bra 	$L__BB10_101;
	setp.lt.f64 	%p198, %fd76, %fd242;
	mov.f64 	%fd243, %fd242;
	mov.u64 	%rd450, %rd449;
	@%p198 bra 	$L__BB10_101;
	setp.lt.s64 	%p199, %rd449, %rd81;
	selp.f64 	%fd243, %fd242, %fd76, %p199;
	min.s64 	%rd450, %rd449, %rd81;
$L__BB10_101:
	setp.lt.s32 	%p200, %r29, 97;
	mov.f64 	%fd244, %fd243;
	mov.u64 	%rd451, %rd450;
	@%p200 bra 	$L__BB10_105;
	ld.shared.f64 	%fd79, [_ZN6thrust24THRUST_300001_SM_1000_NS8cuda_cub4core6detail5shmemE+56];
	ld.shared.u64 	%rd84, [_ZN6thrust24THRUST_300001_SM_1000_NS8cuda_cub4core6detail5shmemE+64];
	setp.lt.f64 	%p201, %fd243, %fd79;
	mov.f64 	%fd244, %fd79;
	mov.u64 	%rd451, %rd84;
	@%p201 bra 	$L__BB10_105;
	setp.lt.f64 	%p202, %fd79, %fd243;
	mov.f64 	%fd244, %fd243;
	mov.u64 	%rd451, %rd450;
	@%p202 bra 	$L__BB10_105;
	setp.lt.s64 	%p203, %rd450, %rd84;
	selp.f64 	%fd244, %fd243, %fd79, %p203;
	min.s64 	%rd451, %rd450, %rd84;
$L__BB10_105:
	setp.lt.s32 	%p204, %r29, 129;
	mov.f64 	%fd245, %fd244;
	mov.u64 	%rd452, %rd451;
	@%p204 bra 	$L__BB10_109;
	ld.shared.f64 	%fd82, [_ZN6thrust24THRUST_300001_SM_1000_NS8cuda_cub4core6detail5shmemE+72];
	ld.shared.u64 	%rd87, [_ZN6thrust24THRUST_300001_SM_1000_NS8cuda_cub4core6detail5shmemE+80];
	setp.lt.f64 	%p205, %fd244, %fd82;
	mov.f64 	%fd245, %fd82;
	mov.u64 	%rd452, %rd87;
	@%p205 bra 	$L__BB10_109;
	setp.lt.f64 	%p206, %fd82, %fd244;
	mov.f64 	%fd245, %fd244;
	mov.u64 	%rd452, %rd451;
	@%p206 bra 	$L__BB10_109;
	setp.lt.s64 	%p207, %rd451, %rd87;
	selp.f64 	%fd245, %fd244, %fd82, %p207;
	min.s64 	%rd452, %rd451, %rd87;
$L__BB10_109:
	setp.lt.s32 	%p208, %r29, 161;
	mov.f64 	%fd246, %fd245;
	mov.u64 	%rd453, %rd452;
	@%p208 bra 	$L__BB10_113;
	ld.shared.f64 	%fd85, [_ZN6thrust24THRUST_300001_SM_1000_NS8cuda_cub4core6detail5shmemE+88];
	ld.shared.u64 	%rd90, [_ZN6thrust24THRUST_300001_SM_1000_NS8cuda_cub4core6detail5shmemE+96];
	setp.lt.f64 	%p209, %fd245, %fd85;
	mov.f64 	%fd246, %fd85;
	mov.u64 	%rd453, %rd90;
	@%p209 bra 	$L__BB10_113;
	setp.lt.f64 	%p210, %fd85, %fd245;
	mov.f64 	%fd246, %fd245;
	mov.u64 	%rd453, %rd452;
	@%p210 bra 	$L__BB10_113;
	setp.lt.s64 	%p211, %rd452, %rd90;
	selp.f64 	%fd246, %fd245, %fd85, %p211;
	min.s64 	%rd453, %rd452, %rd90;
$L__BB10_113:
	setp.lt.s32 	%p212, %r29, 193;
	mov.f64 	%fd247, %fd246;
	mov.u64 	%rd454, %rd453;
	@%p212 bra 	$L__BB10_117;
	ld.shared.f64 	%fd88, [_ZN6thrust24THRUST_300001_SM_1000_NS8cuda_cub4core6detail5shmemE+104];
	ld.shared.u64 	%rd93, [_ZN6thrust24THRUST_300001_SM_1000_NS8cuda_cub4core6detail5shmemE+112];
	setp.lt.f64 	%p213, %fd246, %fd88;
	mov.f64 	%fd247, %fd88;
	mov.u64 	%rd454, %rd93;
	@%p213 bra 	$L__BB10_117;
	setp.lt.f64 	%p214, %fd88, %fd246;
	mov.f64 	%fd247, %fd246;
	mov.u64 	%rd454, %rd453;
	@%p214 bra 	$L__BB10_117;
	setp.lt.s64 	%p215, %rd453, %rd93;
	selp.f64 	%fd247, %fd246, %fd88, %p215;
	min.s64 	%rd454, %rd453, %rd93;
$L__BB10_117:
	setp.lt.s32 	%p216, %r29, 225;
	mov.u64 	%rd507, %rd454;
	mov.f64 	%fd292, %fd247;
	@%p216 bra 	$L__BB10_232;
	ld.shared.f64 	%fd91, [_ZN6thrust24THRUST_300001_SM_1000_NS8cuda_cub4core6detail5shmemE+120];
	ld.shared.u64 	%rd96, [_ZN6thrust24THRUST_300001_SM_1000_NS8cuda_cub4core6detail5shmemE+128];
	setp.lt.f64 	%p217, %fd247, %fd91;
	mov.u64 	%rd507, %rd96;
	mov.f64 	%fd292, %fd91;
	@%p217 bra 	$L__BB10_232;
	setp.lt.f64 	%p218, %fd91, %fd247;
	mov.u64 	%rd507, %rd454;
	mov.f64 	%fd292, %fd247;
	@%p218 bra 	$L__BB10_232;
	setp.lt.s64 	%p219, %rd454, %rd96;
	selp.f64 	%fd292, %fd247, %fd91, %p219;
	min.s64 	%rd507, %rd454, %rd96;
	bra.uni 	$L__BB10_232;
$L__BB10_121:
	mov.u32 	%r16, %tid.x;
	cvt.u64.u32 	%rd98, %r16;
	mul.wide.u32 	%rd259, %r16, 16;
	add.s64 	%rd240, %rd237, %rd259;
	// begin inline asm
	ld.global.nc.u64 %rd239, [%rd240];
	// end inline asm
	add.s64 	%rd242, %rd240, 8;
	// begin inline asm
	ld.global.nc.u64 %rd241, [%rd242];
	// end inline asm
	mov.b64 	%fd93, %rd239;
	add.s64 	%rd244, %rd240, 4096;
	// begin inline asm
	ld.global.nc.u64 %rd243, [%rd244];
	// end inline asm
	add.s64 	%rd246, %rd240, 4104;
	// begin inline asm
	ld.global.nc.u64 %rd455, [%rd246];
	// end inline asm
	mov.b64 	%fd248, %rd243;
	add.s64 	%rd248, %rd240, 8192;
	// begin inline asm
	ld.global.nc.u64 %rd247, [%rd248];
	// end inline asm
	add.s64 	%rd250, %rd240, 8200;
	// begin inline asm
	ld.global.nc.u64 %rd456, [%rd250];
	// end inline asm
	mov.b64 	%fd249, %rd247;
	add.s64 	%rd252, %rd240, 12288;
	// begin inline asm
	ld.global.nc.u64 %rd251, [%rd252];
	// end inline asm
	add.s64 	%rd254, %rd240, 12296;
	// begin inline asm
	ld.global.nc.u64 %rd457, [%rd254];
	// end inline asm
	mov.b64 	%fd250, %rd251;
	add.s64 	%rd256, %rd240, 16384;
	// begin inline asm
	ld.global.nc.u64 %rd255, [%rd256];
	// end inline asm
	add.s64 	%rd258, %rd240, 16392;
	// begin inline asm
	ld.global.nc.u64 %rd494, [%rd258];
	// end inline asm
	mov.b64 	%fd279, %rd255;
	setp.lt.f64 	%p3, %fd93, %fd248;
	@%p3 bra 	$L__BB10_123;
	setp.lt.f64 	%p4, %fd248, %fd93;
	setp.lt.s64 	%p5, %rd241, %rd455;
	or.pred  	%p6, %p4, %p5;
	selp.f64 	%fd248, %fd93, %fd248, %p6;
	selp.b64 	%rd455, %rd241, %rd455, %p6;
$L__BB10_123:
	setp.lt.f64 	%p7, %fd248, %fd249;
	@%p7 bra 	$L__BB10_125;
	setp.gt.f64 	%p8, %fd248, %fd249;
	setp.lt.s64 	%p9, %rd455, %rd456;
	or.pred  	%p10, %p8, %p9;
	selp.f64 	%fd249, %fd248, %fd249, %p10;
	selp.b64 	%rd456, %rd455, %rd456, %p10;
$L__BB10_125:
	setp.lt.f64 	%p11, %fd249, %fd250;
	@%p11 bra 	$L__BB10_127;
	setp.gt.f64 	%p12, %fd249, %fd250;
	setp.lt.s64 	%p13, %rd456, %rd457;
	or.pred  	%p14, %p12, %p13;
	selp.f64 	%fd250, %fd249, %fd250, %p14;
	selp.b64 	%rd457, %rd456, %rd457, %p14;
$L__BB10_127:
	setp.lt.f64 	%p15, %fd250, %fd279;
	@%p15 bra 	$L__BB10_129;
	setp.gt.f64 	%p16, %fd250, %fd279;
	setp.lt.s64 	%p17, %rd457, %rd494;
	or.pred  	%p18, %p16, %p17;
	selp.f64 	%fd279, %fd250, %fd279, %p18;
	selp.b64 	%rd494, %rd457, %rd494, %p18;
$L__BB10_129:
	setp.lt.u32 	%p19, %r29, 2560;
	mov.b64 	%rd473, 1280;
	@%p19 bra 	$L__BB10_165;
	add.s64 	%rd263, %rd1, -2560;
	mul.hi.u64 	%rd264, %rd263, -3689348814741910323;
	shr.u64 	%rd113, %rd264, 10;
	setp.lt.u64 	%p20, %rd263, 1280;
	mov.b64 	%rd473, 1280;
	@%p20 bra 	$L__BB10_153;
	add.s64 	%rd266, %rd113, 1;
	and.b64  	%rd459, %rd266, 36028797018963966;
	shl.b64 	%rd267, %rd98, 4;
	add.s64 	%rd268, %rd267, %rd237;
	add.s64 	%rd460, %rd268, 57352;
	mov.b64 	%rd473, 1280;
$L__BB10_132:
	add.s64 	%rd270, %rd460, -36872;
	// begin inline asm
	ld.global.nc.u64 %rd269, [%rd270];
	// end inline asm
	add.s64 	%rd272, %rd460, -36864;
	// begin inline asm
	ld.global.nc.u64 %rd463, [%rd272];
	// end inline asm
	mov.b64 	%fd253, %rd269;
	add.s64 	%rd274, %rd460, -32776;
	// begin inline asm
	ld.global.nc.u64 %rd273, [%rd274];
	// end inline asm
	add.s64 	%rd276, %rd460, -32768;
	// begin inline asm
	ld.global.nc.u64 %rd464, [%rd276];
	// end inline asm
	mov.b64 	%fd254, %rd273;
	add.s64 	%rd278, %rd460, -28680;
	// begin inline asm
	ld.global.nc.u64 %rd277, [%rd278];
	// end inline asm
	add.s64 	%rd280, %rd460, -28672;
	// begin inline asm
	ld.global.nc.u64 %rd465, [%rd280];
	// end inline asm
	mov.b64 	%fd255, %rd277;
	add.s64 	%rd282, %rd460, -24584;
	// begin inline asm
	ld.global.nc.u64 %rd281, [%rd282];
	// end inline asm
	add.s64 	%rd284, %rd460, -24576;
	// begin inline asm
	ld.global.nc.u64 %rd466, [%rd284];
	// end inline asm
	mov.b64 	%fd256, %rd281;
	add.s64 	%rd286, %rd460, -20488;
	// begin inline asm
	ld.global.nc.u64 %rd285, [%rd286];
	// end inline asm
	add.s64 	%rd288, %rd460, -20480;
	// begin inline asm
	ld.global.nc.u64 %rd467, [%rd288];
	// end inline asm
	mov.b64 	%fd257, %rd285;
	setp.lt.f64 	%p21, %fd279, %fd253;
	@%p21 bra 	$L__BB10_134;
	setp.gt.f64 	%p22, %fd279, %fd253;
	setp.lt.s64 	%p23, %rd494, %rd463;
	or.pred  	%p24, %p22, %p23;
	selp.f64 	%fd253, %fd279, %fd253, %p24;
	selp.b64 	%rd463, %rd494, %rd463, %p24;
$L__BB10_134:
	setp.lt.f64 	%p25, %fd253, %fd254;
	@%p25 bra 	$L__BB10_136;
	setp.gt.f64 	%p26, %fd253, %fd254;
	setp.lt.s64 	%p27, %rd463, %rd464;
	or.pred  	%p28, %p26, %p27;
	selp.f64 	%fd254, %fd253, %fd254, %p28;
	selp.b64 	%rd464, %rd463, %rd464, %p28;
$L__BB10_136:
	setp.lt.f64 	%p29, %fd254, %fd255;
	@%p29 bra 	$L__BB10_138;
	setp.gt.f64 	%p30, %fd254, %fd255;
	setp.lt.s64 	%p31, %rd464, %rd465;
	or.pred  	%p32, %p30, %p31;
	selp.f64 	%fd255, %fd254, %fd255, %p32;
	selp.b64 	%rd465, %rd464, %rd465, %p32;
$L__BB10_138:
	setp.lt.f64 	%p33, %fd255, %fd256;
	@%p33 bra 	$L__BB10_140;
	setp.gt.f64 	%p34, %fd255, %fd256;
	setp.lt.s64 	%p35, %rd465, %rd466;
	or.pred  	%p36, %p34, %p35;
	selp.f64 	%fd256, %fd255, %fd256, %p36;
	selp.b64 	%rd466, %rd465, %rd466, %p36;
$L__BB10_140:
	setp.lt.f64 	%p37, %fd256, %fd257;
	@%p37 bra 	$L__BB10_142;
	setp.gt.f64 	%p38, %fd256, %fd257;
	setp.lt.s64 	%p39, %rd466, %rd467;
	or.pred  	%p40, %p38, %p39;
	selp.f64 	%fd257, %fd256, %fd257, %p40;
	selp.b64 	%rd467, %rd466, %rd467, %p40;
$L__BB10_142:
	add.s64 	%rd290, %rd460, -16392;
	// begin inline asm
	ld.global.nc.u64 %rd289, [%rd290];
	// end inline asm
	add.s64 	%rd292, %rd460, -16384;
	// begin inline asm
	ld.global.nc.u64 %rd468, [%rd292];
	// end inline asm
	mov.b64 	%fd258, %rd289;
	add.s64 	%rd294, %rd460, -12296;
	// begin inline asm
	ld.global.nc.u64 %rd293, [%rd294];
	// end inline asm
	add.s64 	%rd296, %rd460, -12288;
	// begin inline asm
	ld.global.nc.u64 %rd469, [%rd296];
	// end inline asm
	mov.b64 	%fd259, %rd293;
	add.s64 	%rd298, %rd460, -8200;
	// begin inline asm
	ld.global.nc.u64 %rd297, [%rd298];
	// end inline asm
	add.s64 	%rd300, %rd460, -8192;
	// begin inline asm
	ld.global.nc.u64 %rd470, [%rd300];
	// end inline asm
	mov.b64 	%fd260, %rd297;
	add.s64 	%rd302, %rd460, -4104;
	// begin inline asm
	ld.global.nc.u64 %rd301, [%rd302];
	// end inline asm
	add.s64 	%rd304, %rd460, -4096;
	// begin inline asm
	ld.global.nc.u64 %rd471, [%rd304];
	// end inline asm
	mov.b64 	%fd261, %rd301;
	add.s64 	%rd306, %rd460, -8;
	// begin inline asm
	ld.global.nc.u64 %rd305, [%rd306];
	// end inline asm
	// begin inline asm
	ld.global.nc.u64 %rd494, [%rd460];
	// end inline asm
	mov.b64 	%fd279, %rd305;
	setp.lt.f64 	%p41, %fd257, %fd258;
	@%p41 bra 	$L__BB10_144;
	setp.gt.f64 	%p42, %fd257, %fd258;
	setp.lt.s64 	%p43, %rd467, %rd468;
	or.pred  	%p44, %p42, %p43;
	selp.f64 	%fd258, %fd257, %fd258, %p44;
	selp.b64 	%rd468, %rd467, %rd468, %p44;
$L__BB10_144:
	setp.lt.f64 	%p45, %fd258, %fd259;
	@%p45 bra 	$L__BB10_146;
	setp.gt.f64 	%p46, %fd258, %fd259;
	setp.lt.s64 	%p47, %rd468, %rd469;
	or.pred  	%p48, %p46, %p47;
	selp.f64 	%fd259, %fd258, %fd259, %p48;
	selp.b64 	%rd469, %rd468, %rd469, %p48;
$L__BB10_146:
	setp.lt.f64 	%p49, %fd259, %fd260;
	@%p49 bra 	$L__BB10_148;
	setp.gt.f64 	%p50, %fd259, %fd260;
	setp.lt.s64 	%p51, %rd469, %rd470;
	or.pred  	%p52, %p50, %p51;
	selp.f64 	%fd260, %fd259, %fd260, %p52;
	selp.b64 	%rd470, %rd469, %rd470, %p52;
$L__BB10_148:
	setp.lt.f64 	%p53, %fd260, %fd261;
	@%p53 bra 	$L__BB10_150;
	setp.gt.f64 	%p54, %fd260, %fd261;
	setp.lt.s64 	%p55, %rd470, %rd471;
	or.pred  	%p56, %p54, %p55;
	selp.f64 	%fd261, %fd260, %fd261, %p56;
	selp.b64 	%rd471, %rd470, %rd471, %p56;
$L__BB10_150:
	setp.lt.f64 	%p57, %fd261, %fd279;
	@%p57 bra 	$L__BB10_152;
	setp.gt.f64 	%p58, %fd261, %fd279;
	setp.lt.s64 	%p59, %rd471, %rd494;
	or.pred  	%p60, %p58, %p59;
	selp.f64 	%fd279, %fd261, %fd279, %p60;
	selp.b64 	%rd494, %rd471, %rd494, %p60;
$L__BB10_152:
	add.s64 	%rd473, %rd473, 2560;
	add.s64 	%rd460, %rd460, 40960;
	add.s64 	%rd459, %rd459, -2;
	setp.ne.s64 	%p61, %rd459, 0;
	@%p61 bra 	$L__BB10_132;
$L__BB10_153:
	and.b64  	%rd309, %rd113, 1;
	setp.eq.b64 	%p62, %rd309, 1;
	@%p62 bra 	$L__BB10_165;
	shl.b64 	%rd330, %rd473, 4;
	add.s64 	%rd311, %rd240, %rd330;
	// begin inline asm
	ld.global.nc.u64 %rd310, [%rd311];
	// end inline asm
	add.s64 	%rd313, %rd311, 8;
	// begin inline asm
	ld.global.nc.u64 %rd477, [%rd313];
	// end inline asm
	mov.b64 	%fd265, %rd310;
	add.s64 	%rd315, %rd311, 4096;
	// begin inline asm
	ld.global.nc.u64 %rd314, [%rd315];
	// end inline asm
	add.s64 	%rd317, %rd311, 4104;
	// begin inline asm
	ld.global.nc.u64 %rd478, [%rd317];
	// end inline asm
	mov.b64 	%fd266, %rd314;
	add.s64 	%rd319, %rd311, 8192;
	// begin inline asm
	ld.global.nc.u64 %rd318, [%rd319];
	// end inline asm
	add.s64 	%rd321, %rd311, 8200;
	// begin inline asm
	ld.global.nc.u64 %rd479, [%rd321];
	// end inline asm
	mov.b64 	%fd267, %rd318;
	add.s64 	%rd323, %rd311, 12288;
	// begin inline asm
	ld.global.nc.u64 %rd322, [%rd323];
	// end inline asm
	add.s64 	%rd325, %rd311, 12296;
	// begin inline asm
	ld.global.nc.u64 %rd480, [%rd325];
	// end inline asm
	mov.b64 	%fd268, %rd322;
	add.s64 	%rd327, %rd311, 16384;
	// begin inline asm
	ld.global.nc.u64 %rd326, [%rd327];
	// end inline asm
	add.s64 	%rd329, %rd311, 16392;
	// begin inline asm
	ld.global.nc.u64 %rd481, [%rd329];
	// end inline asm
	mov.b64 	%fd269, %rd326;
	setp.lt.f64 	%p63, %fd279, %fd265;
	@%p63 bra 	$L__BB10_156;
	setp.gt.f64 	%p64, %fd279, %fd265;
	setp.lt.s64 	%p65, %rd494, %rd477;
	or.pred  	%p66, %p64, %p65;
	selp.f64 	%fd265, %fd279, %fd265, %p66;
	selp.b64 	%rd477, %rd494, %rd477, %p66;
$L__BB10_156:
	setp.lt.f64 	%p67, %fd265, %fd266;
	@%p67 bra 	$L__BB10_158;
	setp.gt.f64 	%p68, %fd265, %fd266;
	setp.lt.s64 	%p69, %rd477, %rd478;
	or.pred  	%p70, %p68, %p69;
	selp.f64 	%fd266, %fd265, %fd266, %p70;
	selp.b64 	%rd478, %rd477, %rd478, %p70;
$L__BB10_158:
	setp.lt.f64 	%p71, %fd266, %fd267;
	@%p71 bra 	$L__BB10_160;
	setp.gt.f64 	%p72, %fd266, %fd267;
	setp.lt.s64 	%p73, %rd478, %rd479;
	or.pred  	%p74, %p72, %p73;
	selp.f64 	%fd267, %fd266, %fd267, %p74;
	selp.b64 	%rd479, %rd478, %rd479, %p74;
$L__BB10_160:
	setp.lt.f64 	%p75, %fd267, %fd268;
	@%p75 bra 	$L__BB10_162;
	setp.gt.f64 	%p76, %fd267, %fd268;
	setp.lt.s64 	%p77, %rd479, %rd480;
	or.pred  	%p78, %p76, %p77;
	selp.f64 	%fd268, %fd267, %fd268, %p78;
	selp.b64 	%rd480, %rd479, %rd480, %p78;
$L__BB10_162:
	setp.lt.f64 	%p79, %fd268, %fd269;
	@%p79 bra 	$L__BB10_164;
	setp.gt.f64 	%p80, %fd268, %fd269;
	setp.lt.s64 	%p81, %rd480, %rd481;
	or.pred  	%p82, %p80, %p81;
	selp.f64 	%fd269, %fd268, %fd269, %p82;
	selp.b64 	%rd481, %rd480, %rd481, %p82;
$L__BB10_164:
	add.s64 	%rd473, %rd473, 1280;
	mov.u64 	%rd494, %rd481;
	mov.f64 	%fd279, %fd269;
$L__BB10_165:
	cvt.s64.s32 	%rd331, %r29;
	setp.ge.s64 	%p83, %rd473, %rd331;
	@%p83 bra 	$L__BB10_188;
	cvt.u32.u64 	%r17, %rd473;
	sub.s32 	%r18, %r29, %r17;
	setp.ge.s32 	%p84, %r16, %r18;
	@%p84 bra 	$L__BB10_188;
	not.b32 	%r30, %r16;
	add.s32 	%r31, %r29, %r30;
	sub.s32 	%r19, %r31, %r17;
	and.b32  	%r32, %r19, 768;
	setp.eq.s32 	%p85, %r32, 768;
	mov.u32 	%r372, %r16;
	@%p85 bra 	$L__BB10_173;
	cvt.u64.u32 	%rd333, %r16;
	add.s64 	%rd334, %rd473, %rd333;
	shl.b64 	%rd335, %rd334, 4;
	add.s64 	%rd484, %rd237, %rd335;
	shr.u32 	%r33, %r19, 8;
	add.s32 	%r34, %r33, 1;
	and.b32  	%r35, %r34, 3;
	neg.s32 	%r370, %r35;
	mov.u32 	%r372, %r16;
$L__BB10_169:
	.pragma "nounroll";
	mov.u64 	%rd177, %rd494;
	mov.f64 	%fd155, %fd279;
	// begin inline asm
	ld.global.nc.u64 %rd336, [%rd484];
	// end inline asm
	add.s64 	%rd339, %rd484, 8;
	// begin inline asm
	ld.global.nc.u64 %rd338, [%rd339];
	// end inline asm
	mov.b64 	%fd156, %rd336;
	setp.lt.f64 	%p86, %fd155, %fd156;
	mov.f64 	%fd279, %fd156;
	mov.u64 	%rd494, %rd338;
	@%p86 bra 	$L__BB10_172;
	setp.gt.f64 	%p87, %fd155, %fd156;
	mov.f64 	%fd279, %fd155;
	mov.u64 	%rd494, %rd177;
	@%p87 bra 	$L__BB10_172;
	setp.lt.s64 	%p88, %rd177, %rd338;
	selp.f64 	%fd279, %fd155, %fd156, %p88;
	min.s64 	%rd494, %rd177, %rd338;
$L__BB10_172:
	add.s32 	%r372, %r372, 256;
	add.s64 	%rd484, %rd484, 4096;
	add.s32 	%r370, %r370, 1;
	setp.ne.s32 	%p89, %r370, 0;
	@%p89 bra 	$L__BB10_169;
$L__BB10_173:
	setp.lt.u32 	%p90, %r19, 768;
	@%p90 bra 	$L__BB10_188;
	cvt.u64.u32 	%rd340, %r372;
	add.s64 	%rd341, %rd473, %rd340;
	shl.b64 	%rd342, %rd341, 4;
	add.s64 	%rd343, %rd342, %rd237;
	add.s64 	%rd489, %rd343, 12296;
$L__BB10_175:
	add.s64 	%rd345, %rd489, -12296;
	// begin inline asm
	ld.global.nc.u64 %rd344, [%rd345];
	// end inline asm
	add.s64 	%rd347, %rd489, -12288;
	// begin inline asm
	ld.global.nc.u64 %rd346, [%rd347];
	// end inline asm
	mov.b64 	%fd162, %rd344;
	setp.lt.f64 	%p91, %fd279, %fd162;
	mov.f64 	%fd276, %fd162;
	mov.u64 	%rd491, %rd346;
	@%p91 bra 	$L__BB10_178;
	setp.gt.f64 	%p92, %fd279, %fd162;
	mov.f64 	%fd276, %fd279;
	mov.u64 	%rd491, %rd494;
	@%p92 bra 	$L__BB10_178;
	setp.lt.s64 	%p93, %rd494, %rd346;
	selp.f64 	%fd276, %fd279, %fd162, %p93;
	min.s64 	%rd491, %rd494, %rd346;
$L__BB10_178:
	add.s64 	%rd349, %rd489, -8200;
	// begin inline asm
	ld.global.nc.u64 %rd348, [%rd349];
	// end inline asm
	add.s64 	%rd351, %rd489, -8192;
	// begin inline asm
	ld.global.nc.u64 %rd350, [%rd351];
	// end inline asm
	mov.b64 	%fd165, %rd348;
	setp.lt.f64 	%p94, %fd276, %fd165;
	mov.f64 	%fd277, %fd165;
	mov.u64 	%rd492, %rd350;
	@%p94 bra 	$L__BB10_181;
	setp.gt.f64 	%p95, %fd276, %fd165;
	mov.f64 	%fd277, %fd276;
	mov.u64 	%rd492, %rd491;
	@%p95 bra 	$L__BB10_181;
	setp.lt.s64 	%p96, %rd491, %rd350;
	selp.f64 	%fd277, %fd276, %fd165, %p96;
	min.s64 	%rd492, %rd491, %rd350;
$L__BB10_181:
	add.s64 	%rd353, %rd489, -4104;
	// begin inline asm
	ld.global.nc.u64 %rd352, [%rd353];
	// end inline asm
	add.s64 	%rd355, %rd489, -4096;
	// begin inline asm
	ld.global.nc.u64 %rd354, [%rd355];
	// end inline asm
	mov.b64 	%fd168, %rd352;
	setp.lt.f64 	%p97, %fd277, %fd168;
	mov.f64 	%fd278, %fd168;
	mov.u64 	%rd493, %rd354;
	@%p97 bra 	$L__BB10_184;
	setp.gt.f64 	%p98, %fd277, %fd168;
	mov.f64 	%fd278, %fd277;
	mov.u64 	%rd493, %rd492;
	@%p98 bra 	$L__BB10_184;
	setp.lt.s64 	%p99, %rd492, %rd354;
	selp.f64 	%fd278, %fd277, %fd168, %p99;
	min.s64 	%rd493, %rd492, %rd354;
$L__BB10_184:
	add.s64 	%rd357, %rd489, -8;
	// begin inline asm
	ld.global.nc.u64 %rd356, [%rd357];
	// end inline asm
	// begin inline asm
	ld.global.nc.u64 %rd358, [%rd489];
	// end inline asm
	mov.b64 	%fd171, %rd356;
	setp.lt.f64 	%p100, %fd278, %fd171;
	mov.f64 	%fd279, %fd171;
	mov.u64 	%rd494, %rd358;
	@%p100 bra 	$L__BB10_187;
	setp.gt.f64 	%p101, %fd278, %fd171;
	mov.f64 	%fd279, %fd278;
	mov.u64 	%rd494, %rd493;
	@%p101 bra 	$L__BB10_187;
	setp.lt.s64 	%p102, %rd493, %rd358;
	selp.f64 	%fd279, %fd278, %fd171, %p102;
	min.s64 	%rd494, %rd493, %rd358;
$L__BB10_187:
	add.s32 	%r372, %r372, 1024;
	add.s64 	%rd489, %rd489, 16384;
	setp.lt.s32 	%p103, %r372, %r18;
	@%p103 bra 	$L__BB10_175;
$L__BB10_188:
	// begin inline asm
	mov.u32 %r36, %laneid;
	// end inline asm
	mov.b64 	%rd360, %fd279;
	mov.b64 	{%r38, %r43}, %rd360;
	mov.b32 	%r54, 1;
	mov.b32 	%r55, 31;
	mov.b32 	%r56, -1;
	// begin inline asm
	shfl.sync.down.b32 %r37, %r38, %r54, %r55, %r56;
	// end inline asm
	// begin inline asm
	shfl.sync.down.b32 %r42, %r43, %r54, %r55, %r56;
	// end inline asm
	mov.b64 	%rd361, {%r37, %r42};
	mov.b64 	%fd175, %rd361;
	mov.b64 	{%r48, %r53}, %rd494;
	// begin inline asm
	shfl.sync.down.b32 %r47, %r48, %r54, %r55, %r56;
	// end inline asm
	// begin inline asm
	shfl.sync.down.b32 %r52, %r53, %r54, %r55, %r56;
	// end inline asm
	mov.b64 	%rd201, {%r47, %r52};
	setp.gt.s32 	%p104, %r36, 30;
	mov.f64 	%fd281, %fd279;
	mov.u64 	%rd496, %rd494;
	@%p104 bra 	$L__BB10_192;
	setp.lt.f64 	%p105, %fd279, %fd175;
	mov.f64 	%fd281, %fd175;
	mov.u64 	%rd496, %rd201;
	@%p105 bra 	$L__BB10_192;
	setp.gt.f64 	%p106, %fd279, %fd175;
	mov.f64 	%fd281, %fd279;
	mov.u64 	%rd496, %rd494;
	@%p106 bra 	$L__BB10_192;
	setp.lt.s64 	%p107, %rd494, %rd201;
	selp.f64 	%fd281, %fd279, %fd175, %p107;
	min.s64 	%rd496, %rd494, %rd201;
$L__BB10_192:
	mov.b64 	%rd362, %fd281;
	mov.b64 	{%r58, %r63}, %rd362;
	mov.b32 	%r74, 2;
	mov.b32 	%r75, 31;
	mov.b32 	%r76, -1;
	// begin inline asm
	shfl.sync.down.b32 %r57, %r58, %r74, %r75, %r76;
	// end inline asm
	// begin inline asm
	shfl.sync.down.b32 %r62, %r63, %r74, %r75, %r76;
	// end inline asm
	mov.b64 	%rd363, {%r57, %r62};
	mov.b64 	%fd178, %rd363;
	mov.b64 	{%r68, %r73}, %rd496;
	// begin inline asm
	shfl.sync.down.b32 %r67, %r68, %r74, %r75, %r76;
	// end inline asm
	// begin inline asm
	shfl.sync.down.b32 %r72, %r73, %r74, %r75, %r76;
	// end inline asm
	mov.b64 	%rd204, {%r67, %r72};
	setp.gt.s32 	%p108, %r36, 29;
	mov.f64 	%fd282, %fd281;
	mov.u64 	%rd497, %rd496;
	@%p108 bra 	$L__BB10_196;
	setp.lt.f64 	%p109, %fd281, %fd178;
	mov.f64 	%fd282, %fd178;
	mov.u64 	%rd497, %rd204;
	@%p109 bra 	$L__BB10_196;
	setp.gt.f64 	%p110, %fd281, %fd178;
	mov.f64 	%fd282, %fd281;
	mov.u64 	%rd497, %rd496;
	@%p110 bra 	$L__BB10_196;
	setp.lt.s64 	%p111, %rd496, %rd204;
	selp.f64 	%fd282, %fd281, %fd178, %p111;
	min.s64 	%rd497, %rd496, %rd204;
$L__BB10_196:
	mov.b64 	%rd364, %fd282;
	mov.b64 	{%r78, %r83}, %rd364;
	mov.b32 	%r94, 4;
	mov.b32 	%r95, 31;
	mov.b32 	%r96, -1;
	// begin inline asm
	shfl.sync.down.b32 %r77, %r78, %r94, %r95, %r96;
	// end inline asm
	// begin inline asm
	shfl.sync.down.b32 %r82, %r83, %r94, %r95, %r96;
	// end inline asm
	mov.b64 	%rd365, {%r77, %r82};
	mov.b64 	%fd181, %rd365;
	mov.b64 	{%r88, %r93}, %rd497;
	// begin inline asm
	shfl.sync.down.b32 %r87, %r88, %r94, %r95, %r96;
	// end inline asm
	// begin inline asm
	shfl.sync.down.b32 %r92, %r93, %r94, %r95, %r96;
	// end inline asm
	mov.b64 	%rd207, {%r87, %r92};
	setp.gt.s32 	%p112, %r36, 27;
	mov.f64 	%fd283, %fd282;
	mov.u64 	%rd498, %rd497;
	@%p112 bra 	$L__BB10_200;
	setp.lt.f64 	%p113, %fd282, %fd181;
	mov.f64 	%fd283, %fd181;
	mov.u64 	%rd498, %rd207;
	@%p113 bra 	$L__BB10_200;
	setp.gt.f64 	%p114, %fd282, %fd181;
	mov.f64 	%fd283, %fd282;
	mov.u64 	%rd498, %rd497;
	@%p114 bra 	$L__BB10_200;
	setp.lt.s64 	%p115, %rd497, %rd207;
	selp.f64 	%fd283, %fd282, %fd181, %p115;
	min.s64 	%rd498, %rd497, %rd207;
$L__BB10_200:
	mov.b64 	%rd366, %fd283;
	mov.b64 	{%r98, %r103}, %rd366;
	mov.b32 	%r114, 8;
	mov.b32 	%r115, 31;
	mov.b32 	%r116, -1;
	// begin inline asm
	shfl.sync.down.b32 %r97, %r98, %r114, %r115, %r116;
	// end inline asm
	// begin inline asm
	shfl.sync.down.b32 %r102, %r103, %r114, %r115, %r116;
	// end inline asm
	mov.b64 	%rd367, {%r97, %r102};
	mov.b64 	%fd184, %rd367;
	mov.b64 	{%r108, %r113}, %rd498;
	// begin inline asm
	shfl.sync.down.b32 %r107, %r108, %r114, %r115, %r116;
	// end inline asm
	// begin inline asm
	shfl.sync.down.b32 %r112, %r113, %r114, %r115, %r116;
	// end inline asm
	mov.b64 	%rd210, {%r107, %r112};
	setp.gt.s32 	%p116, %r36, 23;
	mov.f64 	%fd284, %fd283;
	mov.u64 	%rd499, %rd498;
	@%p116 bra 	$L__BB10_204;
	setp.lt.f64 	%p117, %fd283, %fd184;
	mov.f64 	%fd284, %fd184;
	mov.u64 	%rd499, %rd210;
	@%p117 bra 	$L__BB10_204;
	setp.gt.f64 	%p118, %fd283, %fd184;
	mov.f64 	%fd284, %fd283;
	mov.u64 	%rd499, %rd498;
	@%p118 bra 	$L__BB10_204;
	setp.lt.s64 	%p119, %rd498, %rd210;
	selp.f64 	%fd284, %fd283, %fd184, %p119;
	min.s64 	%rd499, %rd498, %rd210;
$L__BB10_204:
	mov.b64 	%rd368, %fd284;
	mov.b64 	{%r118, %r123}, %rd368;
	mov.b32 	%r134, 16;
	mov.b32 	%r135, 31;
	mov.b32 	%r136, -1;
	// begin inline asm
	shfl.sync.down.b32 %r117, %r118, %r134, %r135, %r136;
	// end inline asm
	// begin inline asm
	shfl.sync.down.b32 %r122, %r123, %r134, %r135, %r136;
	// end inline asm
	mov.b64 	%rd369, {%r117, %r122};
	mov.b64 	%fd187, %rd369;
	mov.b64 	{%r128, %r133}, %rd499;
	// begin inline asm
	shfl.sync.down.b32 %r127, %r128, %r134, %r135, %r136;
	// end inline asm
	// begin inline asm
	shfl.sync.down.b32 %r132, %r133, %r134, %r135, %r136;
	// end inline asm
	mov.b64 	%rd213, {%r127, %r132};
	setp.gt.s32 	%p120, %r36, 15;
	mov.f64 	%fd292, %fd284;
	mov.u64 	%rd507, %rd499;
	@%p120 bra 	$L__BB10_208;
	setp.lt.f64 	%p121, %fd284, %fd187;
	mov.f64 	%fd292, %fd187;
	mov.u64 	%rd507, %rd213;
	@%p121 bra 	$L__BB10_208;
	setp.gt.f64 	%p122, %fd284, %fd187;
	mov.f64 	%fd292, %fd284;
	mov.u64 	%rd507, %rd499;
	@%p122 bra 	$L__BB10_208;
	setp.lt.s64 	%p123, %rd499, %rd213;
	selp.f64 	%fd292, %fd284, %fd187, %p123;
	min.s64 	%rd507, %rd499, %rd213;
$L__BB10_208:
	setp.ne.s32 	%p124, %r36, 0;
	@%p124 bra 	$L__BB10_210;
	shr.u32 	%r137, %r16, 1;
	and.b32  	%r138, %r137, 496;
	mov.u32 	%r139, _ZN6thrust24THRUST_300001_SM_1000_NS8cuda_cub4core6detail5shmemE;
	add.s32 	%r140, %r139, %r138;
	st.shared.f64 	[%r140+8], %fd292;
	st.shared.u64 	[%r140+16], %rd507;
$L__BB10_210:
	bar.sync 	0;
	setp.ne.s32 	%p125, %r16, 0;
	@%p125 bra 	$L__BB10_232;
	ld.shared.f64 	%fd190, [_ZN6thrust24THRUST_300001_SM_1000_NS8cuda_cub4core6detail5shmemE+24];
	ld.shared.u64 	%rd216, [_ZN6thrust24THRUST_300001_SM_1000_NS8cuda_cub4core6detail5shmemE+32];
	setp.lt.f64 	%p126, %fd292, %fd190;
	mov.f64 	%fd286, %fd190;
	mov.u64 	%rd501, %rd216;
	@%p126 bra 	$L__BB10_214;
	setp.lt.f64 	%p127, %fd190, %fd292;
	mov.f64 	%fd286, %fd292;
	mov.u64 	%rd501, %rd507;
	@%p127 bra 	$L__BB10_214;
	setp.lt.s64 	%p128, %rd507, %rd216;
	selp.f64 	%fd286, %fd292, %fd190, %p128;
	min.s64 	%rd501, %rd507, %rd216;
$L__BB10_214:
	ld.shared.f64 	%fd193, [_ZN6thrust24THRUST_300001_SM_1000_NS8cuda_cub4core6detail5shmemE+40];
	ld.shared.u64 	%rd219, [_ZN6thrust24THRUST_300001_SM_1000_NS8cuda_cub4core6detail5shmemE+48];
	setp.lt.f64 	%p129, %fd286, %fd193;
	mov.f64 	%fd287, %fd193;
	mov.u64 	%rd502, %rd219;
	@%p129 bra 	$L__BB10_217;
	setp.lt.f64 	%p130, %fd193, %fd286;
	mov.f64 	%fd287, %fd286;
	mov.u64 	%rd502, %rd501;
	@%p130 bra 	$L__BB10_217;
	setp.lt.s64 	%p131, %rd501, %rd219;
	selp.f64 	%fd287, %fd286, %fd193, %p131;
	min.s64 	%rd502, %rd501, %rd219;
$L__BB10_217:
	ld.shared.f64 	%fd196, [_ZN6thrust24THRUST_300001_SM_1000_NS8cuda_cub4core6detail5shmemE+56];
	ld.shared.u64 	%rd222, [_ZN6thrust24THRUST_300001_SM_1000_NS8cuda_cub4core6detail5shmemE+64];
	setp.lt.f64 	%p132, %fd287, %fd196;
	mov.f64 	%fd288, %fd196;
	mov.u64 	%rd503, %rd222;
	@%p132 bra 	$L__BB10_220;
	setp.lt.f64 	%p133, %fd196, %fd287;
	mov.f64 	%fd288, %fd287;
	mov.u64 	%rd503, %rd502;
	@%p133 bra 	$L__BB10_220;
	setp.lt.s64 	%p134, %rd502, %rd222;
	selp.f64 	%fd288, %fd287, %fd196, %p134;
	min.s64 	%rd503, %rd502, %rd222;
$L__BB10_220:
	ld.shared.f64 	%fd199, [_ZN6thrust24THRUST_300001_SM_1000_NS8cuda_cub4core6detail5shmemE+72];
	ld.shared.u64 	%rd225, [_ZN6thrust24THRUST_300001_SM_1000_NS8cuda_cub4core6detail5shmemE+80];
	setp.lt.f64 	%p135, %fd288, %fd199;
	mov.f64 	%fd289, %fd199;
	mov.u64 	%rd504, %rd225;
	@%p135 bra 	$L__BB10_223;
	setp.lt.f64 	%p136, %fd199, %fd288;
	mov.f64 	%fd289, %fd288;
	mov.u64 	%rd504, %rd503;
	@%p136 bra 	$L__BB10_223;
	setp.lt.s64 	%p137, %rd503, %rd225;
	selp.f64 	%fd289, %fd288, %fd199, %p137;
	min.s64 	%rd504, %rd503, %rd225;
$L__BB10_223:
	ld.shared.f64 	%fd202, [_ZN6thrust24THRUST_300001_SM_1000_NS8cuda_cub4core6detail5shmemE+88];
	ld.shared.u64 	%rd228, [_ZN6thrust24THRUST_300001_SM_1000_NS8cuda_cub4core6detail5shmemE+96];
	setp.lt.f64 	%p138, %fd289, %fd202;
	mov.f64 	%fd290, %fd202;
	mov.u64 	%rd505, %rd228;
	@%p138 bra 	$L__BB10_226;
	setp.lt.f64 	%p139, %fd202, %fd289;
	mov.f64 	%fd290, %fd289;
	mov.u64 	%rd505, %rd504;
	@%p139 bra 	$L__BB10_226;
	setp.lt.s64 	%p140, %rd504, %rd228;
	selp.f64 	%fd290, %fd289, %fd202, %p140;
	min.s64 	%rd505, %rd504, %rd228;
$L__BB10_226:
	ld.shared.f64 	%fd205, [_ZN6thrust24THRUST_300001_SM_1000_NS8cuda_cub4core6detail5shmemE+104];
	ld.shared.u64 	%rd231, [_ZN6thrust24THRUST_300001_SM_1000_NS8cuda_cub4core6detail5shmemE+112];
	setp.lt.f64 	%p141, %fd290, %fd205;
	mov.f64 	%fd291, %fd205;
	mov.u64 	%rd506, %rd231;
	@%p141 bra 	$L__BB10_229;
	setp.lt.f64 	%p142, %fd205, %fd290;
	mov.f64 	%fd291, %fd290;
	mov.u64 	%rd506, %rd505;
	@%p142 bra 	$L__BB10_229;
	setp.lt.s64 	%p143, %rd505, %rd231;
	selp.f64 	%fd291, %fd290, %fd205, %p143;
	min.s64 	%rd506, %rd505, %rd231;
$L__BB10_229:
	ld.shared.f64 	%fd208, [_ZN6thrust24THRUST_300001_SM_1000_NS8cuda_cub4core6detail5shmemE+120];
	ld.shared.u64 	%rd234, [_ZN6thrust24THRUST_300001_SM_1000_NS8cuda_cub4core6detail5shmemE+128];
	setp.lt.f64 	%p144, %fd291, %fd208;
	mov.u64 	%rd507, %rd234;
	mov.f64 	%fd292, %fd208;
	@%p144 bra 	$L__BB10_232;
	setp.lt.f64 	%p145, %fd208, %fd291;
	mov.u64 	%rd507, %rd506;
	mov.f64 	%fd292, %fd291;
	@%p145 bra 	$L__BB10_232;
	setp.lt.s64 	%p146, %rd506, %rd234;
	selp.f64 	%fd292, %fd291, %fd208, %p146;
	min.s64 	%rd507, %rd506, %rd234;
$L__BB10_232:
	mov.u32 	%r364, %tid.x;
	setp.ne.s32 	%p263, %r364, 0;
	@%p263 bra 	$L__BB10_234;
	ld.param.u64 	%rd420, [_ZN6thrust24THRUST_300001_SM_1000_NS8cuda_cub4core6detail13_kernel_agentINS1_8__reduce11ReduceAgentIPN4cuda3std3__45tupleIJdlEEESC_SB_lNS1_9__extrema9arg_max_fIdlNS9_4lessIdEEEEEEJSC_SC_iSH_EEEvDpT0__param_1];
	cvta.to.global.u64 	%rd419, %rd420;
	st.global.f64 	[%rd419], %fd292;
	st.global.u64 	[%rd419+8], %rd507;
$L__BB10_234:
	ret;

}
	// .globl	_ZN3cub18CUB_300001_SM_10006detail11EmptyKernelIvEEvv
.visible .entry _ZN3cub18CUB_300001_SM_10006detail11EmptyKernelIvEEvv()
{


	ret;

}


// ===== COMPILED SASS (sm_100) =====

	.target	sm_100

	.elftype	@"ET_EXEC"


//--------------------- .note.nv.tkinfo           --------------------------
	.section	.note.nv.tkinfo,"",@"SHT_NOTE"
	.sectionflags	@"SHF_NOTE_NV_TKINFO"
	.tkinfo
        /*0018*/ 	.word	0x00000002
        /*0030*/ 	.string	""
        /*0030*/ 	.string	"ptxas"
        /*0030*/ 	.string	"Cuda compilation tools, release 13.0, V13.0.88"
        /*0030*/ 	.string	"Build cuda_13.0.r13.0/compiler.36424714_0"
        /*0030*/ 	.string	"-arch sm_100 -m 64 "



//--------------------- .note.nv.cuinfo           --------------------------
	.section	.note.nv.cuinfo,"",@"SHT_NOTE"
	.sectionflags	@"SHF_NOTE_NV_CUINFO"
        /*0018*/ 	.short	0x0002
        /*001a*/ 	.short	0x0064
        /*001c*/ 	.short	0x0082
	.zero		2


//--------------------- .nv.info                  --------------------------
	.section	.nv.info,"",@"SHT_CUDA_INFO"
	.align	4


	//----- nvinfo : EIATTR_REGCOUNT
	.align		4
        /*0000*/ 	.byte	0x04, 0x2f
        /*0002*/ 	.short	(.L_46 - .L_45)
	.align		4
.L_45:
        /*0004*/ 	.word	index@(_Z18first_layer_kernelPdS_ddiidd)
        /*0008*/ 	.word	0x0000001f


	//----- nvinfo : EIATTR_FRAME_SIZE
	.align		4
.L_46:
        /*000c*/ 	.byte	0x04, 0x11
        /*000e*/ 	.short	(.L_48 - .L_47)
	.align		4
.L_47:
        /*0010*/ 	.word	index@($__internal_2_$__cuda_sm20_div_rn_f64_full)
        /*0014*/ 	.word	0x00000000


	//----- nvinfo : EIATTR_FRAME_SIZE
	.align		4
.L_48:
        /*0018*/ 	.byte	0x04, 0x11
        /*001a*/ 	.short	(.L_50 - .L_49)
	.align		4
.L_49:
        /*001c*/ 	.word	index@(_Z18first_layer_kernelPdS_ddiidd)
        /*0020*/ 	.word	0x00000000


	//----- nvinfo : EIATTR_REGCOUNT
	.align		4
.L_50:
        /*0024*/ 	.byte	0x04, 0x2f
        /*0026*/ 	.short	(.L_52 - .L_51)
	.align		4
.L_51:
        /*0028*/ 	.word	index@(_Z13calc_F_kernelPdS_S_ddiidd)
        /*002c*/ 	.word	0x0000001e


	//----- nvinfo : EIATTR_FRAME_SIZE
	.align		4
.L_52:
        /*0030*/ 	.byte	0x04, 0x11
        /*0032*/ 	.short	(.L_54 - .L_53)
	.align		4
.L_53:
        /*0034*/ 	.word	index@($__internal_1_$__cuda_sm20_div_rn_f64_full)
        /*0038*/ 	.word	0x00000000


	//----- nvinfo : EIATTR_FRAME_SIZE
	.align		4
.L_54:
        /*003c*/ 	.byte	0x04, 0x11
        /*003e*/ 	.short	(.L_56 - .L_55)
	.align		4
.L_55:
        /*0040*/ 	.word	index@(_Z13calc_F_kernelPdS_S_ddiidd)
        /*0044*/ 	.word	0x00000000


	//----- nvinfo : EIATTR_REGCOUNT
	.align		4
.L_56:
        /*0048*/ 	.byte	0x04, 0x2f
        /*004a*/ 	.short	(.L_58 - .L_57)
	.align		4
.L_57:
        /*004c*/ 	.word	index@(_Z11iter_kernelPdS_S_S_S_ii)
        /*0050*/ 	.word	0x0000001e


	//----- nvinfo : EIATTR_FRAME_SIZE
	.align		4
.L_58:
        /*0054*/ 	.byte	0x04, 0x11
        /*0056*/ 	.short	(.L_60 - .L_59)
	.align		4
.L_59:
        /*0058*/ 	.word	index@($__internal_0_$__cuda_sm20_dblrcp_rn_slowpath_v3)
        /*005c*/ 	.word	0x00000000


	//----- nvinfo : EIATTR_FRAME_SIZE
	.align		4
.L_60:
        /*0060*/ 	.byte	0x04, 0x11
        /*0062*/ 	.short	(.L_62 - .L_61)
	.align		4
.L_61:
        /*0064*/ 	.word	index@(_Z11iter_kernelPdS_S_S_S_ii)
        /*0068*/ 	.word	0x00000000


	//----- nvinfo : EIATTR_REGCOUNT
	.align		4
.L_62:
        /*006c*/ 	.byte	0x04, 0x2f
        /*006e*/ 	.short	(.L_64 - .L_63)
	.align		4
.L_63:
        /*0070*/ 	.word	index@(_ZN6thrust24THRUST_300001_SM_1000_NS8cuda_cub4core6detail13_kernel_agentINS1_8__reduce11ReduceAgentINS0_12zip_iteratorIN4cuda3std3__45tupleIJNS0_10device_ptrIdEENS0_17counting_iteratorIlNS0_11use_defaultESF_SF_EEEEEEEPNSB_IJdlEEESJ_iNS1_9__extrema9arg_max_fIdlNSA_4lessIdEEEEEEJSI_SK_iSP_EEEvDpT0_)
        /*0074*/ 	.word	0x00000020


	//----- nvinfo : EIATTR_FRAME_SIZE
	.align		4
.L_64:
        /*0078*/ 	.byte	0x04, 0x11
        /*007a*/ 	.short	(.L_66 - .L_65)
	.align		4
.L_65:
        /*007c*/ 	.word	index@(_ZN6thrust24THRUST_300001_SM_1000_NS8cuda_cub4core6detail13_kernel_agentINS1_8__reduce11ReduceAgentINS0_12zip_iteratorIN4cuda3std3__45tupleIJNS0_10device_ptrIdEENS0_17counting_iteratorIlNS0_11use_defaultESF_SF_EEEEEEEPNSB_IJdlEEESJ_iNS1_9__extrema9arg_max_fIdlNSA_4lessIdEEEEEEJSI_SK_iSP_EEEvDpT0_)
        /*0080*/ 	.word	0x00000000


	//----- nvinfo : EIATTR_REGCOUNT
	.align		4
.L_66:
        /*0084*/ 	.byte	0x04, 0x2f
        /*0086*/ 	.short	(.L_68 - .L_67)
	.align		4
.L_67:
        /*0088*/ 	.word	index@(_ZN6thrust24THRUST_300001_SM_1000_NS8cuda_cub4core6detail13_kernel_agentINS1_8__reduce11ReduceAgentINS0_12zip_iteratorIN4cuda3std3__45tupleIJNS0_10device_ptrIdEENS0_17counting_iteratorIlNS0_11use_defaultESF_SF_EEEEEEEPNSB_IJdlEEESJ_iNS1_9__extrema9arg_max_fIdlNSA_4lessIdEEEEEEJSI_SK_iN3cub18CUB_300001_SM_100013GridEvenShareIiEENSS_9GridQueueIjEESP_EEEvDpT0_)
        /*008c*/ 	.word	0x00000028


	//----- nvinfo : EIATTR_FRAME_SIZE
	.align		4
.L_68:
        /*0090*/ 	.byte	0x04, 0x11
        /*0092*/ 	.short	(.L_70 - .L_69)
	.align		4
.L_69:
        /*0094*/ 	.word	index@(_ZN6thrust24THRUST_300001_SM_1000_NS8cuda_cub4core6detail13_kernel_agentINS1_8__reduce11ReduceAgentINS0_12zip_iteratorIN4cuda3std3__45tupleIJNS0_10device_ptrIdEENS0_17counting_iteratorIlNS0_11use_defaultESF_SF_EEEEEEEPNSB_IJdlEEESJ_iNS1_9__extrema9arg_max_fIdlNSA_4lessIdEEEEEEJSI_SK_iN3cub18CUB_300001_SM_100013GridEvenShareIiEENSS_9GridQueueIjEESP_EEEvDpT0_)
        /*0098*/ 	.word	0x00000000


	//----- nvinfo : EIATTR_REGCOUNT
	.align		4
.L_70:
        /*009c*/ 	.byte	0x04, 0x2f
        /*009e*/ 	.short	(.L_72 - .L_71)
	.align		4
.L_71:
        /*00a0*/ 	.word	index@(_ZN6thrust24THRUST_300001_SM_1000_NS8cuda_cub4core6detail13_kernel_agentINS1_8__reduce10DrainAgentIiEEJN3cub18CUB_300001_SM_10009GridQueueIjEEiEEEvDpT0_)
        /*00a4*/ 	.word	0x00000008


	//----- nvinfo : EIATTR_FRAME_SIZE
	.align		4
.L_72:
        /*00a8*/ 	.byte	0x04, 0x11
        /*00aa*/ 	.short	(.L_74 - .L_73)
	.align		4
.L_73:
        /*00ac*/ 	.word	index@(_ZN6thrust24THRUST_300001_SM_1000_NS8cuda_cub4core6detail13_kernel_agentINS1_8__reduce10DrainAgentIiEEJN3cub18CUB_300001_SM_10009GridQueueIjEEiEEEvDpT0_)
        /*00b0*/ 	.word	0x00000000


	//----- nvinfo : EIATTR_REGCOUNT
	.align		4
.L_74:
        /*00b4*/ 	.byte	0x04, 0x2f
        /*00b6*/ 	.short	(.L_76 - .L_75)
	.align		4
.L_75:
        /*00b8*/ 	.word	index@(_ZN6thrust24THRUST_300001_SM_1000_NS8cuda_cub4core6detail13_kernel_agentINS1_8__reduce11ReduceAgentIPN4cuda3std3__45tupleIJdlEEESC_SB_iNS1_9__extrema9arg_max_fIdlNS9_4lessIdEEEEEEJSC_SC_iSH_EEEvDpT0_)
        /*00bc*/ 	.word	0x00000020


	//----- nvinfo : EIATTR_FRAME_SIZE
	.align		4
.L_76:
        /*00c0*/ 	.byte	0x04, 0x11
        /*00c2*/ 	.short	(.L_78 - .L_77)
	.align		4
.L_77:
        /*00c4*/ 	.word	index@(_ZN6thrust24THRUST_300001_SM_1000_NS8cuda_cub4core6detail13_kernel_agentINS1_8__reduce11ReduceAgentIPN4cuda3std3__45tupleIJdlEEESC_SB_iNS1_9__extrema9arg_max_fIdlNS9_4lessIdEEEEEEJSC_SC_iSH_EEEvDpT0_)
        /*00c8*/ 	.word	0x00000000


	//----- nvinfo : EIATTR_REGCOUNT
	.align		4
.L_78:
        /*00cc*/ 	.byte	0x04, 0x2f
        /*00ce*/ 	.short	(.L_80 - .L_79)
	.align		4
.L_79:
        /*00d0*/ 	.word	index@(_ZN6thrust24THRUST_300001_SM_1000_NS8cuda_cub4core6detail13_kernel_agentINS1_8__reduce11ReduceAgentINS0_12zip_iteratorIN4cuda3std3__45tupleIJNS0_10device_ptrIdEENS0_17counting_iteratorIlNS0_11use_defaultESF_SF_EEEEEEEPNSB_IJdlEEESJ_lNS1_9__extrema9arg_max_fIdlNSA_4lessIdEEEEEEJSI_SK_lSP_EEEvDpT0_)
        /*00d4*/ 	.word	0x00000020


	//----- nvinfo : EIATTR_FRAME_SIZE
	.align		4
.L_80:
        /*00d8*/ 	.byte	0x04, 0x11
        /*00da*/ 	.short	(.L_82 - .L_81)
	.align		4
.L_81:
        /*00dc*/ 	.word	index@(_ZN6thrust24THRUST_300001_SM_1000_NS8cuda_cub4core6detail13_kernel_agentINS1_8__reduce11ReduceAgentINS0_12zip_iteratorIN4cuda3std3__45tupleIJNS0_10device_ptrIdEENS0_17counting_iteratorIlNS0_11use_defaultESF_SF_EEEEEEEPNSB_IJdlEEESJ_lNS1_9__extrema9arg_max_fIdlNSA_4lessIdEEEEEEJSI_SK_lSP_EEEvDpT0_)
        /*00e0*/ 	.word	0x00000000


	//----- nvinfo : EIATTR_REGCOUNT
	.align		4
.L_82:
        /*00e4*/ 	.byte	0x04, 0x2f
        /*00e6*/ 	.short	(.L_84 - .L_83)
	.align		4
.L_83:
        /*00e8*/ 	.word	index@(_ZN6thrust24THRUST_300001_SM_1000_NS8cuda_cub4core6detail13_kernel_agentINS1_8__reduce11ReduceAgentINS0_12zip_iteratorIN4cuda3std3__45tupleIJNS0_10device_ptrIdEENS0_17counting_iteratorIlNS0_11use_defaultESF_SF_EEEEEEEPNSB_IJdlEEESJ_lNS1_9__extrema9arg_max_fIdlNSA_4lessIdEEEEEEJSI_SK_lN3cub18CUB_300001_SM_100013GridEvenShareIlEENSS_9GridQueueIyEESP_EEEvDpT0_)
        /*00ec*/ 	.word	0x00000020


	//----- nvinfo : EIATTR_FRAME_SIZE
	.align		4
.L_84:
        /*00f0*/ 	.byte	0x04, 0x11
        /*00f2*/ 	.short	(.L_86 - .L_85)
	.align		4
.L_85:
        /*00f4*/ 	.word	index@(_ZN6thrust24THRUST_300001_SM_1000_NS8cuda_cub4core6detail13_kernel_agentINS1_8__reduce11ReduceAgentINS0_12zip_iteratorIN4cuda3std3__45tupleIJNS0_10device_ptrIdEENS0_17counting_iteratorIlNS0_11use_defaultESF_SF_EEEEEEEPNSB_IJdlEEESJ_lNS1_9__extrema9arg_max_fIdlNSA_4lessIdEEEEEEJSI_SK_lN3cub18CUB_300001_SM_100013GridEvenShareIlEENSS_9GridQueueIyEESP_EEEvDpT0_)
        /*00f8*/ 	.word	0x00000000


	//----- nvinfo : EIATTR_REGCOUNT
	.align		4
.L_86:
        /*00fc*/ 	.byte	0x04, 0x2f
        /*00fe*/ 	.short	(.L_88 - .L_87)
	.align		4
.L_87:
        /*0100*/ 	.word	index@(_ZN6thrust24THRUST_300001_SM_1000_NS8cuda_cub4core6detail13_kernel_agentINS1_8__reduce10DrainAgentIlEEJN3cub18CUB_300001_SM_10009GridQueueIyEElEEEvDpT0_)
        /*0104*/ 	.word	0x00000008


	//----- nvinfo : EIATTR_FRAME_SIZE
	.align		4
.L_88:
        /*0108*/ 	.byte	0x04, 0x11
        /*010a*/ 	.short	(.L_90 - .L_89)
	.align		4
.L_89:
        /*010c*/ 	.word	index@(_ZN6thrust24THRUST_300001_SM_1000_NS8cuda_cub4core6detail13_kernel_agentINS1_8__reduce10DrainAgentIlEEJN3cub18CUB_300001_SM_10009GridQueueIyEElEEEvDpT0_)
        /*0110*/ 	.word	0x00000000


	//----- nvinfo : EIATTR_REGCOUNT
	.align		4
.L_90:
        /*0114*/ 	.byte	0x04, 0x2f
        /*0116*/ 	.short	(.L_92 - .L_91)
	.align		4
.L_91:
        /*0118*/ 	.word	index@(_ZN6thrust24THRUST_300001_SM_1000_NS8cuda_cub4core6detail13_kernel_agentINS1_8__reduce11ReduceAgentIPN4cuda3std3__45tupleIJdlEEESC_SB_lNS1_9__extrema9arg_max_fIdlNS9_4lessIdEEEEEEJSC_SC_iSH_EEEvDpT0_)
        /*011c*/ 	.word	0x00000020


	//----- nvinfo : EIATTR_FRAME_SIZE
	.align		4
.L_92:
        /*0120*/ 	.byte	0x04, 0x11
        /*0122*/ 	.short	(.L_94 - .L_93)
	.align		4
.L_93:
        /*0124*/ 	.word	index@(_ZN6thrust24THRUST_300001_SM_1000_NS8cuda_cub4core6detail13_kernel_agentINS1_8__reduce11ReduceAgentIPN4cuda3std3__45tupleIJdlEEESC_SB_lNS1_9__extrema9arg_max_fIdlNS9_4lessIdEEEEEEJSC_SC_iSH_EEEvDpT0_)
        /*0128*/ 	.word	0x00000000


	//----- nvinfo : EIATTR_REGCOUNT
	.align		4
.L_94:
        /*012c*/ 	.byte	0x04, 0x2f
        /*012e*/ 	.short	(.L_96 - .L_95)
	.align		4
.L_95:
        /*0130*/ 	.word	index@(_ZN3cub18CUB_300001_SM_10006detail11EmptyKernelIvEEvv)
        /*0134*/ 	.word	0x00000004


	//----- nvinfo : EIATTR_FRAME_SIZE
	.align		4
.L_96:
        /*0138*/ 	.byte	0x04, 0x11
        /*013a*/ 	.short	(.L_98 - .L_97)
	.align		4
.L_97:
        /*013c*/ 	.word	index@(_ZN3cub18CUB_300001_SM_10006detail11EmptyKernelIvEEvv)
        /*0140*/ 	.word	0x00000000


	//----- nvinfo : EIATTR_MIN_STACK_SIZE
	.align		4
.L_98:
        /*0144*/ 	.byte	0x04, 0x12
        /*0146*/ 	.short	(.L_100 - .L_99)
	.align		4
.L_99:
        /*0148*/ 	.word	index@(_ZN3cub18CUB_300001_SM_10006detail11EmptyKernelIvEEvv)
        /*014c*/ 	.word	0x00000000


	//----- nvinfo : EIATTR_MIN_STACK_SIZE
	.align		4
.L_100:
        /*0150*/ 	.byte	0x04, 0x12
        /*0152*/ 	.short	(.L_102 - .L_101)
	.align		4
.L_101:
        /*0154*/ 	.word	index@(_ZN6thrust24THRUST_300001_SM_1000_NS8cuda_cub4core6detail13_kernel_agentINS1_8__reduce11ReduceAgentIPN4cuda3std3__45tupleIJdlEEESC_SB_lNS1_9__extrema9arg_max_fIdlNS9_4lessIdEEEEEEJSC_SC_iSH_EEEvDpT0_)
        /*0158*/ 	.word	0x00000000


	//----- nvinfo : EIATTR_MIN_STACK_SIZE
	.align		4
.L_102:
        /*015c*/ 	.byte	0x04, 0x12
        /*015e*/ 	.short	(.L_104 - .L_103)
	.align		4
.L_103:
        /*0160*/ 	.word	index@(_ZN6thrust24THRUST_300001_SM_1000_NS8cuda_cub4core6detail13_kernel_agentINS1_8__reduce10DrainAgentIlEEJN3cub18CUB_300001_SM_10009GridQueueIyEElEEEvDpT0_)
        /*0164*/ 	.word	0x00000000


	//----- nvinfo : EIATTR_MIN_STACK_SIZE
	.align		4
.L_104:
        /*0168*/ 	.byte	0x04, 0x12
        /*016a*/ 	.short	(.L_106 - .L_105)
	.align		4
.L_105:
        /*016c*/ 	.word	index@(_ZN6thrust24THRUST_300001_SM_1000_NS8cuda_cub4core6detail13_kernel_agentINS1_8__reduce11ReduceAgentINS0_12zip_iteratorIN4cuda3std3__45tupleIJNS0_10device_ptrIdEENS0_17counting_iteratorIlNS0_11use_defaultESF_SF_EEEEEEEPNSB_IJdlEEESJ_lNS1_9__extrema9arg_max_fIdlNSA_4lessIdEEEEEEJSI_SK_lN3cub18CUB_300001_SM_100013GridEvenShareIlEENSS_9GridQueueIyEESP_EEEvDpT0_)
        /*0170*/ 	.word	0x00000000


	//----- nvinfo : EIATTR_MIN_STACK_SIZE
	.align		4
.L_106:
        /*0174*/ 	.byte	0x04, 0x12
        /*0176*/ 	.short	(.L_108 - .L_107)
	.align		4
.L_107:
        /*0178*/ 	.word	index@(_ZN6thrust24THRUST_300001_SM_1000_NS8cuda_cub4core6detail13_kernel_agentINS1_8__reduce11ReduceAgentINS0_12zip_iteratorIN4cuda3std3__45tupleIJNS0_10device_ptrIdEENS0_17counting_iteratorIlNS0_11use_defaultESF_SF_EEEEEEEPNSB_IJdlEEESJ_lNS1_9__extrema9arg_max_fIdlNSA_4lessIdEEEEEEJSI_SK_lSP_EEEvDpT0_)
        /*017c*/ 	.word	0x00000000


	//----- nvinfo : EIATTR_MIN_STACK_SIZE
	.align		4
.L_108:
        /*0180*/ 	.byte	0x04, 0x12
        /*0182*/ 	.short	(.L_110 - .L_109)
	.align		4
.L_109:
        /*0184*/ 	.word	index@(_ZN6thrust24THRUST_300001_SM_1000_NS8cuda_cub4core6detail13_kernel_agentINS1_8__reduce11ReduceAgentIPN4cuda3std3__45tupleIJdlEEESC_SB_iNS1_9__extrema9arg_max_fIdlNS9_4lessIdEEEEEEJSC_SC_iSH_EEEvDpT0_)
        /*0188*/ 	.word	0x00000000


	//----- nvinfo : EIATTR_MIN_STACK_SIZE
	.align		4
.L_110:
        /*018c*/ 	.byte	0x04, 0x12
        /*018e*/ 	.short	(.L_112 - .L_111)
	.align		4
.L_111:
        /*0190*/ 	.word	index@(_ZN6thrust24THRUST_300001_SM_1000_NS8cuda_cub4core6detail13_kernel_agentINS1_8__reduce10DrainAgentIiEEJN3cub18CUB_300001_SM_10009GridQueueIjEEiEEEvDpT0_)
        /*0194*/ 	.word	0x00000000


	//----- nvinfo : EIATTR_MIN_STACK_SIZE
	.align		4
.L_112:
        /*0198*/ 	.byte	0x04, 0x12
        /*019a*/ 	.short	(.L_114 - .L_113)
	.align		4
.L_113:
        /*019c*/ 	.word	index@(_ZN6thrust24THRUST_300001_SM_1000_NS8cuda_cub4core6detail13_kernel_agentINS1_8__reduce11ReduceAgentINS0_12zip_iteratorIN4cuda3std3__45tupleIJNS0_10device_ptrIdEENS0_17counting_iteratorIlNS0_11use_defaultESF_SF_EEEEEEEPNSB_IJdlEEESJ_iNS1_9__extrema9arg_max_fIdlNSA_4lessIdEEEEEEJSI_SK_iN3cub18CUB_300001_SM_100013GridEvenShareIiEENSS_9GridQueueIjEESP_EEEvDpT0_)
        /*01a0*/ 	.word	0x00000000


	//----- nvinfo : EIATTR_MIN_STACK_SIZE
	.align		4
.L_114:
        /*01a4*/ 	.byte	0x04, 0x12
        /*01a6*/ 	.short	(.L_116 - .L_115)
	.align		4
.L_115:
        /*01a8*/ 	.word	index@(_ZN6thrust24THRUST_300001_SM_1000_NS8cuda_cub4core6detail13_kernel_agentINS1_8__reduce11ReduceAgentINS0_12zip_iteratorIN4cuda3std3__45tupleIJNS0_10device_ptrIdEENS0_17counting_iteratorIlNS0_11use_defaultESF_SF_EEEEEEEPNSB_IJdlEEESJ_iNS1_9__extrema9arg_max_fIdlNSA_4lessIdEEEEEEJSI_SK_iSP_EEEvDpT0_)
        /*01ac*/ 	.word	0x00000000


	//----- nvinfo : EIATTR_MIN_STACK_SIZE
	.align		4
.L_116:
        /*01b0*/ 	.byte	0x04, 0x12
        /*01b2*/ 	.short	(.L_118 - .L_117)
	.align		4
.L_117:
        /*01b4*/ 	.word	index@(_Z11iter_kernelPdS_S_S_S_ii)
        /*01b8*/ 	.word	0x00000000


	//----- nvinfo : EIATTR_MIN_STACK_SIZE
	.align		4
.L_118:
        /*01bc*/ 	.byte	0x04, 0x12
        /*01be*/ 	.short	(.L_120 - .L_119)
	.align		4
.L_119:
        /*01c0*/ 	.word	index@(_Z13calc_F_kernelPdS_S_ddiidd)
        /*01c4*/ 	.word	0x00000000


	//----- nvinfo : EIATTR_MIN_STACK_SIZE
	.align		4
.L_120:
        /*01c8*/ 	.byte	0x04, 0x12
        /*01ca*/ 	.short	(.L_122 - .L_121)
	.align		4
.L_121:
        /*01cc*/ 	.word	index@(_Z18first_layer_kernelPdS_ddiidd)
        /*01d0*/ 	.word	0x00000000
.L_122:


//--------------------- .nv.compat                --------------------------
	.section	.nv.compat,"",@"SHT_CUDA_COMPAT_INFO"
	.align	4
        /*0000*/ 	.byte	0x02, 0x09, 0x00, 0x00, 0x02, 0x02, 0x01, 0x00, 0x02, 0x05, 0x05, 0x00, 0x03, 0x07, 0x01, 0x01
        /*0010*/ 	.byte	0x02, 0x03, 0x00, 0x00, 0x02, 0x06, 0x01, 0x00, 0x04, 0x0b, 0x08, 0x00, 0x01, 0x00, 0x00, 0x00
        /*0020*/ 	.byte	0x00, 0x00, 0x00, 0x00


//--------------------- .nv.info._ZN3cub18CUB_300001_SM_10006detail11EmptyKernelIvEEvv --------------------------
	.section	.nv.info._ZN3cub18CUB_300001_SM_10006detail11EmptyKernelIvEEvv,"",@"SHT_CUDA_INFO"
	.sectionflags	@""
	.align	4


	//----- nvinfo : EIATTR_CUDA_API_VERSION
	.align		4
        /*0000*/ 	.byte	0x04, 0x37
        /*0002*/ 	.short	(.L_124 - .L_123)
.L_123:
        /*0004*/ 	.word	0x00000082


	//----- nvinfo : EIATTR_SPARSE_MMA_MASK
	.align		4
.L_124:
        /*0008*/ 	.byte	0x03, 0x50
        /*000a*/ 	.short	0x0000


	//----- nvinfo : EIATTR_MAXREG_COUNT
	.align		4
        /*000c*/ 	.byte	0x03, 0x1b
        /*000e*/ 	.short	0x00ff


	//----- nvinfo : EIATTR_MERCURY_ISA_VERSION
	.align		4
        /*0010*/ 	.byte	0x03, 0x5f
        /*0012*/ 	.short	0x0101


	//----- nvinfo : EIATTR_VRC_CTA_INIT_COUNT
	.align		4
        /*0014*/ 	.byte	0x02, 0x4a
	.zero		1
	.zero		1


	//----- nvinfo : EIATTR_EXIT_INSTR_OFFSETS
	.align		4
        /*0018*/ 	.byte	0x04, 0x1c
        /*001a*/ 	.short	(.L_126 - .L_125)


	//   ....[0]....
.L_125:
        /*001c*/ 	.word	0x00000010


	//----- nvinfo : EIATTR_SW_WAR
	.align		4
.L_126:
        /*0020*/ 	.byte	0x04, 0x36
        /*0022*/ 	.short	(.L_128 - .L_127)
.L_127:
        /*0024*/ 	.word	0x00000008
.L_128:


//--------------------- .nv.info._ZN6thrust24THRUST_300001_SM_1000_NS8cuda_cub4core6detail13_kernel_agentINS1_8__reduce11ReduceAgentIPN4cuda3std3__45tupleIJdlEEESC_SB_lNS1_9__extrema9arg_max_fIdlNS9_4lessIdEEEEEEJSC_SC_iSH_EEEvDpT0_ --------------------------
	.section	.nv.info._ZN6thrust24THRUST_300001_SM_1000_NS8cuda_cub4core6detail13_kernel_agentINS1_8__reduce11ReduceAgentIPN4cuda3std3__45tupleIJdlEEESC_SB_lNS1_9__extrema9arg_max_fIdlNS9_4lessIdEEEEEEJSC_SC_iSH_EEEvDpT0_,"",@"SHT_CUDA_INFO"
	.sectionflags	@""
	.align	4


	//----- nvinfo : EIATTR_CUDA_API_VERSION
	.align		4
        /*0000*/ 	.byte	0x04, 0x37
        /*0002*/ 	.short	(.L_130 - .L_129)
.L_129:
        /*0004*/ 	.word	0x00000082


	//----- nvinfo : EIATTR_KPARAM_INFO
	.align		4
.L_130:
        /*0008*/ 	.byte	0x04, 0x17
        /*000a*/ 	.short	(.L_132 - .L_131)
.L_131:
        /*000c*/ 	.word	0x00000000
        /*0010*/ 	.short	0x0003
        /*0012*/ 	.short	0x0014
        /*0014*/ 	.byte	0x00, 0xf0, 0x05, 0x00


	//----- nvinfo : EIATTR_KPARAM_INFO
	.align		4
.L_132:
        /*0018*/ 	.byte	0x04, 0x17
        /*001a*/ 	.short	(.L_134 - .L_133)
.L_133:
        /*001c*/ 	.word	0x00000000
        /*0020*/ 	.short	0x0002
        /*0022*/ 	.short	0x0010
        /*0024*/ 	.byte	0x00, 0xf0, 0x11, 0x00


	//----- nvinfo : EIATTR_KPARAM_INFO
	.align		4
.L_134:
        /*0028*/ 	.byte	0x04, 0x17
        /*002a*/ 	.short	(.L_136 - .L_135)
.L_135:
        /*002c*/ 	.word	0x00000000
        /*0030*/ 	.short	0x0001
        /*0032*/ 	.short	0x0008
        /*0034*/ 	.byte	0x00, 0xf5, 0x21, 0x00


	//----- nvinfo : EIATTR_KPARAM_INFO
	.align		4
.L_136:
        /*0038*/ 	.byte	0x04, 0x17
        /*003a*/ 	.short	(.L_138 - .L_137)
.L_137:
        /*003c*/ 	.word	0x00000000
        /*0040*/ 	.short	0x0000
        /*0042*/ 	.short	0x0000
        /*0044*/ 	.byte	0x00, 0xf5, 0x21, 0x00


	//----- nvinfo : EIATTR_SPARSE_MMA_MASK
	.align		4
.L_138:
        /*0048*/ 	.byte	0x03, 0x50
        /*004a*/ 	.short	0x0000


	//----- nvinfo : EIATTR_MAXREG_COUNT
	.align		4
        /*004c*/ 	.byte	0x03, 0x1b
        /*004e*/ 	.short	0x00ff


	//----- nvinfo : EIATTR_NUM_BARRIERS
	.align		4
        /*0050*/ 	.byte	0x02, 0x4c
        /*0052*/ 	.byte	0x01
	.zero		1


	//----- nvinfo : EIATTR_MERCURY_ISA_VERSION
	.align		4
        /*0054*/ 	.byte	0x03, 0x5f
        /*0056*/ 	.short	0x0101


	//----- nvinfo : EIATTR_COOP_GROUP_MASK_REGIDS
	.align		4
        /*0058*/ 	.byte	0x04, 0x29
        /*005a*/ 	.short	(.L_140 - .L_139)


	//   ....[0]....
.L_139:
        /*005c*/ 	.word	0xffffffff


	//   ....[1]....
        /*0060*/ 	.word	0xffffffff


	//   ....[2]....
        /*0064*/ 	.word	0xffffffff


	//   ....[3]....
        /*0068*/ 	.word	0xffffffff


	//   ....[4]....
        /*006c*/ 	.word	0xffffffff


	//   ....[5]....
        /*0070*/ 	.word	0xffffffff


	//   ....[6]....
        /*0074*/ 	.word	0xffffffff


	//   ....[7]....
        /*0078*/ 	.word	0xffffffff


	//   ....[8]....
        /*007c*/ 	.word	0xffffffff


	//   ....[9]....
        /*0080*/ 	.word	0xffffffff


	//   ....[10]....
        /*0084*/ 	.word	0xffffffff


	//   ....[11]....
        /*0088*/ 	.word	0xffffffff


	//   ....[12]....
        /*008c*/ 	.word	0xffffffff


	//   ....[13]....
        /*0090*/ 	.word	0xffffffff


	//   ....[14]....
        /*0094*/ 	.word	0xffffffff


	//   ....[15]....
        /*0098*/ 	.word	0xffffffff


	//   ....[16]....
        /*009c*/ 	.word	0xffffffff


	//   ....[17]....
        /*00a0*/ 	.word	0xffffffff


	//   ....[18]....
        /*00a4*/ 	.word	0xffffffff


	//   ....[19]....
        /*00a8*/ 	.word	0xffffffff


	//   ....[20]....
        /*00ac*/ 	.word	0xffffffff


	//   ....[21]....
        /*00b0*/ 	.word	0xffffffff


	//   ....[22]....
        /*00b4*/ 	.word	0xffffffff


	//   ....[23]....
        /*00b8*/ 	.word	0xffffffff


	//   ....[24]....
        /*00bc*/ 	.word	0xffffffff


	//   ....[25]....
        /*00c0*/ 	.word	0xffffffff


	//   ....[26]....
        /*00c4*/ 	.word	0xffffffff


	//   ....[27]....
        /*00c8*/ 	.word	0xffffffff


	//   ....[28]....
        /*00cc*/ 	.word	0xffffffff


	//   ....[29]....
        /*00d0*/ 	.word	0xffffffff


	//   ....[30]....
        /*00d4*/ 	.word	0xffffffff


	//   ....[31]....
        /*00d8*/ 	.word	0xffffffff


	//   ....[32]....
        /*00dc*/ 	.word	0xffffffff


	//   ....[33]....
        /*00e0*/ 	.word	0xffffffff


	//   ....[34]....
        /*00e4*/ 	.word	0xffffffff


	//   ....[35]....
        /*00e8*/ 	.word	0xffffffff


	//   ....[36]....
        /*00ec*/ 	.word	0xffffffff


	//   ....[37]....
        /*00f0*/ 	.word	0xffffffff


	//   ....[38]....
        /*00f4*/ 	.word	0xffffffff


	//   ....[39]....
        /*00f8*/ 	.word	0xffffffff


	//   ....[40]....
        /*00fc*/ 	.word	0xffffffff


	//   ....[41]....
        /*0100*/ 	.word	0xffffffff


	//   ....[42]....
        /*0104*/ 	.word	0xffffffff


	//   ....[43]....
        /*0108*/ 	.word	0xffffffff


	//   ....[44]....
        /*010c*/ 	.word	0xffffffff


	//   ....[45]....
        /*0110*/ 	.word	0xffffffff


	//   ....[46]....
        /*0114*/ 	.word	0xffffffff


	//   ....[47]....
        /*0118*/ 	.word	0xffffffff


	//   ....[48]....
        /*011c*/ 	.word	0xffffffff


	//   ....[49]....
        /*0120*/ 	.word	0xffffffff


	//   ....[50]....
        /*0124*/ 	.word	0xffffffff


	//   ....[51]....
        /*0128*/ 	.word	0xffffffff


	//   ....[52]....
        /*012c*/ 	.word	0xffffffff


	//   ....[53]....
        /*0130*/ 	.word	0xffffffff


	//   ....[54]....
        /*0134*/ 	.word	0xffffffff


	//   ....[55]....
        /*0138*/ 	.word	0xffffffff


	//   ....[56]....
        /*013c*/ 	.word	0xffffffff


	//   ....[57]....
        /*0140*/ 	.word	0xffffffff


	//   ....[58]....
        /*0144*/ 	.word	0xffffffff


	//   ....[59]....
        /*0148*/ 	.word	0xffffffff


	//----- nvinfo : EIATTR_COOP_GROUP_INSTR_OFFSETS
	.align		4
.L_140:
        /*014c*/ 	.byte	0x04, 0x28
        /*014e*/ 	.short	(.L_142 - .L_141)


	//   ....[0]....
.L_141:
        /*0150*/ 	.word	0x00000b70


	//   ....[1]....
        /*0154*/ 	.word	0x00000ba0


	//   ....[2]....
        /*0158*/ 	.word	0x00000bc0


	//   ....[3]....
        /*015c*/ 	.word	0x00000bd0


	//   ....[4]....
        /*0160*/ 	.word	0x00000d60


	//   ....[5]....
        /*0164*/ 	.word	0x00000d90


	//   ....[6]....
        /*0168*/ 	.word	0x00000dc0


	//   ....[7]....
        /*016c*/ 	.word	0x00000de0


	//   ....[8]....
        /*0170*/ 	.word	0x00000f60


	//   ....[9]....
        /*0174*/ 	.word	0x00000f90


	//   ....[10]....
        /*0178*/ 	.word	0x00000fc0


	//   ....[11]....
        /*017c*/ 	.word	0x00000fe0


	//   ....[12]....
        /*0180*/ 	.word	0x00001160


	//   ....[13]....
        /*0184*/ 	.word	0x00001190


	//   ....[14]....
        /*0188*/ 	.word	0x000011c0


	//   ....[15]....
        /*018c*/ 	.word	0x000011e0


	//   ....[16]....
        /*0190*/ 	.word	0x00001360


	//   ....[17]....
        /*0194*/ 	.word	0x00001390


	//   ....[18]....
        /*0198*/ 	.word	0x000013c0


	//   ....[19]....
        /*019c*/ 	.word	0x000013e0


	//   ....[20]....
        /*01a0*/ 	.word	0x00002140


	//   ....[21]....
        /*01a4*/ 	.word	0x00002150


	//   ....[22]....
        /*01a8*/ 	.word	0x00002160


	//   ....[23]....
        /*01ac*/ 	.word	0x00002180


	//   ....[24]....
        /*01b0*/ 	.word	0x00002300


	//   ....[25]....
        /*01b4*/ 	.word	0x00002340


	//   ....[26]....
        /*01b8*/ 	.word	0x00002370


	//   ....[27]....
        /*01bc*/ 	.word	0x00002390


	//   ....[28]....
        /*01c0*/ 	.word	0x00002510


	//   ....[29]....
        /*01c4*/ 	.word	0x00002550


	//   ....[30]....
        /*01c8*/ 	.word	0x00002580


	//   ....[31]....
        /*01cc*/ 	.word	0x000025a0


	//   ....[32]....
        /*01d0*/ 	.word	0x00002720


	//   ....[33]....
        /*01d4*/ 	.word	0x00002760


	//   ....[34]....
        /*01d8*/ 	.word	0x00002790


	//   ....[35]....
        /*01dc*/ 	.word	0x000027b0


	//   ....[36]....
        /*01e0*/ 	.word	0x00002930


	//   ....[37]....
        /*01e4*/ 	.word	0x00002970


	//   ....[38]....
        /*01e8*/ 	.word	0x000029a0


	//   ....[39]....
        /*01ec*/ 	.word	0x000029c0


	//   ....[40]....
        /*01f0*/ 	.word	0x00005780


	//   ....[41]....
        /*01f4*/ 	.word	0x000057b0


	//   ....[42]....
        /*01f8*/ 	.word	0x000057d0


	//   ....[43]....
        /*01fc*/ 	.word	0x000057e0


	//   ....[44]....
        /*0200*/ 	.word	0x00005970


	//   ....[45]....
        /*0204*/ 	.word	0x000059a0


	//   ....[46]....
        /*0208*/ 	.word	0x000059d0


	//   ....[47]....
        /*020c*/ 	.word	0x000059f0


	//   ....[48]....
        /*0210*/ 	.word	0x00005b70


	//   ....[49]....
        /*0214*/ 	.word	0x00005ba0


	//   ....[50]....
        /*0218*/ 	.word	0x00005bd0


	//   ....[51]....
        /*021c*/ 	.word	0x00005bf0


	//   ....[52]....
        /*0220*/ 	.word	0x00005d70


	//   ....[53]....
        /*0224*/ 	.word	0x00005da0


	//   ....[54]....
        /*0228*/ 	.word	0x00005dd0


	//   ....[55]....
        /*022c*/ 	.word	0x00005df0


	//   ....[56]....
        /*0230*/ 	.word	0x00005f70


	//   ....[57]....
        /*0234*/ 	.word	0x00005fa0


	//   ....[58]....
        /*0238*/ 	.word	0x00005fd0


	//   ....[59]....
        /*023c*/ 	.word	0x00005ff0


	//----- nvinfo : EIATTR_VRC_CTA_INIT_COUNT
	.align		4
.L_142:
        /*0240*/ 	.byte	0x02, 0x4a
	.zero		1
	.zero		1


	//----- nvinfo : EIATTR_EXIT_INSTR_OFFSETS
	.align		4
        /*0244*/ 	.byte	0x04, 0x1c
        /*0246*/ 	.short	(.L_144 - .L_143)


	//   ....[0]....
.L_143:
        /*0248*/ 	.word	0x00000030


	//   ....[1]....
        /*024c*/ 	.word	0x00006c90


	//   ....[2]....
        /*0250*/ 	.word	0x00006cd0


	//----- nvinfo : EIATTR_MAX_THREADS
	.align		4
.L_144:
        /*0254*/ 	.byte	0x04, 0x05
        /*0256*/ 	.short	(.L_146 - .L_145)
.L_145:
        /*0258*/ 	.word	0x00000100
        /*025c*/ 	.word	0x00000001
        /*0260*/ 	.word	0x00000001


	//----- nvinfo : EIATTR_CRS_STACK_SIZE
	.align		4
.L_146:
        /*0264*/ 	.byte	0x04, 0x1e
        /*0266*/ 	.short	(.L_148 - .L_147)
.L_147:
        /*0268*/ 	.word	0x00000000


	//----- nvinfo : EIATTR_CBANK_PARAM_SIZE
	.align		4
.L_148:
        /*026c*/ 	.byte	0x03, 0x19
        /*026e*/ 	.short	0x0015


	//----- nvinfo : EIATTR_PARAM_CBANK
	.align		4
        /*0270*/ 	.byte	0x04, 0x0a
        /*0272*/ 	.short	(.L_150 - .L_149)
	.align		4
.L_149:
        /*0274*/ 	.word	index@(.nv.constant0._ZN6thrust24THRUST_300001_SM_1000_NS8cuda_cub4core6detail13_kernel_agentINS1_8__reduce11ReduceAgentIPN4cuda3std3__45tupleIJdlEEESC_SB_lNS1_9__extrema9arg_max_fIdlNS9_4lessIdEEEEEEJSC_SC_iSH_EEEvDpT0_)
        /*0278*/ 	.short	0x0380
        /*027a*/ 	.short	0x0015


	//----- nvinfo : EIATTR_SW_WAR
	.align		4
.L_150:
        /*027c*/ 	.byte	0x04, 0x36
        /*027e*/ 	.short	(.L_152 - .L_151)
.L_151:
        /*0280*/ 	.word	0x00000008
.L_152:


//--------------------- .nv.info._ZN6thrust24THRUST_300001_SM_1000_NS8cuda_cub4core6detail13_kernel_agentINS1_8__reduce10DrainAgentIlEEJN3cub18CUB_300001_SM_10009GridQueueIyEElEEEvDpT0_ --------------------------
	.section	.nv.info._ZN6thrust24THRUST_300001_SM_1000_NS8cuda_cub4core6detail13_kernel_agentINS1_8__reduce10DrainAgentIlEEJN3cub18CUB_300001_SM_10009GridQueueIyEElEEEvDpT0_,"",@"SHT_CUDA_INFO"
	.sectionflags	@""
	.align	4


	//----- nvinfo : EIATTR_CUDA_API_VERSION
	.align		4
        /*0000*/ 	.byte	0x04, 0x37
        /*0002*/ 	.short	(.L_154 - .L_153)
.L_153:
        /*0004*/ 	.word	0x00000082


	//----- nvinfo : EIATTR_KPARAM_INFO
	.align		4
.L_154:
        /*0008*/ 	.byte	0x04, 0x17
        /*000a*/ 	.short	(.L_156 - .L_155)
.L_155:
        /*000c*/ 	.word	0x00000000
        /*0010*/ 	.short	0x0001
        /*0012*/ 	.short	0x0008
        /*0014*/ 	.byte	0x00, 0xf0, 0x21, 0x00


	//----- nvinfo : EIATTR_KPARAM_INFO
	.align		4
.L_156:
        /*0018*/ 	.byte	0x04, 0x17
        /*001a*/ 	.short	(.L_158 - .L_157)
.L_157:
        /*001c*/ 	.word	0x00000000
        /*0020*/ 	.short	0x0000
        /*0022*/ 	.short	0x0000
        /*0024*/ 	.byte	0x00, 0xf0, 0x21, 0x00


	//----- nvinfo : EIATTR_SPARSE_MMA_MASK
	.align		4
.L_158:
        /*0028*/ 	.byte	0x03, 0x50
        /*002a*/ 	.short	0x0000


	//----- nvinfo : EIATTR_MAXREG_COUNT
	.align		4
        /*002c*/ 	.byte	0x03, 0x1b
        /*002e*/ 	.short	0x00ff


	//----- nvinfo : EIATTR_MERCURY_ISA_VERSION
	.align		4
        /*0030*/ 	.byte	0x03, 0x5f
        /*0032*/ 	.short	0x0101


	//----- nvinfo : EIATTR_VRC_CTA_INIT_COUNT
	.align		4
        /*0034*/ 	.byte	0x02, 0x4a
	.zero		1
	.zero		1


	//----- nvinfo : EIATTR_EXIT_INSTR_OFFSETS
	.align		4
        /*0038*/ 	.byte	0x04, 0x1c
        /*003a*/ 	.short	(.L_160 - .L_159)


	//   ....[0]....
.L_159:
        /*003c*/ 	.word	0x00000060


	//----- nvinfo : EIATTR_MAX_THREADS
	.align		4
.L_160:
        /*0040*/ 	.byte	0x04, 0x05
        /*0042*/ 	.short	(.L_162 - .L_161)
.L_161:
        /*0044*/ 	.word	0x00000001
        /*0048*/ 	.word	0x00000001
        /*004c*/ 	.word	0x00000001


	//----- nvinfo : EIATTR_CBANK_PARAM_SIZE
	.align		4
.L_162:
        /*0050*/ 	.byte	0x03, 0x19
        /*0052*/ 	.short	0x0010


	//----- nvinfo : EIATTR_PARAM_CBANK
	.align		4
        /*0054*/ 	.byte	0x04, 0x0a
        /*0056*/ 	.short	(.L_164 - .L_163)
	.align		4
.L_163:
        /*0058*/ 	.word	index@(.nv.constant0._ZN6thrust24THRUST_300001_SM_1000_NS8cuda_cub4core6detail13_kernel_agentINS1_8__reduce10DrainAgentIlEEJN3cub18CUB_300001_SM_10009GridQueueIyEElEEEvDpT0_)
        /*005c*/ 	.short	0x0380
        /*005e*/ 	.short	0x0010


	//----- nvinfo : EIATTR_SW_WAR
	.align		4
.L_164:
        /*0060*/ 	.byte	0x04, 0x36
        /*0062*/ 	.short	(.L_166 - .L_165)
.L_165:
        /*0064*/ 	.word	0x00000008
.L_166:


//--------------------- .nv.info._ZN6thrust24THRUST_300001_SM_1000_NS8cuda_cub4core6detail13_kernel_agentINS1_8__reduce11ReduceAgentINS0_12zip_iteratorIN4cuda3std3__45tupleIJNS0_10device_ptrIdEENS0_17counting_iteratorIlNS0_11use_defaultESF_SF_EEEEEEEPNSB_IJdlEEESJ_lNS1_9__extrema9arg_max_fIdlNSA_4lessIdEEEEEEJSI_SK_lN3cub18CUB_300001_SM_100013GridEvenShareIlEENSS_9GridQueueIyEESP_EEEvDpT0_ --------------------------
	.section	.nv.info._ZN6thrust24THRUST_300001_SM_1000_NS8cuda_cub4core6detail13_kernel_agentINS1_8__reduce11ReduceAgentINS0_12zip_iteratorIN4cuda3std3__45tupleIJNS0_10device_ptrIdEENS0_17counting_iteratorIlNS0_11use_defaultESF_SF_EEEEEEEPNSB_IJdlEEESJ_lNS1_9__extrema9arg_max_fIdlNSA_4lessIdEEEEEEJSI_SK_lN3cub18CUB_300001_SM_100013GridEvenShareIlEENSS_9GridQueueIyEESP_EEEvDpT0_,"",@"SHT_CUDA_INFO"
	.sectionflags	@""
	.align	4


	//----- nvinfo : EIATTR_CUDA_API_VERSION
	.align		4
        /*0000*/ 	.byte	0x04, 0x37
        /*0002*/ 	.short	(.L_168 - .L_167)
.L_167:
        /*0004*/ 	.word	0x00000082


	//----- nvinfo : EIATTR_KPARAM_INFO
	.align		4
.L_168:
        /*0008*/ 	.byte	0x04, 0x17
        /*000a*/ 	.short	(.L_170 - .L_169)
.L_169:
        /*000c*/ 	.word	0x00000000
        /*0010*/ 	.short	0x0005
        /*0012*/ 	.short	0x0070
        /*0014*/ 	.byte	0x00, 0xf0, 0x05, 0x00


	//----- nvinfo : EIATTR_KPARAM_INFO
	.align		4
.L_170:
        /*0018*/ 	.byte	0x04, 0x17
        /*001a*/ 	.short	(.L_172 - .L_171)
.L_171:
        /*001c*/ 	.word	0x00000000
        /*0020*/ 	.short	0x0004
        /*0022*/ 	.short	0x0068
        /*0024*/ 	.byte	0x00, 0xf0, 0x21, 0x00


	//----- nvinfo : EIATTR_KPARAM_INFO
	.align		4
.L_172:
        /*0028*/ 	.byte	0x04, 0x17
        /*002a*/ 	.short	(.L_174 - .L_173)
.L_173:
        /*002c*/ 	.word	0x00000000
        /*0030*/ 	.short	0x0003
        /*0032*/ 	.short	0x0020
        /*0034*/ 	.byte	0x00, 0xf0, 0x21, 0x01


	//----- nvinfo : EIATTR_KPARAM_INFO
	.align		4
.L_174:
        /*0038*/ 	.byte	0x04, 0x17
        /*003a*/ 	.short	(.L_176 - .L_175)
.L_175:
        /*003c*/ 	.word	0x00000000
        /*0040*/ 	.short	0x0002
        /*0042*/ 	.short	0x0018
        /*0044*/ 	.byte	0x00, 0xf0, 0x21, 0x00


	//----- nvinfo : EIATTR_KPARAM_INFO
	.align		4
.L_176:
        /*0048*/ 	.byte	0x04, 0x17
        /*004a*/ 	.short	(.L_178 - .L_177)
.L_177:
        /*004c*/ 	.word	0x00000000
        /*0050*/ 	.short	0x0001
        /*0052*/ 	.short	0x0010
        /*0054*/ 	.byte	0x00, 0xf5, 0x21, 0x00


	//----- nvinfo : EIATTR_KPARAM_INFO
	.align		4
.L_178:
        /*0058*/ 	.byte	0x04, 0x17
        /*005a*/ 	.short	(.L_180 - .L_179)
.L_179:
        /*005c*/ 	.word	0x00000000
        /*0060*/ 	.short	0x0000
        /*0062*/ 	.short	0x0000
        /*0064*/ 	.byte	0x00, 0xf0, 0x41, 0x00


	//----- nvinfo : EIATTR_SPARSE_MMA_MASK
	.align		4
.L_180:
        /*0068*/ 	.byte	0x03, 0x50
        /*006a*/ 	.short	0x0000


	//----- nvinfo : EIATTR_MAXREG_COUNT
	.align		4
        /*006c*/ 	.byte	0x03, 0x1b
        /*006e*/ 	.short	0x00ff


	//----- nvinfo : EIATTR_NUM_BARRIERS
	.align		4
        /*0070*/ 	.byte	0x02, 0x4c
        /*0072*/ 	.byte	0x01
	.zero		1


	//----- nvinfo : EIATTR_MERCURY_ISA_VERSION
	.align		4
        /*0074*/ 	.byte	0x03, 0x5f
        /*0076*/ 	.short	0x0101


	//----- nvinfo : EIATTR_COOP_GROUP_MASK_REGIDS
	.align		4
        /*0078*/ 	.byte	0x04, 0x29
        /*007a*/ 	.short	(.L_182 - .L_181)


	//   ....[0]....
.L_181:
        /*007c*/ 	.word	0xffffffff


	//   ....[1]....
        /*0080*/ 	.word	0xffffffff


	//   ....[2]....
        /*0084*/ 	.word	0xffffffff


	//   ....[3]....
        /*0088*/ 	.word	0xffffffff


	//   ....[4]....
        /*008c*/ 	.word	0xffffffff


	//   ....[5]....
        /*0090*/ 	.word	0xffffffff


	//   ....[6]....
        /*0094*/ 	.word	0xffffffff


	//   ....[7]....
        /*0098*/ 	.word	0xffffffff


	//   ....[8]....
        /*009c*/ 	.word	0xffffffff


	//   ....[9]....
        /*00a0*/ 	.word	0xffffffff


	//   ....[10]....
        /*00a4*/ 	.word	0xffffffff


	//   ....[11]....
        /*00a8*/ 	.word	0xffffffff


	//   ....[12]....
        /*00ac*/ 	.word	0xffffffff


	//   ....[13]....
        /*00b0*/ 	.word	0xffffffff


	//   ....[14]....
        /*00b4*/ 	.word	0xffffffff


	//   ....[15]....
        /*00b8*/ 	.word	0xffffffff


	//   ....[16]....
        /*00bc*/ 	.word	0xffffffff


	//   ....[17]....
        /*00c0*/ 	.word	0xffffffff


	//   ....[18]....
        /*00c4*/ 	.word	0xffffffff


	//   ....[19]....
        /*00c8*/ 	.word	0xffffffff


	//   ....[20]....
        /*00cc*/ 	.word	0xffffffff


	//   ....[21]....
        /*00d0*/ 	.word	0xffffffff


	//   ....[22]....
        /*00d4*/ 	.word	0xffffffff


	//   ....[23]....
        /*00d8*/ 	.word	0xffffffff


	//   ....[24]....
        /*00dc*/ 	.word	0xffffffff


	//   ....[25]....
        /*00e0*/ 	.word	0xffffffff


	//   ....[26]....
        /*00e4*/ 	.word	0xffffffff


	//   ....[27]....
        /*00e8*/ 	.word	0xffffffff


	//   ....[28]....
        /*00ec*/ 	.word	0xffffffff


	//   ....[29]....
        /*00f0*/ 	.word	0xffffffff


	//   ....[30]....
        /*00f4*/ 	.word	0xffffffff


	//   ....[31]....
        /*00f8*/ 	.word	0xffffffff


	//   ....[32]....
        /*00fc*/ 	.word	0xffffffff


	//   ....[33]....
        /*0100*/ 	.word	0xffffffff


	//   ....[34]....
        /*0104*/ 	.word	0xffffffff


	//   ....[35]....
        /*0108*/ 	.word	0xffffffff


	//   ....[36]....
        /*010c*/ 	.word	0xffffffff


	//   ....[37]....
        /*0110*/ 	.word	0xffffffff


	//   ....[38]....
        /*0114*/ 	.word	0xffffffff


	//   ....[39]....
        /*0118*/ 	.word	0xffffffff


	//   ....[40]....
        /*011c*/ 	.word	0xffffffff


	//   ....[41]....
        /*0120*/ 	.word	0xffffffff


	//   ....[42]....
        /*0124*/ 	.word	0xffffffff


	//   ....[43]....
        /*0128*/ 	.word	0xffffffff


	//   ....[44]....
        /*012c*/ 	.word	0xffffffff


	//   ....[45]....
        /*0130*/ 	.word	0xffffffff


	//   ....[46]....
        /*0134*/ 	.word	0xffffffff


	//   ....[47]....
        /*0138*/ 	.word	0xffffffff


	//   ....[48]....
        /*013c*/ 	.word	0xffffffff


	//   ....[49]....
        /*0140*/ 	.word	0xffffffff


	//   ....[50]....
        /*0144*/ 	.word	0xffffffff


	//   ....[51]....
        /*0148*/ 	.word	0xffffffff


	//   ....[52]....
        /*014c*/ 	.word	0xffffffff


	//   ....[53]....
        /*0150*/ 	.word	0xffffffff


	//   ....[54]....
        /*0154*/ 	.word	0xffffffff


	//   ....[55]....
        /*0158*/ 	.word	0xffffffff


	//   ....[56]....
        /*015c*/ 	.word	0xffffffff


	//   ....[57]....
        /*0160*/ 	.word	0xffffffff


	//   ....[58]....
        /*0164*/ 	.word	0xffffffff


	//   ....[59]....
        /*0168*/ 	.word	0xffffffff


	//----- nvinfo : EIATTR_COOP_GROUP_INSTR_OFFSETS
	.align		4
.L_182:
        /*016c*/ 	.byte	0x04, 0x28
        /*016e*/ 	.short	(.L_184 - .L_183)


	//   ....[0]....
.L_183:
        /*0170*/ 	.word	0x00000d70


	//   ....[1]....
        /*0174*/ 	.word	0x00000da0


	//   ....[2]....
        /*0178*/ 	.word	0x00000dc0


	//   ....[3]....
        /*017c*/ 	.word	0x00000dd0


	//   ....[4]....
        /*0180*/ 	.word	0x00000f60


	//   ....[5]....
        /*0184*/ 	.word	0x00000f90


	//   ....[6]....
        /*0188*/ 	.word	0x00000fc0


	//   ....[7]....
        /*018c*/ 	.word	0x00000fe0


	//   ....[8]....
        /*0190*/ 	.word	0x00001160


	//   ....[9]....
        /*0194*/ 	.word	0x00001190


	//   ....[10]....
        /*0198*/ 	.word	0x000011c0


	//   ....[11]....
        /*019c*/ 	.word	0x000011e0


	//   ....[12]....
        /*01a0*/ 	.word	0x00001360


	//   ....[13]....
        /*01a4*/ 	.word	0x00001390


	//   ....[14]....
        /*01a8*/ 	.word	0x000013c0


	//   ....[15]....
        /*01ac*/ 	.word	0x000013e0


	//   ....[16]....
        /*01b0*/ 	.word	0x00001560


	//   ....[17]....
        /*01b4*/ 	.word	0x00001590


	//   ....[18]....
        /*01b8*/ 	.word	0x000015c0


	//   ....[19]....
        /*01bc*/ 	.word	0x000015e0


	//   ....[20]....
        /*01c0*/ 	.word	0x00002340


	//   ....[21]....
        /*01c4*/ 	.word	0x00002350


	//   ....[22]....
        /*01c8*/ 	.word	0x00002360


	//   ....[23]....
        /*01cc*/ 	.word	0x00002380


	//   ....[24]....
        /*01d0*/ 	.word	0x00002500


	//   ....[25]....
        /*01d4*/ 	.word	0x00002540


	//   ....[26]....
        /*01d8*/ 	.word	0x00002570


	//   ....[27]....
        /*01dc*/ 	.word	0x00002590


	//   ....[28]....
        /*01e0*/ 	.word	0x00002710


	//   ....[29]....
        /*01e4*/ 	.word	0x00002750


	//   ....[30]....
        /*01e8*/ 	.word	0x00002780


	//   ....[31]....
        /*01ec*/ 	.word	0x000027a0


	//   ....[32]....
        /*01f0*/ 	.word	0x00002920


	//   ....[33]....
        /*01f4*/ 	.word	0x00002960


	//   ....[34]....
        /*01f8*/ 	.word	0x00002990


	//   ....[35]....
        /*01fc*/ 	.word	0x000029b0


	//   ....[36]....
        /*0200*/ 	.word	0x00002b30


	//   ....[37]....
        /*0204*/ 	.word	0x00002b70


	//   ....[38]....
        /*0208*/ 	.word	0x00002ba0


	//   ....[39]....
        /*020c*/ 	.word	0x00002bc0


	//   ....[40]....
        /*0210*/ 	.word	0x000053c0


	//   ....[41]....
        /*0214*/ 	.word	0x000053f0


	//   ....[42]....
        /*0218*/ 	.word	0x00005410


	//   ....[43]....
        /*021c*/ 	.word	0x00005420


	//   ....[44]....
        /*0220*/ 	.word	0x000055b0


	//   ....[45]....
        /*0224*/ 	.word	0x000055e0


	//   ....[46]....
        /*0228*/ 	.word	0x00005610


	//   ....[47]....
        /*022c*/ 	.word	0x00005630


	//   ....[48]....
        /*0230*/ 	.word	0x000057b0


	//   ....[49]....
        /*0234*/ 	.word	0x000057e0


	//   ....[50]....
        /*0238*/ 	.word	0x00005810


	//   ....[51]....
        /*023c*/ 	.word	0x00005830


	//   ....[52]....
        /*0240*/ 	.word	0x000059b0


	//   ....[53]....
        /*0244*/ 	.word	0x000059e0


	//   ....[54]....
        /*0248*/ 	.word	0x00005a10


	//   ....[55]....
        /*024c*/ 	.word	0x00005a30


	//   ....[56]....
        /*0250*/ 	.word	0x00005bb0


	//   ....[57]....
        /*0254*/ 	.word	0x00005be0


	//   ....[58]....
        /*0258*/ 	.word	0x00005c10


	//   ....[59]....
        /*025c*/ 	.word	0x00005c30


	//----- nvinfo : EIATTR_VRC_CTA_INIT_COUNT
	.align		4
.L_184:
        /*0260*/ 	.byte	0x02, 0x4a
	.zero		1
	.zero		1


	//----- nvinfo : EIATTR_EXIT_INSTR_OFFSETS
	.align		4
        /*0264*/ 	.byte	0x04, 0x1c
        /*0266*/ 	.short	(.L_186 - .L_185)


	//   ....[0]....
.L_185:
        /*0268*/ 	.word	0x000068d0


	//   ....[1]....
        /*026c*/ 	.word	0x00006920


	//----- nvinfo : EIATTR_MAX_THREADS
	.align		4
.L_186:
        /*0270*/ 	.byte	0x04, 0x05
        /*0272*/ 	.short	(.L_188 - .L_187)
.L_187:
        /*0274*/ 	.word	0x00000100
        /*0278*/ 	.word	0x00000001
        /*027c*/ 	.word	0x00000001


	//----- nvinfo : EIATTR_CRS_STACK_SIZE
	.align		4
.L_188:
        /*0280*/ 	.byte	0x04, 0x1e
        /*0282*/ 	.short	(.L_190 - .L_189)
.L_189:
        /*0284*/ 	.word	0x00000000


	//----- nvinfo : EIATTR_CBANK_PARAM_SIZE
	.align		4
.L_190:
        /*0288*/ 	.byte	0x03, 0x19
        /*028a*/ 	.short	0x0071


	//----- nvinfo : EIATTR_PARAM_CBANK
	.align		4
        /*028c*/ 	.byte	0x04, 0x0a
        /*028e*/ 	.short	(.L_192 - .L_191)
	.align		4
.L_191:
        /*0290*/ 	.word	index@(.nv.constant0._ZN6thrust24THRUST_300001_SM_1000_NS8cuda_cub4core6detail13_kernel_agentINS1_8__reduce11ReduceAgentINS0_12zip_iteratorIN4cuda3std3__45tupleIJNS0_10device_ptrIdEENS0_17counting_iteratorIlNS0_11use_defaultESF_SF_EEEEEEEPNSB_IJdlEEESJ_lNS1_9__extrema9arg_max_fIdlNSA_4lessIdEEEEEEJSI_SK_lN3cub18CUB_300001_SM_100013GridEvenShareIlEENSS_9GridQueueIyEESP_EEEvDpT0_)
        /*0294*/ 	.short	0x0380
        /*0296*/ 	.short	0x0071


	//----- nvinfo : EIATTR_SW_WAR
	.align		4
.L_192:
        /*0298*/ 	.byte	0x04, 0x36
        /*029a*/ 	.short	(.L_194 - .L_193)
.L_193:
        /*029c*/ 	.word	0x00000008
.L_194:


//--------------------- .nv.info._ZN6thrust24THRUST_300001_SM_1000_NS8cuda_cub4core6detail13_kernel_agentINS1_8__reduce11ReduceAgentINS0_12zip_iteratorIN4cuda3std3__45tupleIJNS0_10device_ptrIdEENS0_17counting_iteratorIlNS0_11use_defaultESF_SF_EEEEEEEPNSB_IJdlEEESJ_lNS1_9__extrema9arg_max_fIdlNSA_4lessIdEEEEEEJSI_SK_lSP_EEEvDpT0_ --------------------------
	.section	.nv.info._ZN6thrust24THRUST_300001_SM_1000_NS8cuda_cub4core6detail13_kernel_agentINS1_8__reduce11ReduceAgentINS0_12zip_iteratorIN4cuda3std3__45tupleIJNS0_10device_ptrIdEENS0_17counting_iteratorIlNS0_11use_defaultESF_SF_EEEEEEEPNSB_IJdlEEESJ_lNS1_9__extrema9arg_max_fIdlNSA_4lessIdEEEEEEJSI_SK_lSP_EEEvDpT0_,"",@"SHT_CUDA_INFO"
	.sectionflags	@""
	.align	4


	//----- nvinfo : EIATTR_CUDA_API_VERSION
	.align		4
        /*0000*/ 	.byte	0x04, 0x37
        /*0002*/ 	.short	(.L_196 - .L_195)
.L_195:
        /*0004*/ 	.word	0x00000082


	//----- nvinfo : EIATTR_KPARAM_INFO
	.align		4
.L_196:
        /*0008*/ 	.byte	0x04, 0x17
        /*000a*/ 	.short	(.L_198 - .L_197)
.L_197:
        /*000c*/ 	.word	0x00000000
        /*0010*/ 	.short	0x0003
        /*0012*/ 	.short	0x0020
        /*0014*/ 	.byte	0x00, 0xf0, 0x05, 0x00


	//----- nvinfo : EIATTR_KPARAM_INFO
	.align		4
.L_198:
        /*0018*/ 	.byte	0x04, 0x17
        /*001a*/ 	.short	(.L_200 - .L_199)
.L_199:
        /*001c*/ 	.word	0x00000000
        /*0020*/ 	.short	0x0002
        /*0022*/ 	.short	0x0018
        /*0024*/ 	.byte	0x00, 0xf0, 0x21, 0x00


	//----- nvinfo : EIATTR_KPARAM_INFO
	.align		4
.L_200:
        /*0028*/ 	.byte	0x04, 0x17
        /*002a*/ 	.short	(.L_202 - .L_201)
.L_201:
        /*002c*/ 	.word	0x00000000
        /*0030*/ 	.short	0x0001
        /*0032*/ 	.short	0x0010
        /*0034*/ 	.byte	0x00, 0xf5, 0x21, 0x00


	//----- nvinfo : EIATTR_KPARAM_INFO
	.align		4
.L_202:
        /*0038*/ 	.byte	0x04, 0x17
        /*003a*/ 	.short	(.L_204 - .L_203)
.L_203:
        /*003c*/ 	.word	0x00000000
        /*0040*/ 	.short	0x0000
        /*0042*/ 	.short	0x0000
        /*0044*/ 	.byte	0x00, 0xf0, 0x41, 0x00


	//----- nvinfo : EIATTR_SPARSE_MMA_MASK
	.align		4
.L_204:
        /*0048*/ 	.byte	0x03, 0x50
        /*004a*/ 	.short	0x0000


	//----- nvinfo : EIATTR_MAXREG_COUNT
	.align		4
        /*004c*/ 	.byte	0x03, 0x1b
        /*004e*/ 	.short	0x00ff


	//----- nvinfo : EIATTR_NUM_BARRIERS
	.align		4
        /*0050*/ 	.byte	0x02, 0x4c
        /*0052*/ 	.byte	0x01
	.zero		1


	//----- nvinfo : EIATTR_MERCURY_ISA_VERSION
	.align		4
        /*0054*/ 	.byte	0x03, 0x5f
        /*0056*/ 	.short	0x0101


	//----- nvinfo : EIATTR_COOP_GROUP_MASK_REGIDS
	.align		4
        /*0058*/ 	.byte	0x04, 0x29
        /*005a*/ 	.short	(.L_206 - .L_205)


	//   ....[0]....
.L_205:
        /*005c*/ 	.word	0xffffffff


	//   ....[1]....
        /*0060*/ 	.word	0xffffffff


	//   ....[2]....
        /*0064*/ 	.word	0xffffffff


	//   ....[3]....
        /*0068*/ 	.word	0xffffffff


	//   ....[4]....
        /*006c*/ 	.word	0xffffffff


	//   ....[5]....
        /*0070*/ 	.word	0xffffffff


	//   ....[6]....
        /*0074*/ 	.word	0xffffffff


	//   ....[7]....
        /*0078*/ 	.word	0xffffffff


	//   ....[8]....
        /*007c*/ 	.word	0xffffffff


	//   ....[9]....
        /*0080*/ 	.word	0xffffffff


	//   ....[10]....
        /*0084*/ 	.word	0xffffffff


	//   ....[11]....
        /*0088*/ 	.word	0xffffffff


	//   ....[12]....
        /*008c*/ 	.word	0xffffffff


	//   ....[13]....
        /*0090*/ 	.word	0xffffffff


	//   ....[14]....
        /*0094*/ 	.word	0xffffffff


	//   ....[15]....
        /*0098*/ 	.word	0xffffffff


	//   ....[16]....
        /*009c*/ 	.word	0xffffffff


	//   ....[17]....
        /*00a0*/ 	.word	0xffffffff


	//   ....[18]....
        /*00a4*/ 	.word	0xffffffff


	//   ....[19]....
        /*00a8*/ 	.word	0xffffffff


	//   ....[20]....
        /*00ac*/ 	.word	0xffffffff


	//   ....[21]....
        /*00b0*/ 	.word	0xffffffff


	//   ....[22]....
        /*00b4*/ 	.word	0xffffffff


	//   ....[23]....
        /*00b8*/ 	.word	0xffffffff


	//   ....[24]....
        /*00bc*/ 	.word	0xffffffff


	//   ....[25]....
        /*00c0*/ 	.word	0xffffffff


	//   ....[26]....
        /*00c4*/ 	.word	0xffffffff


	//   ....[27]....
        /*00c8*/ 	.word	0xffffffff


	//   ....[28]....
        /*00cc*/ 	.word	0xffffffff


	//   ....[29]....
        /*00d0*/ 	.word	0xffffffff


	//   ....[30]....
        /*00d4*/ 	.word	0xffffffff


	//   ....[31]....
        /*00d8*/ 	.word	0xffffffff


	//   ....[32]....
        /*00dc*/ 	.word	0xffffffff


	//   ....[33]....
        /*00e0*/ 	.word	0xffffffff


	//   ....[34]....
        /*00e4*/ 	.word	0xffffffff


	//   ....[35]....
        /*00e8*/ 	.word	0xffffffff


	//   ....[36]....
        /*00ec*/ 	.word	0xffffffff


	//   ....[37]....
        /*00f0*/ 	.word	0xffffffff


	//   ....[38]....
        /*00f4*/ 	.word	0xffffffff


	//   ....[39]....
        /*00f8*/ 	.word	0xffffffff


	//   ....[40]....
        /*00fc*/ 	.word	0xffffffff


	//   ....[41]....
        /*0100*/ 	.word	0xffffffff


	//   ....[42]....
        /*0104*/ 	.word	0xffffffff


	//   ....[43]....
        /*0108*/ 	.word	0xffffffff


	//   ....[44]....
        /*010c*/ 	.word	0xffffffff


	//   ....[45]....
        /*0110*/ 	.word	0xffffffff


	//   ....[46]....
        /*0114*/ 	.word	0xffffffff


	//   ....[47]....
        /*0118*/ 	.word	0xffffffff


	//   ....[48]....
        /*011c*/ 	.word	0xffffffff


	//   ....[49]....
        /*0120*/ 	.word	0xffffffff


	//   ....[50]....
        /*0124*/ 	.word	0xffffffff


	//   ....[51]....
        /*0128*/ 	.word	0xffffffff


	//   ....[52]....
        /*012c*/ 	.word	0xffffffff


	//   ....[53]....
        /*0130*/ 	.word	0xffffffff


	//   ....[54]....
        /*0134*/ 	.word	0xffffffff


	//   ....[55]....
        /*0138*/ 	.word	0xffffffff


	//   ....[56]....
        /*013c*/ 	.word	0xffffffff


	//   ....[57]....
        /*0140*/ 	.word	0xffffffff


	//   ....[58]....
        /*0144*/ 	.word	0xffffffff


	//   ....[59]....
        /*0148*/ 	.word	0xffffffff


	//----- nvinfo : EIATTR_COOP_GROUP_INSTR_OFFSETS
	.align		4
.L_206:
        /*014c*/ 	.byte	0x04, 0x28
        /*014e*/ 	.short	(.L_208 - .L_207)


	//   ....[0]....
.L_207:
        /*0150*/ 	.word	0x00000cb0


	//   ....[1]....
        /*0154*/ 	.word	0x00000ce0


	//   ....[2]....
        /*0158*/ 	.word	0x00000d00


	//   ....[3]....
        /*015c*/ 	.word	0x00000d10


	//   ....[4]....
        /*0160*/ 	.word	0x00000ea0


	//   ....[5]....
        /*0164*/ 	.word	0x00000ed0


	//   ....[6]....
        /*0168*/ 	.word	0x00000f00


	//   ....[7]....
        /*016c*/ 	.word	0x00000f20


	//   ....[8]....
        /*0170*/ 	.word	0x000010a0


	//   ....[9]....
        /*0174*/ 	.word	0x000010d0


	//   ....[10]....
        /*0178*/ 	.word	0x00001100


	//   ....[11]....
        /*017c*/ 	.word	0x00001120


	//   ....[12]....
        /*0180*/ 	.word	0x000012a0


	//   ....[13]....
        /*0184*/ 	.word	0x000012d0


	//   ....[14]....
        /*0188*/ 	.word	0x00001300


	//   ....[15]....
        /*018c*/ 	.word	0x00001320


	//   ....[16]....
        /*0190*/ 	.word	0x000014a0


	//   ....[17]....
        /*0194*/ 	.word	0x000014d0


	//   ....[18]....
        /*0198*/ 	.word	0x00001500


	//   ....[19]....
        /*019c*/ 	.word	0x00001520


	//   ....[20]....
        /*01a0*/ 	.word	0x00002280


	//   ....[21]....
        /*01a4*/ 	.word	0x00002290


	//   ....[22]....
        /*01a8*/ 	.word	0x000022a0


	//   ....[23]....
        /*01ac*/ 	.word	0x000022c0


	//   ....[24]....
        /*01b0*/ 	.word	0x00002440


	//   ....[25]....
        /*01b4*/ 	.word	0x00002480


	//   ....[26]....
        /*01b8*/ 	.word	0x000024b0


	//   ....[27]....
        /*01bc*/ 	.word	0x000024d0


	//   ....[28]....
        /*01c0*/ 	.word	0x00002650


	//   ....[29]....
        /*01c4*/ 	.word	0x00002690


	//   ....[30]....
        /*01c8*/ 	.word	0x000026c0


	//   ....[31]....
        /*01cc*/ 	.word	0x000026e0


	//   ....[32]....
        /*01d0*/ 	.word	0x00002860


	//   ....[33]....
        /*01d4*/ 	.word	0x000028a0


	//   ....[34]....
        /*01d8*/ 	.word	0x000028d0


	//   ....[35]....
        /*01dc*/ 	.word	0x000028f0


	//   ....[36]....
        /*01e0*/ 	.word	0x00002a70


	//   ....[37]....
        /*01e4*/ 	.word	0x00002ab0


	//   ....[38]....
        /*01e8*/ 	.word	0x00002ae0


	//   ....[39]....
        /*01ec*/ 	.word	0x00002b00


	//   ....[40]....
        /*01f0*/ 	.word	0x00004f70


	//   ....[41]....
        /*01f4*/ 	.word	0x00004fa0


	//   ....[42]....
        /*01f8*/ 	.word	0x00004fc0


	//   ....[43]....
        /*01fc*/ 	.word	0x00004fd0


	//   ....[44]....
        /*0200*/ 	.word	0x00005160


	//   ....[45]....
        /*0204*/ 	.word	0x00005190


	//   ....[46]....
        /*0208*/ 	.word	0x000051c0


	//   ....[47]....
        /*020c*/ 	.word	0x000051e0


	//   ....[48]....
        /*0210*/ 	.word	0x00005360


	//   ....[49]....
        /*0214*/ 	.word	0x00005390


	//   ....[50]....
        /*0218*/ 	.word	0x000053c0


	//   ....[51]....
        /*021c*/ 	.word	0x000053e0


	//   ....[52]....
        /*0220*/ 	.word	0x00005560


	//   ....[53]....
        /*0224*/ 	.word	0x00005590


	//   ....[54]....
        /*0228*/ 	.word	0x000055c0


	//   ....[55]....
        /*022c*/ 	.word	0x000055e0


	//   ....[56]....
        /*0230*/ 	.word	0x00005760


	//   ....[57]....
        /*0234*/ 	.word	0x00005790


	//   ....[58]....
        /*0238*/ 	.word	0x000057c0


	//   ....[59]....
        /*023c*/ 	.word	0x000057e0


	//----- nvinfo : EIATTR_VRC_CTA_INIT_COUNT
	.align		4
.L_208:
        /*0240*/ 	.byte	0x02, 0x4a
	.zero		1
	.zero		1


	//----- nvinfo : EIATTR_EXIT_INSTR_OFFSETS
	.align		4
        /*0244*/ 	.byte	0x04, 0x1c
        /*0246*/ 	.short	(.L_210 - .L_209)


	//   ....[0]....
.L_209:
        /*0248*/ 	.word	0x00000040


	//   ....[1]....
        /*024c*/ 	.word	0x00006480


	//   ....[2]....
        /*0250*/ 	.word	0x000064c0


	//----- nvinfo : EIATTR_MAX_THREADS
	.align		4
.L_210:
        /*0254*/ 	.byte	0x04, 0x05
        /*0256*/ 	.short	(.L_212 - .L_211)
.L_211:
        /*0258*/ 	.word	0x00000100
        /*025c*/ 	.word	0x00000001
        /*0260*/ 	.word	0x00000001


	//----- nvinfo : EIATTR_CRS_STACK_SIZE
	.align		4
.L_212:
        /*0264*/ 	.byte	0x04, 0x1e
        /*0266*/ 	.short	(.L_214 - .L_213)
.L_213:
        /*0268*/ 	.word	0x00000000


	//----- nvinfo : EIATTR_CBANK_PARAM_SIZE
	.align		4
.L_214:
        /*026c*/ 	.byte	0x03, 0x19
        /*026e*/ 	.short	0x0021


	//----- nvinfo : EIATTR_PARAM_CBANK
	.align		4
        /*0270*/ 	.byte	0x04, 0x0a
        /*0272*/ 	.short	(.L_216 - .L_215)
	.align		4
.L_215:
        /*0274*/ 	.word	index@(.nv.constant0._ZN6thrust24THRUST_300001_SM_1000_NS8cuda_cub4core6detail13_kernel_agentINS1_8__reduce11ReduceAgentINS0_12zip_iteratorIN4cuda3std3__45tupleIJNS0_10device_ptrIdEENS0_17counting_iteratorIlNS0_11use_defaultESF_SF_EEEEEEEPNSB_IJdlEEESJ_lNS1_9__extrema9arg_max_fIdlNSA_4lessIdEEEEEEJSI_SK_lSP_EEEvDpT0_)
        /*0278*/ 	.short	0x0380
        /*027a*/ 	.short	0x0021


	//----- nvinfo : EIATTR_SW_WAR
	.align		4
.L_216:
        /*027c*/ 	.byte	0x04, 0x36
        /*027e*/ 	.short	(.L_218 - .L_217)
.L_217:
        /*0280*/ 	.word	0x00000008
.L_218:


//--------------------- .nv.info._ZN6thrust24THRUST_300001_SM_1000_NS8cuda_cub4core6detail13_kernel_agentINS1_8__reduce11ReduceAgentIPN4cuda3std3__45tupleIJdlEEESC_SB_iNS1_9__extrema9arg_max_fIdlNS9_4lessIdEEEEEEJSC_SC_iSH_EEEvDpT0_ --------------------------
	.section	.nv.info._ZN6thrust24THRUST_300001_SM_1000_NS8cuda_cub4core6detail13_kernel_agentINS1_8__reduce11ReduceAgentIPN4cuda3std3__45tupleIJdlEEESC_SB_iNS1_9__extrema9arg_max_fIdlNS9_4lessIdEEEEEEJSC_SC_iSH_EEEvDpT0_,"",@"SHT_CUDA_INFO"
	.sectionflags	@""
	.align	4


	//----- nvinfo : EIATTR_CUDA_API_VERSION
	.align		4
        /*0000*/ 	.byte	0x04, 0x37
        /*0002*/ 	.short	(.L_220 - .L_219)
.L_219:
        /*0004*/ 	.word	0x00000082


	//----- nvinfo : EIATTR_KPARAM_INFO
	.align		4
.L_220:
        /*0008*/ 	.byte	0x04, 0x17
        /*000a*/ 	.short	(.L_222 - .L_221)
.L_221:
        /*000c*/ 	.word	0x00000000
        /*0010*/ 	.short	0x0003
        /*0012*/ 	.short	0x0014
        /*0014*/ 	.byte	0x00, 0xf0, 0x05, 0x00


	//----- nvinfo : EIATTR_KPARAM_INFO
	.align		4
.L_222:
        /*0018*/ 	.byte	0x04, 0x17
        /*001a*/ 	.short	(.L_224 - .L_223)
.L_223:
        /*001c*/ 	.word	0x00000000
        /*0020*/ 	.short	0x0002
        /*0022*/ 	.short	0x0010
        /*0024*/ 	.byte	0x00, 0xf0, 0x11, 0x00


	//----- nvinfo : EIATTR_KPARAM_INFO
	.align		4
.L_224:
        /*0028*/ 	.byte	0x04, 0x17
        /*002a*/ 	.short	(.L_226 - .L_225)
.L_225:
        /*002c*/ 	.word	0x00000000
        /*0030*/ 	.short	0x0001
        /*0032*/ 	.short	0x0008
        /*0034*/ 	.byte	0x00, 0xf5, 0x21, 0x00


	//----- nvinfo : EIATTR_KPARAM_INFO
	.align		4
.L_226:
        /*0038*/ 	.byte	0x04, 0x17
        /*003a*/ 	.short	(.L_228 - .L_227)
.L_227:
        /*003c*/ 	.word	0x00000000
        /*0040*/ 	.short	0x0000
        /*0042*/ 	.short	0x0000
        /*0044*/ 	.byte	0x00, 0xf5, 0x21, 0x00


	//----- nvinfo : EIATTR_SPARSE_MMA_MASK
	.align		4
.L_228:
        /*0048*/ 	.byte	0x03, 0x50
        /*004a*/ 	.short	0x0000


	//----- nvinfo : EIATTR_MAXREG_COUNT
	.align		4
        /*004c*/ 	.byte	0x03, 0x1b
        /*004e*/ 	.short	0x00ff


	//----- nvinfo : EIATTR_NUM_BARRIERS
	.align		4
        /*0050*/ 	.byte	0x02, 0x4c
        /*0052*/ 	.byte	0x01
	.zero		1


	//----- nvinfo : EIATTR_MERCURY_ISA_VERSION
	.align		4
        /*0054*/ 	.byte	0x03, 0x5f
        /*0056*/ 	.short	0x0101


	//----- nvinfo : EIATTR_COOP_GROUP_MASK_REGIDS
	.align		4
        /*0058*/ 	.byte	0x04, 0x29
        /*005a*/ 	.short	(.L_230 - .L_229)


	//   ....[0]....
.L_229:
        /*005c*/ 	.word	0xffffffff


	//   ....[1]....
        /*0060*/ 	.word	0xffffffff


	//   ....[2]....
        /*0064*/ 	.word	0xffffffff


	//   ....[3]....
        /*0068*/ 	.word	0xffffffff


	//   ....[4]....
        /*006c*/ 	.word	0xffffffff


	//   ....[5]....
        /*0070*/ 	.word	0xffffffff


	//   ....[6]....
        /*0074*/ 	.word	0xffffffff


	//   ....[7]....
        /*0078*/ 	.word	0xffffffff


	//   ....[8]....
        /*007c*/ 	.word	0xffffffff


	//   ....[9]....
        /*0080*/ 	.word	0xffffffff


	//   ....[10]....
        /*0084*/ 	.word	0xffffffff


	//   ....[11]....
        /*0088*/ 	.word	0xffffffff


	//   ....[12]....
        /*008c*/ 	.word	0xffffffff


	//   ....[13]....
        /*0090*/ 	.word	0xffffffff


	//   ....[14]....
        /*0094*/ 	.word	0xffffffff


	//   ....[15]....
        /*0098*/ 	.word	0xffffffff


	//   ....[16]....
        /*009c*/ 	.word	0xffffffff


	//   ....[17]....
        /*00a0*/ 	.word	0xffffffff


	//   ....[18]....
        /*00a4*/ 	.word	0xffffffff


	//   ....[19]....
        /*00a8*/ 	.word	0xffffffff


	//   ....[20]....
        /*00ac*/ 	.word	0xffffffff


	//   ....[21]....
        /*00b0*/ 	.word	0xffffffff


	//   ....[22]....
        /*00b4*/ 	.word	0xffffffff


	//   ....[23]....
        /*00b8*/ 	.word	0xffffffff


	//   ....[24]....
        /*00bc*/ 	.word	0xffffffff


	//   ....[25]....
        /*00c0*/ 	.word	0xffffffff


	//   ....[26]....
        /*00c4*/ 	.word	0xffffffff


	//   ....[27]....
        /*00c8*/ 	.word	0xffffffff


	//   ....[28]....
        /*00cc*/ 	.word	0xffffffff


	//   ....[29]....
        /*00d0*/ 	.word	0xffffffff


	//   ....[30]....
        /*00d4*/ 	.word	0xffffffff


	//   ....[31]....
        /*00d8*/ 	.word	0xffffffff


	//   ....[32]....
        /*00dc*/ 	.word	0xffffffff


	//   ....[33]....
        /*00e0*/ 	.word	0xffffffff


	//   ....[34]....
        /*00e4*/ 	.word	0xffffffff


	//   ....[35]....
        /*00e8*/ 	.word	0xffffffff


	//   ....[36]....
        /*00ec*/ 	.word	0xffffffff


	//   ....[37]....
        /*00f0*/ 	.word	0xffffffff


	//   ....[38]....
        /*00f4*/ 	.word	0xffffffff


	//   ....[39]....
        /*00f8*/ 	.word	0xffffffff


	//   ....[40]....
        /*00fc*/ 	.word	0xffffffff


	//   ....[41]....
        /*0100*/ 	.word	0xffffffff


	//   ....[42]....
        /*0104*/ 	.word	0xffffffff


	//   ....[43]....
        /*0108*/ 	.word	0xffffffff


	//   ....[44]....
        /*010c*/ 	.word	0xffffffff


	//   ....[45]....
        /*0110*/ 	.word	0xffffffff


	//   ....[46]....
        /*0114*/ 	.word	0xffffffff


	//   ....[47]....
        /*0118*/ 	.word	0xffffffff


	//   ....[48]....
        /*011c*/ 	.word	0xffffffff


	//   ....[49]....
        /*0120*/ 	.word	0xffffffff


	//   ....[50]....
        /*0124*/ 	.word	0xffffffff


	//   ....[51]....
        /*0128*/ 	.word	0xffffffff


	//   ....[52]....
        /*012c*/ 	.word	0xffffffff


	//   ....[53]....
        /*0130*/ 	.word	0xffffffff


	//   ....[54]....
        /*0134*/ 	.word	0xffffffff


	//   ....[55]....
        /*0138*/ 	.word	0xffffffff


	//   ....[56]....
        /*013c*/ 	.word	0xffffffff


	//   ....[57]....
        /*0140*/ 	.word	0xffffffff


	//   ....[58]....
        /*0144*/ 	.word	0xffffffff


	//   ....[59]....
        /*0148*/ 	.word	0xffffffff


	//----- nvinfo : EIATTR_COOP_GROUP_INSTR_OFFSETS
	.align		4
.L_230:
        /*014c*/ 	.byte	0x04, 0x28
        /*014e*/ 	.short	(.L_232 - .L_231)


	//   ....[0]....
.L_231:
        /*0150*/ 	.word	0x00000b70


	//   ....[1]....
        /*0154*/ 	.word	0x00000ba0


	//   ....[2]....
        /*0158*/ 	.word	0x00000bc0


	//   ....[3]....
        /*015c*/ 	.word	0x00000bd0


	//   ....[4]....
        /*0160*/ 	.word	0x00000d60


	//   ....[5]....
        /*0164*/ 	.word	0x00000d90


	//   ....[6]....
        /*0168*/ 	.word	0x00000dc0


	//   ....[7]....
        /*016c*/ 	.word	0x00000de0


	//   ....[8]....
        /*0170*/ 	.word	0x00000f60


	//   ....[9]....
        /*0174*/ 	.word	0x00000f90


	//   ....[10]....
        /*0178*/ 	.word	0x00000fc0


	//   ....[11]....
        /*017c*/ 	.word	0x00000fe0


	//   ....[12]....
        /*0180*/ 	.word	0x00001160


	//   ....[13]....
        /*0184*/ 	.word	0x00001190


	//   ....[14]....
        /*0188*/ 	.word	0x000011c0


	//   ....[15]....
        /*018c*/ 	.word	0x000011e0


	//   ....[16]....
        /*0190*/ 	.word	0x00001360


	//   ....[17]....
        /*0194*/ 	.word	0x000013a0


	//   ....[18]....
        /*0198*/ 	.word	0x000013d0


	//   ....[19]....
        /*019c*/ 	.word	0x000013e0


	//   ....[20]....
        /*01a0*/ 	.word	0x00002140


	//   ....[21]....
        /*01a4*/ 	.word	0x00002150


	//   ....[22]....
        /*01a8*/ 	.word	0x00002160


	//   ....[23]....
        /*01ac*/ 	.word	0x00002180


	//   ....[24]....
        /*01b0*/ 	.word	0x00002300


	//   ....[25]....
        /*01b4*/ 	.word	0x00002340


	//   ....[26]....
        /*01b8*/ 	.word	0x00002370


	//   ....[27]....
        /*01bc*/ 	.word	0x00002390


	//   ....[28]....
        /*01c0*/ 	.word	0x00002510


	//   ....[29]....
        /*01c4*/ 	.word	0x00002550


	//   ....[30]....
        /*01c8*/ 	.word	0x00002580


	//   ....[31]....
        /*01cc*/ 	.word	0x000025a0


	//   ....[32]....
        /*01d0*/ 	.word	0x00002720


	//   ....[33]....
        /*01d4*/ 	.word	0x00002760


	//   ....[34]....
        /*01d8*/ 	.word	0x00002790


	//   ....[35]....
        /*01dc*/ 	.word	0x000027b0


	//   ....[36]....
        /*01e0*/ 	.word	0x00002930


	//   ....[37]....
        /*01e4*/ 	.word	0x00002970


	//   ....[38]....
        /*01e8*/ 	.word	0x000029b0


	//   ....[39]....
        /*01ec*/ 	.word	0x000029c0


	//   ....[40]....
        /*01f0*/ 	.word	0x00004d80


	//   ....[41]....
        /*01f4*/ 	.word	0x00004db0


	//   ....[42]....
        /*01f8*/ 	.word	0x00004dd0


	//   ....[43]....
        /*01fc*/ 	.word	0x00004de0


	//   ....[44]....
        /*0200*/ 	.word	0x00004f70


	//   ....[45]....
        /*0204*/ 	.word	0x00004fa0


	//   ....[46]....
        /*0208*/ 	.word	0x00004fd0


	//   ....[47]....
        /*020c*/ 	.word	0x00004ff0


	//   ....[48]....
        /*0210*/ 	.word	0x00005170


	//   ....[49]....
        /*0214*/ 	.word	0x000051a0


	//   ....[50]....
        /*0218*/ 	.word	0x000051d0


	//   ....[51]....
        /*021c*/ 	.word	0x000051f0


	//   ....[52]....
        /*0220*/ 	.word	0x00005370


	//   ....[53]....
        /*0224*/ 	.word	0x000053a0


	//   ....[54]....
        /*0228*/ 	.word	0x000053d0


	//   ....[55]....
        /*022c*/ 	.word	0x000053f0


	//   ....[56]....
        /*0230*/ 	.word	0x00005570


	//   ....[57]....
        /*0234*/ 	.word	0x000055a0


	//   ....[58]....
        /*0238*/ 	.word	0x000055d0


	//   ....[59]....
        /*023c*/ 	.word	0x000055f0


	//----- nvinfo : EIATTR_VRC_CTA_INIT_COUNT
	.align		4
.L_232:
        /*0240*/ 	.byte	0x02, 0x4a
	.zero		1
	.zero		1


	//----- nvinfo : EIATTR_EXIT_INSTR_OFFSETS
	.align		4
        /*0244*/ 	.byte	0x04, 0x1c
        /*0246*/ 	.short	(.L_234 - .L_233)


	//   ....[0]....
.L_233:
        /*0248*/ 	.word	0x00000030


	//   ....[1]....
        /*024c*/ 	.word	0x00006290


	//   ....[2]....
        /*0250*/ 	.word	0x000062d0


	//----- nvinfo : EIATTR_MAX_THREADS
	.align		4
.L_234:
        /*0254*/ 	.byte	0x04, 0x05
        /*0256*/ 	.short	(.L_236 - .L_235)
.L_235:
        /*0258*/ 	.word	0x00000100
        /*025c*/ 	.word	0x00000001
        /*0260*/ 	.word	0x00000001


	//----- nvinfo : EIATTR_CRS_STACK_SIZE
	.align		4
.L_236:
        /*0264*/ 	.byte	0x04, 0x1e
        /*0266*/ 	.short	(.L_238 - .L_237)
.L_237:
        /*0268*/ 	.word	0x00000000


	//----- nvinfo : EIATTR_CBANK_PARAM_SIZE
	.align		4
.L_238:
        /*026c*/ 	.byte	0x03, 0x19
        /*026e*/ 	.short	0x0015


	//----- nvinfo : EIATTR_PARAM_CBANK
	.align		4
        /*0270*/ 	.byte	0x04, 0x0a
        /*0272*/ 	.short	(.L_240 - .L_239)
	.align		4
.L_239:
        /*0274*/ 	.word	index@(.nv.constant0._ZN6thrust24THRUST_300001_SM_1000_NS8cuda_cub4core6detail13_kernel_agentINS1_8__reduce11ReduceAgentIPN4cuda3std3__45tupleIJdlEEESC_SB_iNS1_9__extrema9arg_max_fIdlNS9_4lessIdEEEEEEJSC_SC_iSH_EEEvDpT0_)
        /*0278*/ 	.short	0x0380
        /*027a*/ 	.short	0x0015


	//----- nvinfo : EIATTR_SW_WAR
	.align		4
.L_240:
        /*027c*/ 	.byte	0x04, 0x36
        /*027e*/ 	.short	(.L_242 - .L_241)
.L_241:
        /*0280*/ 	.word	0x00000008
.L_242:


//--------------------- .nv.info._ZN6thrust24THRUST_300001_SM_1000_NS8cuda_cub4core6detail13_kernel_agentINS1_8__reduce10DrainAgentIiEEJN3cub18CUB_300001_SM_10009GridQueueIjEEiEEEvDpT0_ --------------------------
	.section	.nv.info._ZN6thrust24THRUST_300001_SM_1000_NS8cuda_cub4core6detail13_kernel_agentINS1_8__reduce10DrainAgentIiEEJN3cub18CUB_300001_SM_10009GridQueueIjEEiEEEvDpT0_,"",@"SHT_CUDA_INFO"
	.sectionflags	@""
	.align	4


	//----- nvinfo : EIATTR_CUDA_API_VERSION
	.align		4
        /*0000*/ 	.byte	0x04, 0x37
        /*0002*/ 	.short	(.L_244 - .L_243)
.L_243:
        /*0004*/ 	.word	0x00000082


	//----- nvinfo : EIATTR_KPARAM_INFO
	.align		4
.L_244:
        /*0008*/ 	.byte	0x04, 0x17
        /*000a*/ 	.short	(.L_246 - .L_245)
.L_245:
        /*000c*/ 	.word	0x00000000
        /*0010*/ 	.short	0x0001
        /*0012*/ 	.short	0x0008
        /*0014*/ 	.byte	0x00, 0xf0, 0x11, 0x00


	//----- nvinfo : EIATTR_KPARAM_INFO
	.align		4
.L_246:
        /*0018*/ 	.byte	0x04, 0x17
        /*001a*/ 	.short	(.L_248 - .L_247)
.L_247:
        /*001c*/ 	.word	0x00000000
        /*0020*/ 	.short	0x0000
        /*0022*/ 	.short	0x0000
        /*0024*/ 	.byte	0x00, 0xf0, 0x21, 0x00


	//----- nvinfo : EIATTR_SPARSE_MMA_MASK
	.align		4
.L_248:
        /*0028*/ 	.byte	0x03, 0x50
        /*002a*/ 	.short	0x0000


	//----- nvinfo : EIATTR_MAXREG_COUNT
	.align		4
        /*002c*/ 	.byte	0x03, 0x1b
        /*002e*/ 	.short	0x00ff


	//----- nvinfo : EIATTR_MERCURY_ISA_VERSION
	.align		4
        /*0030*/ 	.byte	0x03, 0x5f
        /*0032*/ 	.short	0x0101


	//----- nvinfo : EIATTR_VRC_CTA_INIT_COUNT
	.align		4
        /*0034*/ 	.byte	0x02, 0x4a
	.zero		1
	.zero		1


	//----- nvinfo : EIATTR_EXIT_INSTR_OFFSETS
	.align		4
        /*0038*/ 	.byte	0x04, 0x1c
        /*003a*/ 	.short	(.L_250 - .L_249)


	//   ....[0]....
.L_249:
        /*003c*/ 	.word	0x00000060


	//----- nvinfo : EIATTR_MAX_THREADS
	.align		4
.L_250:
        /*0040*/ 	.byte	0x04, 0x05
        /*0042*/ 	.short	(.L_252 - .L_251)
.L_251:
        /*0044*/ 	.word	0x00000001
        /*0048*/ 	.word	0x00000001
        /*004c*/ 	.word	0x00000001


	//----- nvinfo : EIATTR_CBANK_PARAM_SIZE
	.align		4
.L_252:
        /*0050*/ 	.byte	0x03, 0x19
        /*0052*/ 	.short	0x000c


	//----- nvinfo : EIATTR_PARAM_CBANK
	.align		4
        /*0054*/ 	.byte	0x04, 0x0a
        /*0056*/ 	.short	(.L_254 - .L_253)
	.align		4
.L_253:
        /*0058*/ 	.word	index@(.nv.constant0._ZN6thrust24THRUST_300001_SM_1000_NS8cuda_cub4core6detail13_kernel_agentINS1_8__reduce10DrainAgentIiEEJN3cub18CUB_300001_SM_10009GridQueueIjEEiEEEvDpT0_)
        /*005c*/ 	.short	0x0380
        /*005e*/ 	.short	0x000c


	//----- nvinfo : EIATTR_SW_WAR
	.align		4
.L_254:
        /*0060*/ 	.byte	0x04, 0x36
        /*0062*/ 	.short	(.L_256 - .L_255)
.L_255:
        /*0064*/ 	.word	0x00000008
.L_256:


//--------------------- .nv.info._ZN6thrust24THRUST_300001_SM_1000_NS8cuda_cub4core6detail13_kernel_agentINS1_8__reduce11ReduceAgentINS0_12zip_iteratorIN4cuda3std3__45tupleIJNS0_10device_ptrIdEENS0_17counting_iteratorIlNS0_11use_defaultESF_SF_EEEEEEEPNSB_IJdlEEESJ_iNS1_9__extrema9arg_max_fIdlNSA_4lessIdEEEEEEJSI_SK_iN3cub18CUB_300001_SM_100013GridEvenShareIiEENSS_9GridQueueIjEESP_EEEvDpT0_ --------------------------
	.section	.nv.info._ZN6thrust24THRUST_300001_SM_1000_NS8cuda_cub4core6detail13_kernel_agentINS1_8__reduce11ReduceAgentINS0_12zip_iteratorIN4cuda3std3__45tupleIJNS0_10device_ptrIdEENS0_17counting_iteratorIlNS0_11use_defaultESF_SF_EEEEEEEPNSB_IJdlEEESJ_iNS1_9__extrema9arg_max_fIdlNSA_4lessIdEEEEEEJSI_SK_iN3cub18CUB_300001_SM_100013GridEvenShareIiEENSS_9GridQueueIjEESP_EEEvDpT0_,"",@"SHT_CUDA_INFO"
	.sectionflags	@""
	.align	4


	//----- nvinfo : EIATTR_CUDA_API_VERSION
	.align		4
        /*0000*/ 	.byte	0x04, 0x37
        /*0002*/ 	.short	(.L_258 - .L_257)
.L_257:
        /*0004*/ 	.word	0x00000082


	//----- nvinfo : EIATTR_KPARAM_INFO
	.align		4
.L_258:
        /*0008*/ 	.byte	0x04, 0x17
        /*000a*/ 	.short	(.L_260 - .L_259)
.L_259:
        /*000c*/ 	.word	0x00000000
        /*0010*/ 	.short	0x0005
        /*0012*/ 	.short	0x0050
        /*0014*/ 	.byte	0x00, 0xf0, 0x05, 0x00


	//----- nvinfo : EIATTR_KPARAM_INFO
	.align		4
.L_260:
        /*0018*/ 	.byte	0x04, 0x17
        /*001a*/ 	.short	(.L_262 - .L_261)
.L_261:
        /*001c*/ 	.word	0x00000000
        /*0020*/ 	.short	0x0004
        /*0022*/ 	.short	0x0048
        /*0024*/ 	.byte	0x00, 0xf0, 0x21, 0x00


	//----- nvinfo : EIATTR_KPARAM_INFO
	.align		4
.L_262:
        /*0028*/ 	.byte	0x04, 0x17
        /*002a*/ 	.short	(.L_264 - .L_263)
.L_263:
        /*002c*/ 	.word	0x00000000
        /*0030*/ 	.short	0x0003
        /*0032*/ 	.short	0x001c
        /*0034*/ 	.byte	0x00, 0xf0, 0xa1, 0x00


	//----- nvinfo : EIATTR_KPARAM_INFO
	.align		4
.L_264:
        /*0038*/ 	.byte	0x04, 0x17
        /*003a*/ 	.short	(.L_266 - .L_265)
.L_265:
        /*003c*/ 	.word	0x00000000
        /*0040*/ 	.short	0x0002
        /*0042*/ 	.short	0x0018
        /*0044*/ 	.byte	0x00, 0xf0, 0x11, 0x00


	//----- nvinfo : EIATTR_KPARAM_INFO
	.align		4
.L_266:
        /*0048*/ 	.byte	0x04, 0x17
        /*004a*/ 	.short	(.L_268 - .L_267)
.L_267:
        /*004c*/ 	.word	0x00000000
        /*0050*/ 	.short	0x0001
        /*0052*/ 	.short	0x0010
        /*0054*/ 	.byte	0x00, 0xf5, 0x21, 0x00


	//----- nvinfo : EIATTR_KPARAM_INFO
	.align		4
.L_268:
        /*0058*/ 	.byte	0x04, 0x17
        /*005a*/ 	.short	(.L_270 - .L_269)
.L_269:
        /*005c*/ 	.word	0x00000000
        /*0060*/ 	.short	0x0000
        /*0062*/ 	.short	0x0000
        /*0064*/ 	.byte	0x00, 0xf0, 0x41, 0x00


	//----- nvinfo : EIATTR_SPARSE_MMA_MASK
	.align		4
.L_270:
        /*0068*/ 	.byte	0x03, 0x50
        /*006a*/ 	.short	0x0000


	//----- nvinfo : EIATTR_MAXREG_COUNT
	.align		4
        /*006c*/ 	.byte	0x03, 0x1b
        /*006e*/ 	.short	0x00ff


	//----- nvinfo : EIATTR_NUM_BARRIERS
	.align		4
        /*0070*/ 	.byte	0x02, 0x4c
        /*0072*/ 	.byte	0x01
	.zero		1


	//----- nvinfo : EIATTR_MERCURY_ISA_VERSION
	.align		4
        /*0074*/ 	.byte	0x03, 0x5f
        /*0076*/ 	.short	0x0101


	//----- nvinfo : EIATTR_COOP_GROUP_MASK_REGIDS
	.align		4
        /*0078*/ 	.byte	0x04, 0x29
        /*007a*/ 	.short	(.L_272 - .L_271)


	//   ....[0]....
.L_271:
        /*007c*/ 	.word	0xffffffff


	//   ....[1]....
        /*0080*/ 	.word	0xffffffff


	//   ....[2]....
        /*0084*/ 	.word	0xffffffff


	//   ....[3]....
        /*0088*/ 	.word	0xffffffff


	//   ....[4]....
        /*008c*/ 	.word	0xffffffff


	//   ....[5]....
        /*0090*/ 	.word	0xffffffff


	//   ....[6]....
        /*0094*/ 	.word	0xffffffff


	//   ....[7]....
        /*0098*/ 	.word	0xffffffff


	//   ....[8]....
        /*009c*/ 	.word	0xffffffff


	//   ....[9]....
        /*00a0*/ 	.word	0xffffffff


	//   ....[10]....
        /*00a4*/ 	.word	0xffffffff


	//   ....[11]....
        /*00a8*/ 	.word	0xffffffff


	//   ....[12]....
        /*00ac*/ 	.word	0xffffffff


	//   ....[13]....
        /*00b0*/ 	.word	0xffffffff


	//   ....[14]....
        /*00b4*/ 	.word	0xffffffff


	//   ....[15]....
        /*00b8*/ 	.word	0xffffffff


	//   ....[16]....
        /*00bc*/ 	.word	0xffffffff


	//   ....[17]....
        /*00c0*/ 	.word	0xffffffff


	//   ....[18]....
        /*00c4*/ 	.word	0xffffffff


	//   ....[19]....
        /*00c8*/ 	.word	0xffffffff


	//   ....[20]....
        /*00cc*/ 	.word	0xffffffff


	//   ....[21]....
        /*00d0*/ 	.word	0xffffffff


	//   ....[22]....
        /*00d4*/ 	.word	0xffffffff


	//   ....[23]....
        /*00d8*/ 	.word	0xffffffff


	//   ....[24]....
        /*00dc*/ 	.word	0xffffffff


	//   ....[25]....
        /*00e0*/ 	.word	0xffffffff


	//   ....[26]....
        /*00e4*/ 	.word	0xffffffff


	//   ....[27]....
        /*00e8*/ 	.word	0xffffffff


	//   ....[28]....
        /*00ec*/ 	.word	0xffffffff


	//   ....[29]....
        /*00f0*/ 	.word	0xffffffff


	//   ....[30]....
        /*00f4*/ 	.word	0xffffffff


	//   ....[31]....
        /*00f8*/ 	.word	0xffffffff


	//   ....[32]....
        /*00fc*/ 	.word	0xffffffff


	//   ....[33]....
        /*0100*/ 	.word	0xffffffff


	//   ....[34]....
        /*0104*/ 	.word	0xffffffff


	//   ....[35]....
        /*0108*/ 	.word	0xffffffff


	//   ....[36]....
        /*010c*/ 	.word	0xffffffff


	//   ....[37]....
        /*0110*/ 	.word	0xffffffff


	//   ....[38]....
        /*0114*/ 	.word	0xffffffff


	//   ....[39]....
        /*0118*/ 	.word	0xffffffff


	//   ....[40]....
        /*011c*/ 	.word	0xffffffff


	//   ....[41]....
        /*0120*/ 	.word	0xffffffff


	//   ....[42]....
        /*0124*/ 	.word	0xffffffff


	//   ....[43]....
        /*0128*/ 	.word	0xffffffff


	//   ....[44]....
        /*012c*/ 	.word	0xffffffff


	//   ....[45]....
        /*0130*/ 	.word	0xffffffff


	//   ....[46]....
        /*0134*/ 	.word	0xffffffff


	//   ....[47]....
        /*0138*/ 	.word	0xffffffff


	//   ....[48]....
        /*013c*/ 	.word	0xffffffff


	//   ....[49]....
        /*0140*/ 	.word	0xffffffff


	//   ....[50]....
        /*0144*/ 	.word	0xffffffff


	//   ....[51]....
        /*0148*/ 	.word	0xffffffff


	//   ....[52]....
        /*014c*/ 	.word	0xffffffff


	//   ....[53]....
        /*0150*/ 	.word	0xffffffff


	//   ....[54]....
        /*0154*/ 	.word	0xffffffff


	//   ....[55]....
        /*0158*/ 	.word	0xffffffff


	//   ....[56]....
        /*015c*/ 	.word	0xffffffff


	//   ....[57]....
        /*0160*/ 	.word	0xffffffff


	//   ....[58]....
        /*0164*/ 	.word	0xffffffff


	//   ....[59]....
        /*0168*/ 	.word	0xffffffff


	//----- nvinfo : EIATTR_COOP_GROUP_INSTR_OFFSETS
	.align		4
.L_272:
        /*016c*/ 	.byte	0x04, 0x28
        /*016e*/ 	.short	(.L_274 - .L_273)


	//   ....[0]....
.L_273:
        /*0170*/ 	.word	0x00000cc0


	//   ....[1]....
        /*0174*/ 	.word	0x00000cf0


	//   ....[2]....
        /*0178*/ 	.word	0x00000d10


	//   ....[3]....
        /*017c*/ 	.word	0x00000d20


	//   ....[4]....
        /*0180*/ 	.word	0x00000eb0


	//   ....[5]....
        /*0184*/ 	.word	0x00000ee0


	//   ....[6]....
        /*0188*/ 	.word	0x00000f10


	//   ....[7]....
        /*018c*/ 	.word	0x00000f30


	//   ....[8]....
        /*0190*/ 	.word	0x000010b0


	//   ....[9]....
        /*0194*/ 	.word	0x000010e0


	//   ....[10]....
        /*0198*/ 	.word	0x00001110


	//   ....[11]....
        /*019c*/ 	.word	0x00001130


	//   ....[12]....
        /*01a0*/ 	.word	0x000012b0


	//   ....[13]....
        /*01a4*/ 	.word	0x000012e0


	//   ....[14]....
        /*01a8*/ 	.word	0x00001310


	//   ....[15]....
        /*01ac*/ 	.word	0x00001330


	//   ....[16]....
        /*01b0*/ 	.word	0x000014b0


	//   ....[17]....
        /*01b4*/ 	.word	0x000014f0


	//   ....[18]....
        /*01b8*/ 	.word	0x00001520


	//   ....[19]....
        /*01bc*/ 	.word	0x00001530


	//   ....[20]....
        /*01c0*/ 	.word	0x000022a0


	//   ....[21]....
        /*01c4*/ 	.word	0x000022b0


	//   ....[22]....
        /*01c8*/ 	.word	0x000022c0


	//   ....[23]....
        /*01cc*/ 	.word	0x000022e0


	//   ....[24]....
        /*01d0*/ 	.word	0x00002460


	//   ....[25]....
        /*01d4*/ 	.word	0x000024a0


	//   ....[26]....
        /*01d8*/ 	.word	0x000024d0


	//   ....[27]....
        /*01dc*/ 	.word	0x000024f0


	//   ....[28]....
        /*01e0*/ 	.word	0x00002670


	//   ....[29]....
        /*01e4*/ 	.word	0x000026b0


	//   ....[30]....
        /*01e8*/ 	.word	0x000026e0


	//   ....[31]....
        /*01ec*/ 	.word	0x00002700


	//   ....[32]....
        /*01f0*/ 	.word	0x00002880


	//   ....[33]....
        /*01f4*/ 	.word	0x000028d0


	//   ....[34]....
        /*01f8*/ 	.word	0x00002900


	//   ....[35]....
        /*01fc*/ 	.word	0x00002910


	//   ....[36]....
        /*0200*/ 	.word	0x00002a90


	//   ....[37]....
        /*0204*/ 	.word	0x00002ad0


	//   ....[38]....
        /*0208*/ 	.word	0x00002b00


	//   ....[39]....
        /*020c*/ 	.word	0x00002b20


	//   ....[40]....
        /*0210*/ 	.word	0x00005200


	//   ....[41]....
        /*0214*/ 	.word	0x00005230


	//   ....[42]....
        /*0218*/ 	.word	0x00005250


	//   ....[43]....
        /*021c*/ 	.word	0x00005260


	//   ....[44]....
        /*0220*/ 	.word	0x000053f0


	//   ....[45]....
        /*0224*/ 	.word	0x00005420


	//   ....[46]....
        /*0228*/ 	.word	0x00005450


	//   ....[47]....
        /*022c*/ 	.word	0x00005470


	//   ....[48]....
        /*0230*/ 	.word	0x000055f0


	//   ....[49]....
        /*0234*/ 	.word	0x00005620


	//   ....[50]....
        /*0238*/ 	.word	0x00005650


	//   ....[51]....
        /*023c*/ 	.word	0x00005670


	//   ....[52]....
        /*0240*/ 	.word	0x000057f0


	//   ....[53]....
        /*0244*/ 	.word	0x00005820


	//   ....[54]....
        /*0248*/ 	.word	0x00005850


	//   ....[55]....
        /*024c*/ 	.word	0x00005870


	//   ....[56]....
        /*0250*/ 	.word	0x000059f0


	//   ....[57]....
        /*0254*/ 	.word	0x00005a20


	//   ....[58]....
        /*0258*/ 	.word	0x00005a50


	//   ....[59]....
        /*025c*/ 	.word	0x00005a70


	//----- nvinfo : EIATTR_VRC_CTA_INIT_COUNT
	.align		4
.L_274:
        /*0260*/ 	.byte	0x02, 0x4a
	.zero		1
	.zero		1


	//----- nvinfo : EIATTR_EXIT_INSTR_OFFSETS
	.align		4
        /*0264*/ 	.byte	0x04, 0x1c
        /*0266*/ 	.short	(.L_276 - .L_275)


	//   ....[0]....
.L_275:
        /*0268*/ 	.word	0x00006720


	//   ....[1]....
        /*026c*/ 	.word	0x00006780


	//----- nvinfo : EIATTR_MAX_THREADS
	.align		4
.L_276:
        /*0270*/ 	.byte	0x04, 0x05
        /*0272*/ 	.short	(.L_278 - .L_277)
.L_277:
        /*0274*/ 	.word	0x00000100
        /*0278*/ 	.word	0x00000001
        /*027c*/ 	.word	0x00000001


	//----- nvinfo : EIATTR_CRS_STACK_SIZE
	.align		4
.L_278:
        /*0280*/ 	.byte	0x04, 0x1e
        /*0282*/ 	.short	(.L_280 - .L_279)
.L_279:
        /*0284*/ 	.word	0x00000000


	//----- nvinfo : EIATTR_CBANK_PARAM_SIZE
	.align		4
.L_280:
        /*0288*/ 	.byte	0x03, 0x19
        /*028a*/ 	.short	0x0051


	//----- nvinfo : EIATTR_PARAM_CBANK
	.align		4
        /*028c*/ 	.byte	0x04, 0x0a
        /*028e*/ 	.short	(.L_282 - .L_281)
	.align		4
.L_281:
        /*0290*/ 	.word	index@(.nv.constant0._ZN6thrust24THRUST_300001_SM_1000_NS8cuda_cub4core6detail13_kernel_agentINS1_8__reduce11ReduceAgentINS0_12zip_iteratorIN4cuda3std3__45tupleIJNS0_10device_ptrIdEENS0_17counting_iteratorIlNS0_11use_defaultESF_SF_EEEEEEEPNSB_IJdlEEESJ_iNS1_9__extrema9arg_max_fIdlNSA_4lessIdEEEEEEJSI_SK_iN3cub18CUB_300001_SM_100013GridEvenShareIiEENSS_9GridQueueIjEESP_EEEvDpT0_)
        /*0294*/ 	.short	0x0380
        /*0296*/ 	.short	0x0051


	//----- nvinfo : EIATTR_SW_WAR
	.align		4
.L_282:
        /*0298*/ 	.byte	0x04, 0x36
        /*029a*/ 	.short	(.L_284 - .L_283)
.L_283:
        /*029c*/ 	.word	0x00000008
.L_284:


//--------------------- .nv.info._ZN6thrust24THRUST_300001_SM_1000_NS8cuda_cub4core6detail13_kernel_agentINS1_8__reduce11ReduceAgentINS0_12zip_iteratorIN4cuda3std3__45tupleIJNS0_10device_ptrIdEENS0_17counting_iteratorIlNS0_11use_defaultESF_SF_EEEEEEEPNSB_IJdlEEESJ_iNS1_9__extrema9arg_max_fIdlNSA_4lessIdEEEEEEJSI_SK_iSP_EEEvDpT0_ --------------------------
	.section	.nv.info._ZN6thrust24THRUST_300001_SM_1000_NS8cuda_cub4core6detail13_kernel_agentINS1_8__reduce11ReduceAgentINS0_12zip_iteratorIN4cuda3std3__45tupleIJNS0_10device_ptrIdEENS0_17counting_iteratorIlNS0_11use_defaultESF_SF_EEEEEEEPNSB_IJdlEEESJ_iNS1_9__extrema9arg_max_fIdlNSA_4lessIdEEEEEEJSI_SK_iSP_EEEvDpT0_,"",@"SHT_CUDA_INFO"
	.sectionflags	@""
	.align	4


	//----- nvinfo : EIATTR_CUDA_API_VERSION
	.align		4
        /*0000*/ 	.byte	0x04, 0x37
        /*0002*/ 	.short	(.L_286 - .L_285)
.L_285:
        /*0004*/ 	.word	0x00000082


	//----- nvinfo : EIATTR_KPARAM_INFO
	.align		4
.L_286:
        /*0008*/ 	.byte	0x04, 0x17
        /*000a*/ 	.short	(.L_288 - .L_287)
.L_287:
        /*000c*/ 	.word	0x00000000
        /*0010*/ 	.short	0x0003
        /*0012*/ 	.short	0x001c
        /*0014*/ 	.byte	0x00, 0xf0, 0x05, 0x00


	//----- nvinfo : EIATTR_KPARAM_INFO
	.align		4
.L_288:
        /*0018*/ 	.byte	0x04, 0x17
        /*001a*/ 	.short	(.L_290 - .L_289)
.L_289:
        /*001c*/ 	.word	0x00000000
        /*0020*/ 	.short	0x0002
        /*0022*/ 	.short	0x0018
        /*0024*/ 	.byte	0x00, 0xf0, 0x11, 0x00


	//----- nvinfo : EIATTR_KPARAM_INFO
	.align		4
.L_290:
        /*0028*/ 	.byte	0x04, 0x17
        /*002a*/ 	.short	(.L_292 - .L_291)
.L_291:
        /*002c*/ 	.word	0x00000000
        /*0030*/ 	.short	0x0001
        /*0032*/ 	.short	0x0010
        /*0034*/ 	.byte	0x00, 0xf5, 0x21, 0x00


	//----- nvinfo : EIATTR_KPARAM_INFO
	.align		4
.L_292:
        /*0038*/ 	.byte	0x04, 0x17
        /*003a*/ 	.short	(.L_294 - .L_293)
.L_293:
        /*003c*/ 	.word	0x00000000
        /*0040*/ 	.short	0x0000
        /*0042*/ 	.short	0x0000
        /*0044*/ 	.byte	0x00, 0xf0, 0x41, 0x00


	//----- nvinfo : EIATTR_SPARSE_MMA_MASK
	.align		4
.L_294:
        /*0048*/ 	.byte	0x03, 0x50
        /*004a*/ 	.short	0x0000


	//----- nvinfo : EIATTR_MAXREG_COUNT
	.align		4
        /*004c*/ 	.byte	0x03, 0x1b
        /*004e*/ 	.short	0x00ff


	//----- nvinfo : EIATTR_NUM_BARRIERS
	.align		4
        /*0050*/ 	.byte	0x02, 0x4c
        /*0052*/ 	.byte	0x01
	.zero		1


	//----- nvinfo : EIATTR_MERCURY_ISA_VERSION
	.align		4
        /*0054*/ 	.byte	0x03, 0x5f
        /*0056*/ 	.short	0x0101


	//----- nvinfo : EIATTR_COOP_GROUP_MASK_REGIDS
	.align		4
        /*0058*/ 	.byte	0x04, 0x29
        /*005a*/ 	.short	(.L_296 - .L_295)


	//   ....[0]....
.L_295:
        /*005c*/ 	.word	0xffffffff


	//   ....[1]....
        /*0060*/ 	.word	0xffffffff


	//   ....[2]....
        /*0064*/ 	.word	0xffffffff


	//   ....[3]....
        /*0068*/ 	.word	0xffffffff


	//   ....[4]....
        /*006c*/ 	.word	0xffffffff


	//   ....[5]....
        /*0070*/ 	.word	0xffffffff


	//   ....[6]....
        /*0074*/ 	.word	0xffffffff


	//   ....[7]....
        /*0078*/ 	.word	0xffffffff


	//   ....[8]....
        /*007c*/ 	.word	0xffffffff


	//   ....[9]....
        /*0080*/ 	.word	0xffffffff


	//   ....[10]....
        /*0084*/ 	.word	0xffffffff


	//   ....[11]....
        /*0088*/ 	.word	0xffffffff


	//   ....[12]....
        /*008c*/ 	.word	0xffffffff


	//   ....[13]....
        /*0090*/ 	.word	0xffffffff


	//   ....[14]....
        /*0094*/ 	.word	0xffffffff


	//   ....[15]....
        /*0098*/ 	.word	0xffffffff


	//   ....[16]....
        /*009c*/ 	.word	0xffffffff


	//   ....[17]....
        /*00a0*/ 	.word	0xffffffff


	//   ....[18]....
        /*00a4*/ 	.word	0xffffffff


	//   ....[19]....
        /*00a8*/ 	.word	0xffffffff


	//   ....[20]....
        /*00ac*/ 	.word	0xffffffff


	//   ....[21]....
        /*00b0*/ 	.word	0xffffffff


	//   ....[22]....
        /*00b4*/ 	.word	0xffffffff


	//   ....[23]....
        /*00b8*/ 	.word	0xffffffff


	//   ....[24]....
        /*00bc*/ 	.word	0xffffffff


	//   ....[25]....
        /*00c0*/ 	.word	0xffffffff


	//   ....[26]....
        /*00c4*/ 	.word	0xffffffff


	//   ....[27]....
        /*00c8*/ 	.word	0xffffffff


	//   ....[28]....
        /*00cc*/ 	.word	0xffffffff


	//   ....[29]....
        /*00d0*/ 	.word	0xffffffff


	//   ....[30]....
        /*00d4*/ 	.word	0xffffffff


	//   ....[31]....
        /*00d8*/ 	.word	0xffffffff


	//   ....[32]....
        /*00dc*/ 	.word	0xffffffff


	//   ....[33]....
        /*00e0*/ 	.word	0xffffffff


	//   ....[34]....
        /*00e4*/ 	.word	0xffffffff


	//   ....[35]....
        /*00e8*/ 	.word	0xffffffff


	//   ....[36]....
        /*00ec*/ 	.word	0xffffffff


	//   ....[37]....
        /*00f0*/ 	.word	0xffffffff


	//   ....[38]....
        /*00f4*/ 	.word	0xffffffff


	//   ....[39]....
        /*00f8*/ 	.word	0xffffffff


	//   ....[40]....
        /*00fc*/ 	.word	0xffffffff


	//   ....[41]....
        /*0100*/ 	.word	0xffffffff


	//   ....[42]....
        /*0104*/ 	.word	0xffffffff


	//   ....[43]....
        /*0108*/ 	.word	0xffffffff


	//   ....[44]....
        /*010c*/ 	.word	0xffffffff


	//   ....[45]....
        /*0110*/ 	.word	0xffffffff


	//   ....[46]....
        /*0114*/ 	.word	0xffffffff


	//   ....[47]....
        /*0118*/ 	.word	0xffffffff


	//   ....[48]....
        /*011c*/ 	.word	0xffffffff


	//   ....[49]....
        /*0120*/ 	.word	0xffffffff


	//   ....[50]....
        /*0124*/ 	.word	0xffffffff


	//   ....[51]....
        /*0128*/ 	.word	0xffffffff


	//   ....[52]....
        /*012c*/ 	.word	0xffffffff


	//   ....[53]....
        /*0130*/ 	.word	0xffffffff


	//   ....[54]....
        /*0134*/ 	.word	0xffffffff


	//   ....[55]....
        /*0138*/ 	.word	0xffffffff


	//   ....[56]....
        /*013c*/ 	.word	0xffffffff


	//   ....[57]....
        /*0140*/ 	.word	0xffffffff


	//   ....[58]....
        /*0144*/ 	.word	0xffffffff


	//   ....[59]....
        /*0148*/ 	.word	0xffffffff


	//----- nvinfo : EIATTR_COOP_GROUP_INSTR_OFFSETS
	.align		4
.L_296:
        /*014c*/ 	.byte	0x04, 0x28
        /*014e*/ 	.short	(.L_298 - .L_297)


	//   ....[0]....
.L_297:
        /*0150*/ 	.word	0x00000c90


	//   ....[1]....
        /*0154*/ 	.word	0x00000cc0


	//   ....[2]....
        /*0158*/ 	.word	0x00000ce0


	//   ....[3]....
        /*015c*/ 	.word	0x00000cf0


	//   ....[4]....
        /*0160*/ 	.word	0x00000e80


	//   ....[5]....
        /*0164*/ 	.word	0x00000eb0


	//   ....[6]....
        /*0168*/ 	.word	0x00000ee0


	//   ....[7]....
        /*016c*/ 	.word	0x00000f00


	//   ....[8]....
        /*0170*/ 	.word	0x00001080


	//   ....[9]....
        /*0174*/ 	.word	0x000010b0


	//   ....[10]....
        /*0178*/ 	.word	0x000010e0


	//   ....[11]....
        /*017c*/ 	.word	0x00001100


	//   ....[12]....
        /*0180*/ 	.word	0x00001280


	//   ....[13]....
        /*0184*/ 	.word	0x000012b0


	//   ....[14]....
        /*0188*/ 	.word	0x000012e0


	//   ....[15]....
        /*018c*/ 	.word	0x00001300


	//   ....[16]....
        /*0190*/ 	.word	0x00001480


	//   ....[17]....
        /*0194*/ 	.word	0x000014b0


	//   ....[18]....
        /*0198*/ 	.word	0x000014e0


	//   ....[19]....
        /*019c*/ 	.word	0x00001500


	//   ....[20]....
        /*01a0*/ 	.word	0x00002260


	//   ....[21]....
        /*01a4*/ 	.word	0x00002270


	//   ....[22]....
        /*01a8*/ 	.word	0x00002280


	//   ....[23]....
        /*01ac*/ 	.word	0x000022a0


	//   ....[24]....
        /*01b0*/ 	.word	0x00002420


	//   ....[25]....
        /*01b4*/ 	.word	0x00002460


	//   ....[26]....
        /*01b8*/ 	.word	0x00002490


	//   ....[27]....
        /*01bc*/ 	.word	0x000024b0


	//   ....[28]....
        /*01c0*/ 	.word	0x00002630


	//   ....[29]....
        /*01c4*/ 	.word	0x00002670


	//   ....[30]....
        /*01c8*/ 	.word	0x000026a0


	//   ....[31]....
        /*01cc*/ 	.word	0x000026c0


	//   ....[32]....
        /*01d0*/ 	.word	0x00002840


	//   ....[33]....
        /*01d4*/ 	.word	0x00002880


	//   ....[34]....
        /*01d8*/ 	.word	0x000028b0


	//   ....[35]....
        /*01dc*/ 	.word	0x000028d0


	//   ....[36]....
        /*01e0*/ 	.word	0x00002a50


	//   ....[37]....
        /*01e4*/ 	.word	0x00002a90


	//   ....[38]....
        /*01e8*/ 	.word	0x00002ac0


	//   ....[39]....
        /*01ec*/ 	.word	0x00002ae0


	//   ....[40]....
        /*01f0*/ 	.word	0x00004ff0


	//   ....[41]....
        /*01f4*/ 	.word	0x00005020


	//   ....[42]....
        /*01f8*/ 	.word	0x00005040


	//   ....[43]....
        /*01fc*/ 	.word	0x00005050


	//   ....[44]....
        /*0200*/ 	.word	0x000051e0


	//   ....[45]....
        /*0204*/ 	.word	0x00005210


	//   ....[46]....
        /*0208*/ 	.word	0x00005240


	//   ....[47]....
        /*020c*/ 	.word	0x00005260


	//   ....[48]....
        /*0210*/ 	.word	0x000053e0


	//   ....[49]....
        /*0214*/ 	.word	0x00005410


	//   ....[50]....
        /*0218*/ 	.word	0x00005440


	//   ....[51]....
        /*021c*/ 	.word	0x00005460


	//   ....[52]....
        /*0220*/ 	.word	0x000055e0


	//   ....[53]....
        /*0224*/ 	.word	0x00005610


	//   ....[54]....
        /*0228*/ 	.word	0x00005640


	//   ....[55]....
        /*022c*/ 	.word	0x00005660


	//   ....[56]....
        /*0230*/ 	.word	0x000057e0


	//   ....[57]....
        /*0234*/ 	.word	0x00005810


	//   ....[58]....
        /*0238*/ 	.word	0x00005840


	//   ....[59]....
        /*023c*/ 	.word	0x00005860


	//----- nvinfo : EIATTR_VRC_CTA_INIT_COUNT
	.align		4
.L_298:
        /*0240*/ 	.byte	0x02, 0x4a
	.zero		1
	.zero		1


	//----- nvinfo : EIATTR_EXIT_INSTR_OFFSETS
	.align		4
        /*0244*/ 	.byte	0x04, 0x1c
        /*0246*/ 	.short	(.L_300 - .L_299)


	//   ....[0]....
.L_299:
        /*0248*/ 	.word	0x00000030


	//   ....[1]....
        /*024c*/ 	.word	0x00006500


	//   ....[2]....
        /*0250*/ 	.word	0x00006540


	//----- nvinfo : EIATTR_MAX_THREADS
	.align		4
.L_300:
        /*0254*/ 	.byte	0x04, 0x05
        /*0256*/ 	.short	(.L_302 - .L_301)
.L_301:
        /*0258*/ 	.word	0x00000100
        /*025c*/ 	.word	0x00000001
        /*0260*/ 	.word	0x00000001


	//----- nvinfo : EIATTR_CRS_STACK_SIZE
	.align		4
.L_302:
        /*0264*/ 	.byte	0x04, 0x1e
        /*0266*/ 	.short	(.L_304 - .L_303)
.L_303:
        /*0268*/ 	.word	0x00000000


	//----- nvinfo : EIATTR_CBANK_PARAM_SIZE
	.align		4
.L_304:
        /*026c*/ 	.byte	0x03, 0x19
        /*026e*/ 	.short	0x001d


	//----- nvinfo : EIATTR_PARAM_CBANK
	.align		4
        /*0270*/ 	.byte	0x04, 0x0a
        /*0272*/ 	.short	(.L_306 - .L_305)
	.align		4
.L_305:
        /*0274*/ 	.word	index@(.nv.constant0._ZN6thrust24THRUST_300001_SM_1000_NS8cuda_cub4core6detail13_kernel_agentINS1_8__reduce11ReduceAgentINS0_12zip_iteratorIN4cuda3std3__45tupleIJNS0_10device_ptrIdEENS0_17counting_iteratorIlNS0_11use_defaultESF_SF_EEEEEEEPNSB_IJdlEEESJ_iNS1_9__extrema9arg_max_fIdlNSA_4lessIdEEEEEEJSI_SK_iSP_EEEvDpT0_)
        /*0278*/ 	.short	0x0380
        /*027a*/ 	.short	0x001d


	//----- nvinfo : EIATTR_SW_WAR
	.align		4
.L_306:
        /*027c*/ 	.byte	0x04, 0x36
        /*027e*/ 	.short	(.L_308 - .L_307)
.L_307:
        /*0280*/ 	.word	0x00000008
.L_308:


//--------------------- .nv.info._Z11iter_kernelPdS_S_S_S_ii --------------------------
	.section	.nv.info._Z11iter_kernelPdS_S_S_S_ii,"",@"SHT_CUDA_INFO"
	.sectionflags	@""
	.align	4


	//----- nvinfo : EIATTR_CUDA_API_VERSION
	.align		4
        /*0000*/ 	.byte	0x04, 0x37
        /*0002*/ 	.short	(.L_310 - .L_309)
.L_309:
        /*0004*/ 	.word	0x00000082


	//----- nvinfo : EIATTR_KPARAM_INFO
	.align		4
.L_310:
        /*0008*/ 	.byte	0x04, 0x17
        /*000a*/ 	.short	(.L_312 - .L_311)
.L_311:
        /*000c*/ 	.word	0x00000000
        /*0010*/ 	.short	0x0006
        /*0012*/ 	.short	0x002c
        /*0014*/ 	.byte	0x00, 0xf0, 0x11, 0x00


	//----- nvinfo : EIATTR_KPARAM_INFO
	.align		4
.L_312:
        /*0018*/ 	.byte	0x04, 0x17
        /*001a*/ 	.short	(.L_314 - .L_313)
.L_313:
        /*001c*/ 	.word	0x00000000
        /*0020*/ 	.short	0x0005
        /*0022*/ 	.short	0x0028
        /*0024*/ 	.byte	0x00, 0xf0, 0x11, 0x00


	//----- nvinfo : EIATTR_KPARAM_INFO
	.align		4
.L_314:
        /*0028*/ 	.byte	0x04, 0x17
        /*002a*/ 	.short	(.L_316 - .L_315)
.L_315:
        /*002c*/ 	.word	0x00000000
        /*0030*/ 	.short	0x0004
        /*0032*/ 	.short	0x0020
        /*0034*/ 	.byte	0x00, 0xf5, 0x21, 0x00


	//----- nvinfo : EIATTR_KPARAM_INFO
	.align		4
.L_316:
        /*0038*/ 	.byte	0x04, 0x17
        /*003a*/ 	.short	(.L_318 - .L_317)
.L_317:
        /*003c*/ 	.word	0x00000000
        /*0040*/ 	.short	0x0003
        /*0042*/ 	.short	0x0018
        /*0044*/ 	.byte	0x00, 0xf5, 0x21, 0x00


	//----- nvinfo : EIATTR_KPARAM_INFO
	.align		4
.L_318:
        /*0048*/ 	.byte	0x04, 0x17
        /*004a*/ 	.short	(.L_320 - .L_319)
.L_319:
        /*004c*/ 	.word	0x00000000
        /*0050*/ 	.short	0x0002
        /*0052*/ 	.short	0x0010
        /*0054*/ 	.byte	0x00, 0xf5, 0x21, 0x00


	//----- nvinfo : EIATTR_KPARAM_INFO
	.align		4
.L_320:
        /*0058*/ 	.byte	0x04, 0x17
        /*005a*/ 	.short	(.L_322 - .L_321)
.L_321:
        /*005c*/ 	.word	0x00000000
        /*0060*/ 	.short	0x0001
        /*0062*/ 	.short	0x0008
        /*0064*/ 	.byte	0x00, 0xf5, 0x21, 0x00


	//----- nvinfo : EIATTR_KPARAM_INFO
	.align		4
.L_322:
        /*0068*/ 	.byte	0x04, 0x17
        /*006a*/ 	.short	(.L_324 - .L_323)
.L_323:
        /*006c*/ 	.word	0x00000000
        /*0070*/ 	.short	0x0000
        /*0072*/ 	.short	0x0000
        /*0074*/ 	.byte	0x00, 0xf5, 0x21, 0x00


	//----- nvinfo : EIATTR_SPARSE_MMA_MASK
	.align		4
.L_324:
        /*0078*/ 	.byte	0x03, 0x50
        /*007a*/ 	.short	0x0000


	//----- nvinfo : EIATTR_MAXREG_COUNT
	.align		4
        /*007c*/ 	.byte	0x03, 0x1b
        /*007e*/ 	.short	0x00ff


	//----- nvinfo : EIATTR_MERCURY_ISA_VERSION
	.align		4
        /*0080*/ 	.byte	0x03, 0x5f
        /*0082*/ 	.short	0x0101


	//----- nvinfo : EIATTR_VRC_CTA_INIT_COUNT
	.align		4
        /*0084*/ 	.byte	0x02, 0x4a
	.zero		1
	.zero		1


	//----- nvinfo : EIATTR_EXIT_INSTR_OFFSETS
	.align		4
        /*0088*/ 	.byte	0x04, 0x1c
        /*008a*/ 	.short	(.L_326 - .L_325)


	//   ....[0]....
.L_325:
        /*008c*/ 	.word	0x00000100


	//   ....[1]....
        /*0090*/ 	.word	0x000005c0


	//----- nvinfo : EIATTR_CRS_STACK_SIZE
	.align		4
.L_326:
        /*0094*/ 	.byte	0x04, 0x1e
        /*0096*/ 	.short	(.L_328 - .L_327)
.L_327:
        /*0098*/ 	.word	0x00000000


	//----- nvinfo : EIATTR_CBANK_PARAM_SIZE
	.align		4
.L_328:
        /*009c*/ 	.byte	0x03, 0x19
        /*009e*/ 	.short	0x0030


	//----- nvinfo : EIATTR_PARAM_CBANK
	.align		4
        /*00a0*/ 	.byte	0x04, 0x0a
        /*00a2*/ 	.short	(.L_330 - .L_329)
	.align		4
.L_329:
        /*00a4*/ 	.word	index@(.nv.constant0._Z11iter_kernelPdS_S_S_S_ii)
        /*00a8*/ 	.short	0x0380
        /*00aa*/ 	.short	0x0030


	//----- nvinfo : EIATTR_SW_WAR
	.align		4
.L_330:
        /*00ac*/ 	.byte	0x04, 0x36
        /*00ae*/ 	.short	(.L_332 - .L_331)
.L_331:
        /*00b0*/ 	.word	0x00000008
.L_332:


//--------------------- .nv.info._Z13calc_F_kernelPdS_S_ddiidd --------------------------
	.section	.nv.info._Z13calc_F_kernelPdS_S_ddiidd,"",@"SHT_CUDA_INFO"
	.sectionflags	@""
	.align	4


	//----- nvinfo : EIATTR_CUDA_API_VERSION
	.align		4
        /*0000*/ 	.byte	0x04, 0x37
        /*0002*/ 	.short	(.L_334 - .L_333)
.L_333:
        /*0004*/ 	.word	0x00000082


	//----- nvinfo : EIATTR_KPARAM_INFO
	.align		4
.L_334:
        /*0008*/ 	.byte	0x04, 0x17
        /*000a*/ 	.short	(.L_336 - .L_335)
.L_335:
        /*000c*/ 	.word	0x00000000
        /*0010*/ 	.short	0x0008
        /*0012*/ 	.short	0x0038
        /*0014*/ 	.byte	0x00, 0xf0, 0x21, 0x00


	//----- nvinfo : EIATTR_KPARAM_INFO
	.align		4
.L_336:
        /*0018*/ 	.byte	0x04, 0x17
        /*001a*/ 	.short	(.L_338 - .L_337)
.L_337:
        /*001c*/ 	.word	0x00000000
        /*0020*/ 	.short	0x0007
        /*0022*/ 	.short	0x0030
        /*0024*/ 	.byte	0x00, 0xf0, 0x21, 0x00


	//----- nvinfo : EIATTR_KPARAM_INFO
	.align		4
.L_338:
        /*0028*/ 	.byte	0x04, 0x17
        /*002a*/ 	.short	(.L_340 - .L_339)
.L_339:
        /*002c*/ 	.word	0x00000000
        /*0030*/ 	.short	0x0006
        /*0032*/ 	.short	0x002c
        /*0034*/ 	.byte	0x00, 0xf0, 0x11, 0x00


	//----- nvinfo : EIATTR_KPARAM_INFO
	.align		4
.L_340:
        /*0038*/ 	.byte	0x04, 0x17
        /*003a*/ 	.short	(.L_342 - .L_341)
.L_341:
        /*003c*/ 	.word	0x00000000
        /*0040*/ 	.short	0x0005
        /*0042*/ 	.short	0x0028
        /*0044*/ 	.byte	0x00, 0xf0, 0x11, 0x00


	//----- nvinfo : EIATTR_KPARAM_INFO
	.align		4
.L_342:
        /*0048*/ 	.byte	0x04, 0x17
        /*004a*/ 	.short	(.L_344 - .L_343)
.L_343:
        /*004c*/ 	.word	0x00000000
        /*0050*/ 	.short	0x0004
        /*0052*/ 	.short	0x0020
        /*0054*/ 	.byte	0x00, 0xf0, 0x21, 0x00


	//----- nvinfo : EIATTR_KPARAM_INFO
	.align		4
.L_344:
        /*0058*/ 	.byte	0x04, 0x17
        /*005a*/ 	.short	(.L_346 - .L_345)
.L_345:
        /*005c*/ 	.word	0x00000000
        /*0060*/ 	.short	0x0003
        /*0062*/ 	.short	0x0018
        /*0064*/ 	.byte	0x00, 0xf0, 0x21, 0x00


	//----- nvinfo : EIATTR_KPARAM_INFO
	.align		4
.L_346:
        /*0068*/ 	.byte	0x04, 0x17
        /*006a*/ 	.short	(.L_348 - .L_347)
.L_347:
        /*006c*/ 	.word	0x00000000
        /*0070*/ 	.short	0x0002
        /*0072*/ 	.short	0x0010
        /*0074*/ 	.byte	0x00, 0xf5, 0x21, 0x00


	//----- nvinfo : EIATTR_KPARAM_INFO
	.align		4
.L_348:
        /*0078*/ 	.byte	0x04, 0x17
        /*007a*/ 	.short	(.L_350 - .L_349)
.L_349:
        /*007c*/ 	.word	0x00000000
        /*0080*/ 	.short	0x0001
        /*0082*/ 	.short	0x0008
        /*0084*/ 	.byte	0x00, 0xf5, 0x21, 0x00


	//----- nvinfo : EIATTR_KPARAM_INFO
	.align		4
.L_350:
        /*0088*/ 	.byte	0x04, 0x17
        /*008a*/ 	.short	(.L_352 - .L_351)
.L_351:
        /*008c*/ 	.word	0x00000000
        /*0090*/ 	.short	0x0000
        /*0092*/ 	.short	0x0000
        /*0094*/ 	.byte	0x00, 0xf5, 0x21, 0x00


	//----- nvinfo : EIATTR_SPARSE_MMA_MASK
	.align		4
.L_352:
        /*0098*/ 	.byte	0x03, 0x50
        /*009a*/ 	.short	0x0000


	//----- nvinfo : EIATTR_MAXREG_COUNT
	.align		4
        /*009c*/ 	.byte	0x03, 0x1b
        /*009e*/ 	.short	0x00ff


	//----- nvinfo : EIATTR_MERCURY_ISA_VERSION
	.align		4
        /*00a0*/ 	.byte	0x03, 0x5f
        /*00a2*/ 	.short	0x0101


	//----- nvinfo : EIATTR_VRC_CTA_INIT_COUNT
	.align		4
        /*00a4*/ 	.byte	0x02, 0x4a
	.zero		1
	.zero		1


	//----- nvinfo : EIATTR_EXIT_INSTR_OFFSETS
	.align		4
        /*00a8*/ 	.byte	0x04, 0x1c
        /*00aa*/ 	.short	(.L_354 - .L_353)


	//   ....[0]....
.L_353:
        /*00ac*/ 	.word	0x00000100


	//   ....[1]....
        /*00b0*/ 	.word	0x00000550


	//----- nvinfo : EIATTR_CRS_STACK_SIZE
	.align		4
.L_354:
        /*00b4*/ 	.byte	0x04, 0x1e
        /*00b6*/ 	.short	(.L_356 - .L_355)
.L_355:
        /*00b8*/ 	.word	0x00000000


	//----- nvinfo : EIATTR_CBANK_PARAM_SIZE
	.align		4
.L_356:
        /*00bc*/ 	.byte	0x03, 0x19
        /*00be*/ 	.short	0x0040


	//----- nvinfo : EIATTR_PARAM_CBANK
	.align		4
        /*00c0*/ 	.byte	0x04, 0x0a
        /*00c2*/ 	.short	(.L_358 - .L_357)
	.align		4
.L_357:
        /*00c4*/ 	.word	index@(.nv.constant0._Z13calc_F_kernelPdS_S_ddiidd)
        /*00c8*/ 	.short	0x0380
        /*00ca*/ 	.short	0x0040


	//----- nvinfo : EIATTR_SW_WAR
	.align		4
.L_358:
        /*00cc*/ 	.byte	0x04, 0x36
        /*00ce*/ 	.short	(.L_360 - .L_359)
.L_359:
        /*00d0*/ 	.word	0x00000008
.L_360:


//--------------------- .nv.info._Z18first_layer_kernelPdS_ddiidd --------------------------
	.section	.nv.info._Z18first_layer_kernelPdS_ddiidd,"",@"SHT_CUDA_INFO"
	.sectionflags	@""
	.align	4


	//----- nvinfo : EIATTR_CUDA_API_VERSION
	.align		4
        /*0000*/ 	.byte	0x04, 0x37
        /*0002*/ 	.short	(.L_362 - .L_361)
.L_361:
        /*0004*/ 	.word	0x00000082


	//----- nvinfo : EIATTR_KPARAM_INFO
	.align		4
.L_362:
        /*0008*/ 	.byte	0x04, 0x17
        /*000a*/ 	.short	(.L_364 - .L_363)
.L_363:
        /*000c*/ 	.word	0x00000000
        /*0010*/ 	.short	0x0007
        /*0012*/ 	.short	0x0030
        /*0014*/ 	.byte	0x00, 0xf0, 0x21, 0x00


	//----- nvinfo : EIATTR_KPARAM_INFO
	.align		4
.L_364:
        /*0018*/ 	.byte	0x04, 0x17
        /*001a*/ 	.short	(.L_366 - .L_365)
.L_365:
        /*001c*/ 	.word	0x00000000
        /*0020*/ 	.short	0x0006
        /*0022*/ 	.short	0x0028
        /*0024*/ 	.byte	0x00, 0xf0, 0x21, 0x00


	//----- nvinfo : EIATTR_KPARAM_INFO
	.align		4
.L_366:
        /*0028*/ 	.byte	0x04, 0x17
        /*002a*/ 	.short	(.L_368 - .L_367)
.L_367:
        /*002c*/ 	.word	0x00000000
        /*0030*/ 	.short	0x0005
        /*0032*/ 	.short	0x0024
        /*0034*/ 	.byte	0x00, 0xf0, 0x11, 0x00


	//----- nvinfo : EIATTR_KPARAM_INFO
	.align		4
.L_368:
        /*0038*/ 	.byte	0x04, 0x17
        /*003a*/ 	.short	(.L_370 - .L_369)
.L_369:
        /*003c*/ 	.word	0x00000000
        /*0040*/ 	.short	0x0004
        /*0042*/ 	.short	0x0020
        /*0044*/ 	.byte	0x00, 0xf0, 0x11, 0x00


	//----- nvinfo : EIATTR_KPARAM_INFO
	.align		4
.L_370:
        /*0048*/ 	.byte	0x04, 0x17
        /*004a*/ 	.short	(.L_372 - .L_371)
.L_371:
        /*004c*/ 	.word	0x00000000
        /*0050*/ 	.short	0x0003
        /*0052*/ 	.short	0x0018
        /*0054*/ 	.byte	0x00, 0xf0, 0x21, 0x00


	//----- nvinfo : EIATTR_KPARAM_INFO
	.align		4
.L_372:
        /*0058*/ 	.byte	0x04, 0x17
        /*005a*/ 	.short	(.L_374 - .L_373)
.L_373:
        /*005c*/ 	.word	0x00000000
        /*0060*/ 	.short	0x0002
        /*0062*/ 	.short	0x0010
        /*0064*/ 	.byte	0x00, 0xf0, 0x21, 0x00


	//----- nvinfo : EIATTR_KPARAM_INFO
	.align		4
.L_374:
        /*0068*/ 	.byte	0x04, 0x17
        /*006a*/ 	.short	(.L_376 - .L_375)
.L_375:
        /*006c*/ 	.word	0x00000000
        /*0070*/ 	.short	0x0001
        /*0072*/ 	.short	0x0008
        /*0074*/ 	.byte	0x00, 0xf5, 0x21, 0x00


	//----- nvinfo : EIATTR_KPARAM_INFO
	.align		4
.L_376:
        /*0078*/ 	.byte	0x04, 0x17
        /*007a*/ 	.short	(.L_378 - .L_377)
.L_377:
        /*007c*/ 	.word	0x00000000
        /*0080*/ 	.short	0x0000
        /*0082*/ 	.short	0x0000
        /*0084*/ 	.byte	0x00, 0xf5, 0x21, 0x00


	//----- nvinfo : EIATTR_SPARSE_MMA_MASK
	.align		4
.L_378:
        /*0088*/ 	.byte	0x03, 0x50
        /*008a*/ 	.short	0x0000


	//----- nvinfo : EIATTR_MAXREG_COUNT
	.align		4
        /*008c*/ 	.byte	0x03, 0x1b
        /*008e*/ 	.short	0x00ff


	//----- nvinfo : EIATTR_MERCURY_ISA_VERSION
	.align		4
        /*0090*/ 	.byte	0x03, 0x5f
        /*0092*/ 	.short	0x0101


	//----- nvinfo : EIATTR_VRC_CTA_INIT_COUNT
	.align		4
        /*0094*/ 	.byte	0x02, 0x4a
	.zero		1
	.zero		1


	//----- nvinfo : EIATTR_EXIT_INSTR_OFFSETS
	.align		4
        /*0098*/ 	.byte	0x04, 0x1c
        /*009a*/ 	.short	(.L_380 - .L_379)


	//   ....[0]....
.L_379:
        /*009c*/ 	.word	0x00000100


	//   ....[1]....
        /*00a0*/ 	.word	0x000009a0


	//----- nvinfo : EIATTR_CRS_STACK_SIZE
	.align		4
.L_380:
        /*00a4*/ 	.byte	0x04, 0x1e
        /*00a6*/ 	.short	(.L_382 - .L_381)
.L_381:
        /*00a8*/ 	.word	0x00000000


	//----- nvinfo : EIATTR_CBANK_PARAM_SIZE
	.align		4
.L_382:
        /*00ac*/ 	.byte	0x03, 0x19
        /*00ae*/ 	.short	0x0038


	//----- nvinfo : EIATTR_PARAM_CBANK
	.align		4
        /*00b0*/ 	.byte	0x04, 0x0a
        /*00b2*/ 	.short	(.L_384 - .L_383)
	.align		4
.L_383:
        /*00b4*/ 	.word	index@(.nv.constant0._Z18first_layer_kernelPdS_ddiidd)
        /*00b8*/ 	.short	0x0380
        /*00ba*/ 	.short	0x0038


	//----- nvinfo : EIATTR_SW_WAR
	.align		4
.L_384:
        /*00bc*/ 	.byte	0x04, 0x36
        /*00be*/ 	.short	(.L_386 - .L_385)
.L_385:
        /*00c0*/ 	.word	0x00000008
.L_386:


//--------------------- .nv.callgraph             --------------------------
	.section	.nv.callgraph,"",@"SHT_CUDA_CALLGRAPH"
	.align	4
	.sectionentsize	8
	.align		4
        /*0000*/ 	.word	0x00000000
	.align		4
        /*0004*/ 	.word	0xffffffff
	.align		4
        /*0008*/ 	.word	0x00000000
	.align		4
        /*000c*/ 	.word	0xfffffffe
	.align		4
        /*0010*/ 	.word	0x00000000
	.align		4
        /*0014*/ 	.word	0xfffffffd
	.align		4
        /*0018*/ 	.word	0x00000000
	.align		4
        /*001c*/ 	.word	0xfffffffc


//--------------------- .nv.constant4             --------------------------
	.section	.nv.constant4,"a",@progbits
	.align	8
	.align		8
.nv.constant4:
        /*0000*/ 	.dword	_ZN34_INTERNAL_f2950bc6_4_k_cu_4d0ff6664cuda3std3__45__cpo5beginE
	.align		8
        /*0008*/ 	.dword	_ZN34_INTERNAL_f2950bc6_4_k_cu_4d0ff6664cuda3std3__45__cpo3endE
	.align		8
        /*0010*/ 	.dword	_ZN34_INTERNAL_f2950bc6_4_k_cu_4d0ff6664cuda3std3__45__cpo6cbeginE
	.align		8
        /*0018*/ 	.dword	_ZN34_INTERNAL_f2950bc6_4_k_cu_4d0ff6664cuda3std3__45__cpo4cendE
	.align		8
        /*0020*/ 	.dword	_ZN34_INTERNAL_f2950bc6_4_k_cu_4d0ff6664cuda3std3__45__cpo6rbeginE
	.align		8
        /*0028*/ 	.dword	_ZN34_INTERNAL_f2950bc6_4_k_cu_4d0ff6664cuda3std3__45__cpo4rendE
	.align		8
        /*0030*/ 	.dword	_ZN34_INTERNAL_f2950bc6_4_k_cu_4d0ff6664cuda3std3__45__cpo7crbeginE
	.align		8
        /*0038*/ 	.dword	_ZN34_INTERNAL_f2950bc6_4_k_cu_4d0ff6664cuda3std3__45__cpo5crendE
	.align		8
        /*0040*/ 	.dword	_ZN34_INTERNAL_f2950bc6_4_k_cu_4d0ff6664cuda3std3__436_GLOBAL__N__f2950bc6_4_k_cu_4d0ff6666ignoreE
	.align		8
        /*0048*/ 	.dword	_ZN34_INTERNAL_f2950bc6_4_k_cu_4d0ff6664cuda3std3__419piecewise_constructE
	.align		8
        /*0050*/ 	.dword	_ZN34_INTERNAL_f2950bc6_4_k_cu_4d0ff6664cuda3std3__48in_placeE
	.align		8
        /*0058*/ 	.dword	_ZN34_INTERNAL_f2950bc6_4_k_cu_4d0ff6664cuda3std3__420unreachable_sentinelE
	.align		8
        /*0060*/ 	.dword	_ZN34_INTERNAL_f2950bc6_4_k_cu_4d0ff6664cuda3std3__47nulloptE
	.align		8
        /*0068*/ 	.dword	_ZN34_INTERNAL_f2950bc6_4_k_cu_4d0ff6664cuda3std3__48unexpectE
	.align		8
        /*0070*/ 	.dword	_ZN34_INTERNAL_f2950bc6_4_k_cu_4d0ff6664cuda3std6ranges3__45__cpo4swapE
	.align		8
        /*0078*/ 	.dword	_ZN34_INTERNAL_f2950bc6_4_k_cu_4d0ff6664cuda3std6ranges3__45__cpo9iter_moveE
	.align		8
        /*0080*/ 	.dword	_ZN34_INTERNAL_f2950bc6_4_k_cu_4d0ff6664cuda3std6ranges3__45__cpo5beginE
	.align		8
        /*0088*/ 	.dword	_ZN34_INTERNAL_f2950bc6_4_k_cu_4d0ff6664cuda3std6ranges3__45__cpo3endE
	.align		8
        /*0090*/ 	.dword	_ZN34_INTERNAL_f2950bc6_4_k_cu_4d0ff6664cuda3std6ranges3__45__cpo6cbeginE
	.align		8
        /*0098*/ 	.dword	_ZN34_INTERNAL_f2950bc6_4_k_cu_4d0ff6664cuda3std6ranges3__45__cpo4cendE
	.align		8
        /*00a0*/ 	.dword	_ZN34_INTERNAL_f2950bc6_4_k_cu_4d0ff6664cuda3std6ranges3__45__cpo7advanceE
	.align		8
        /*00a8*/ 	.dword	_ZN34_INTERNAL_f2950bc6_4_k_cu_4d0ff6664cuda3std6ranges3__45__cpo9iter_swapE
	.align		8
        /*00b0*/ 	.dword	_ZN34_INTERNAL_f2950bc6_4_k_cu_4d0ff6664cuda3std6ranges3__45__cpo4nextE
	.align		8
        /*00b8*/ 	.dword	_ZN34_INTERNAL_f2950bc6_4_k_cu_4d0ff6664cuda3std6ranges3__45__cpo4prevE
	.align		8
        /*00c0*/ 	.dword	_ZN34_INTERNAL_f2950bc6_4_k_cu_4d0ff6664cuda3std6ranges3__45__cpo4dataE
	.align		8
        /*00c8*/ 	.dword	_ZN34_INTERNAL_f2950bc6_4_k_cu_4d0ff6664cuda3std6ranges3__45__cpo5cdataE
	.align		8
        /*00d0*/ 	.dword	_ZN34_INTERNAL_f2950bc6_4_k_cu_4d0ff6664cuda3std6ranges3__45__cpo4sizeE
	.align		8
        /*00d8*/ 	.dword	_ZN34_INTERNAL_f2950bc6_4_k_cu_4d0ff6664cuda3std6ranges3__45__cpo5ssizeE
	.align		8
        /*00e0*/ 	.dword	_ZN34_INTERNAL_f2950bc6_4_k_cu_4d0ff6664cuda3std6ranges3__45__cpo8distanceE
	.align		8
        /*00e8*/ 	.dword	_ZN34_INTERNAL_f2950bc6_4_k_cu_4d0ff6666thrust24THRUST_300001_SM_1000_NS8cuda_cub3parE
	.align		8
        /*00f0*/ 	.dword	_ZN34_INTERNAL_f2950bc6_4_k_cu_4d0ff6666thrust24THRUST_300001_SM_1000_NS8cuda_cub10par_nosyncE
	.align		8
        /*00f8*/ 	.dword	_ZN34_INTERNAL_f2950bc6_4_k_cu_4d0ff6666thrust24THRUST_300001_SM_1000_NS6system6detail10sequential3seqE
	.align		8
        /*0100*/ 	.dword	_ZN34_INTERNAL_f2950bc6_4_k_cu_4d0ff6666thrust24THRUST_300001_SM_1000_NS6system3cpp3parE
	.align		8
        /*0108*/ 	.dword	_ZN34_INTERNAL_f2950bc6_4_k_cu_4d0ff6666thrust24THRUST_300001_SM_1000_NS12placeholders2_1E
	.align		8
        /*0110*/ 	.dword	_ZN34_INTERNAL_f2950bc6_4_k_cu_4d0ff6666thrust24THRUST_300001_SM_1000_NS12placeholders2_2E
	.align		8
        /*0118*/ 	.dword	_ZN34_INTERNAL_f2950bc6_4_k_cu_4d0ff6666thrust24THRUST_300001_SM_1000_NS12placeholders2_3E
	.align		8
        /*0120*/ 	.dword	_ZN34_INTERNAL_f2950bc6_4_k_cu_4d0ff6666thrust24THRUST_300001_SM_1000_NS12placeholders2_4E
	.align		8
        /*0128*/ 	.dword	_ZN34_INTERNAL_f2950bc6_4_k_cu_4d0ff6666thrust24THRUST_300001_SM_1000_NS12placeholders2_5E
	.align		8
        /*0130*/ 	.dword	_ZN34_INTERNAL_f2950bc6_4_k_cu_4d0ff6666thrust24THRUST_300001_SM_1000_NS12placeholders2_6E
	.align		8
        /*0138*/ 	.dword	_ZN34_INTERNAL_f2950bc6_4_k_cu_4d0ff6666thrust24THRUST_300001_SM_1000_NS12placeholders2_7E
	.align		8
        /*0140*/ 	.dword	_ZN34_INTERNAL_f2950bc6_4_k_cu_4d0ff6666thrust24THRUST_300001_SM_1000_NS12placeholders2_8E
	.align		8
        /*0148*/ 	.dword	_ZN34_INTERNAL_f2950bc6_4_k_cu_4d0ff6666thrust24THRUST_300001_SM_1000_NS12placeholders2_9E
	.align		8
        /*0150*/ 	.dword	_ZN34_INTERNAL_f2950bc6_4_k_cu_4d0ff6666thrust24THRUST_300001_SM_1000_NS12placeholders3_10E
	.align		8
        /*0158*/ 	.dword	_ZN34_INTERNAL_f2950bc6_4_k_cu_4d0ff6666thrust24THRUST_300001_SM_1000_NS3seqE
	.align		8
        /*0160*/ 	.dword	_ZN34_INTERNAL_f2950bc6_4_k_cu_4d0ff6666thrust24THRUST_300001_SM_1000_NS6deviceE


//--------------------- .text._ZN3cub18CUB_300001_SM_10006detail11EmptyKernelIvEEvv --------------------------
	.section	.text._ZN3cub18CUB_300001_SM_10006detail11EmptyKernelIvEEvv,"ax",@progbits
	.align	128
        .global         _ZN3cub18CUB_300001_SM_10006detail11EmptyKernelIvEEvv
        .type           _ZN3cub18CUB_300001_SM_10006detail11EmptyKernelIvEEvv,@function
        .size           _ZN3cub18CUB_300001_SM_10006detail11EmptyKernelIvEEvv,(.L_x_732 - _ZN3cub18CUB_300001_SM_10006detail11EmptyKernelIvEEvv)
        .other          _ZN3cub18CUB_300001_SM_10006detail11EmptyKernelIvEEvv,@"STO_CUDA_ENTRY STV_DEFAULT"
_ZN3cub18CUB_300001_SM_10006detail11EmptyKernelIvEEvv:
.text._ZN3cub18CUB_300001_SM_10006detail11EmptyKernelIvEEvv:
[----:B------:R-:W-:Y:S01]  /*0000*/  LDC R1, c[0x0][0x37c] ;  /* 0x0000df00ff017b82 */ /* 0x000fe20000000800 */
[----:B------:R-:W-:Y:S05]  /*0010*/  EXIT ;  /* 0x000000000000794d */ /* 0x000fea0003800000 */
.L_x_0:
[----:B------:R-:W-:-:S00]  /*0020*/  BRA `(.L_x_0) ;  /* 0xfffffffc00fc7947 */ /* 0x000fc0000383ffff */
[----:B------:R-:W-:-:S00]  /*0030*/  NOP ;  /* 0x0000000000007918 */ /* 0x000fc00000000000 */
        /* <DEDUP_REMOVED lines=12> */
.L_x_732:


//--------------------- .text._ZN6thrust24THRUST_300001_SM_1000_NS8cuda_cub4core6detail13_kernel_agentINS1_8__reduce11ReduceAgentIPN4cuda3std3__45tupleIJdlEEESC_SB_lNS1_9__extrema9arg_max_fIdlNS9_4lessIdEEEEEEJSC_SC_iSH_EEEvDpT0_ --------------------------
	.section	.text._ZN6thrust24THRUST_300001_SM_1000_NS8cuda_cub4core6detail13_kernel_agentINS1_8__reduce11ReduceAgentIPN4cuda3std3__45tupleIJdlEEESC_SB_lNS1_9__extrema9arg_max_fIdlNS9_4lessIdEEEEEEJSC_SC_iSH_EEEvDpT0_,"ax",@progbits
	.align	128
        .global         _ZN6thrust24THRUST_300001_SM_1000_NS8cuda_cub4core6detail13_kernel_agentINS1_8__reduce11ReduceAgentIPN4cuda3std3__45tupleIJdlEEESC_SB_lNS1_9__extrema9arg_max_fIdlNS9_4lessIdEEEEEEJSC_SC_iSH_EEEvDpT0_
        .type           _ZN6thrust24THRUST_300001_SM_1000_NS8cuda_cub4core6detail13_kernel_agentINS1_8__reduce11ReduceAgentIPN4cuda3std3__45tupleIJdlEEESC_SB_lNS1_9__extrema9arg_max_fIdlNS9_4lessIdEEEEEEJSC_SC_iSH_EEEvDpT0_,@function
        .size           _ZN6thrust24THRUST_300001_SM_1000_NS8cuda_cub4core6detail13_kernel_agentINS1_8__reduce11ReduceAgentIPN4cuda3std3__45tupleIJdlEEESC_SB_lNS1_9__extrema9arg_max_fIdlNS9_4lessIdEEEEEEJSC_SC_iSH_EEEvDpT0_,(.L_x_733 - _ZN6thrust24THRUST_300001_SM_1000_NS8cuda_cub4core6detail13_kernel_agentINS1_8__reduce11ReduceAgentIPN4cuda3std3__45tupleIJdlEEESC_SB_lNS1_9__extrema9arg_max_fIdlNS9_4lessIdEEEEEEJSC_SC_iSH_EEEvDpT0_)
        .other          _ZN6thrust24THRUST_300001_SM_1000_NS8cuda_cub4core6detail13_kernel_agentINS1_8__reduce11ReduceAgentIPN4cuda3std3__45tupleIJdlEEESC_SB_lNS1_9__extrema9arg_max_fIdlNS9_4lessIdEEEEEEJSC_SC_iSH_EEEvDpT0_,@"STO_CUDA_ENTRY STV_DEFAULT"
_ZN6thrust24THRUST_300001_SM_1000_NS8cuda_cub4core6detail13_kernel_agentINS1_8__reduce11ReduceAgentIPN4cuda3std3__45tupleIJdlEEESC_SB_lNS1_9__extrema9arg_max_fIdlNS9_4lessIdEEEEEEJSC_SC_iSH_EEEvDpT0_:
.text._ZN6thrust24THRUST_300001_SM_1000_NS8cuda_cub4core6detail13_kernel_agentINS1_8__reduce11ReduceAgentIPN4cuda3std3__45tupleIJdlEEESC_SB_lNS1_9__extrema9arg_max_fIdlNS9_4lessIdEEEEEEJSC_SC_iSH_EEEvDpT0_:
[----:B------:R-:W-:Y:S01]  /*0000*/  LDC R1, c[0x0][0x37c] ;  /* 0x0000df00ff017b82 */ /* 0x000fe20000000800 */
[----:B------:R-:W0:Y:S02]  /*0010*/  LDCU UR8, c[0x0][0x390] ;  /* 0x00007200ff0877ac */ /* 0x000e240008000800 */
[----:B0-----:R-:W-:-:S13]  /*0020*/  ISETP.NE.AND P0, PT, RZ, UR8, PT ;  /* 0x00000008ff007c0c */ /* 0x001fda000bf05270 */
[----:B------:R-:W-:Y:S05]  /*0030*/  @!P0 EXIT ;  /* 0x000000000000894d */ /* 0x000fea0003800000 */
[----:B------:R-:W-:Y:S01]  /*0040*/  UISETP.GT.AND UP0, UPT, UR8, 0x4ff, UPT ;  /* 0x000004ff0800788c */ /* 0x000fe2000bf04270 */
[----:B------:R-:W-:Y:S01]  /*0050*/  BSSY.RECONVERGENT B0, `(.L_x_1) ;  /* 0x00006c3000007945 */ /* 0x000fe20003800200 */
[----:B------:R-:W0:Y:S07]  /*0060*/  LDCU.64 UR10, c[0x0][0x358] ;  /* 0x00006b00ff0a77ac */ /* 0x000e2e0008000a00 */
[----:B------:R-:W-:Y:S05]  /*0070*/  BRA.U UP0, `(.L_x_2) ;  /* 0x0000003900807547 */ /* 0x000fea000b800000 */
[----:B------:R-:W1:Y:S01]  /*0080*/  S2R R0, SR_TID.X ;  /* 0x0000000000007919 */ /* 0x000e620000002100 */
[----:B------:R-:W2:Y:S01]  /*0090*/  LDCU UR4, c[0x0][0x390] ;  /* 0x00007200ff0477ac */ /* 0x000ea20008000800 */
[----:B------:R-:W-:Y:S01]  /*00a0*/  BSSY.RECONVERGENT B1, `(.L_x_3) ;  /* 0x000000b000017945 */ /* 0x000fe20003800200 */
[----:B------:R-:W-:Y:S02]  /*00b0*/  CS2R R14, SRZ ;  /* 0x00000000000e7805 */ /* 0x000fe4000001ff00 */
[----:B------:R-:W-:Y:S02]  /*00c0*/  CS2R R12, SRZ ;  /* 0x00000000000c7805 */ /* 0x000fe4000001ff00 */
[----:B-1----:R-:W-:Y:S01]  /*00d0*/  ISETP.GE.AND P0, PT, R0, UR8, PT ;  /* 0x0000000800007c0c */ /* 0x002fe2000bf06270 */
[----:B------:R-:W-:-:S12]  /*00e0*/  IMAD.MOV.U32 R19, RZ, RZ, R0 ;  /* 0x000000ffff137224 */ /* 0x000fd800078e0000 */
[----:B--2---:R-:W-:Y:S05]  /*00f0*/  @P0 BRA `(.L_x_4) ;  /* 0x0000000000140947 */ /* 0x004fea0003800000 */
[----:B------:R-:W1:Y:S02]  /*0100*/  LDC.64 R2, c[0x0][0x380] ;  /* 0x0000e000ff027b82 */ /* 0x000e640000000a00 */
[----:B-1----:R-:W-:-:S05]  /*0110*/  IMAD.WIDE.U32 R2, R0, 0x10, R2 ;  /* 0x0000001000027825 */ /* 0x002fca00078e0002 */
[----:B0-----:R1:W5:Y:S04]  /*0120*/  LDG.E.64.CONSTANT R14, desc[UR10][R2.64] ;  /* 0x0000000a020e7981 */ /* 0x001368000c1e9b00 */
[----:B------:R1:W5:Y:S01]  /*0130*/  LDG.E.64.CONSTANT R12, desc[UR10][R2.64+0x8] ;  /* 0x0000080a020c7981 */ /* 0x000362000c1e9b00 */
[----:B------:R-:W-:-:S07]  /*0140*/  VIADD R19, R0, 0x100 ;  /* 0x0000010000137836 */ /* 0x000fce0000000000 */
.L_x_4:
[----:B0-----:R-:W-:Y:S05]  /*0150*/  BSYNC.RECONVERGENT B1 ;  /* 0x0000000000017941 */ /* 0x001fea0003800200 */
.L_x_3:
[----:B------:R-:W-:Y:S01]  /*0160*/  ISETP.GE.AND P0, PT, R19, UR8, PT ;  /* 0x0000000813007c0c */ /* 0x000fe2000bf06270 */
[----:B------:R-:W-:-:S12]  /*0170*/  BSSY.RECONVERGENT B1, `(.L_x_5) ;  /* 0x0000099000017945 */ /* 0x000fd80003800200 */
[----:B------:R-:W-:Y:S05]  /*0180*/  @P0 BRA `(.L_x_6) ;  /* 0x00000008005c0947 */ /* 0x000fea0003800000 */
[----:B------:R-:W-:Y:S01]  /*0190*/  LOP3.LUT R4, RZ, R19, RZ, 0x33, !PT ;  /* 0x00000013ff047212 */ /* 0x000fe200078e33ff */
[----:B------:R-:W-:Y:S04]  /*01a0*/  BSSY.RECONVERGENT B2, `(.L_x_7) ;  /* 0x000002e000027945 */ /* 0x000fe80003800200 */
[----:B------:R-:W-:-:S05]  /*01b0*/  VIADD R4, R4, UR8 ;  /* 0x0000000804047c36 */ /* 0x000fca0008000000 */
[----:B-1----:R-:W-:-:S04]  /*01c0*/  LOP3.LUT R2, R4, 0x300, RZ, 0xc0, !PT ;  /* 0x0000030004027812 */ /* 0x002fc800078ec0ff */
[----:B------:R-:W-:-:S13]  /*01d0*/  ISETP.NE.AND P0, PT, R2, 0x300, PT ;  /* 0x000003000200780c */ /* 0x000fda0003f05270 */
[----:B------:R-:W-:Y:S05]  /*01e0*/  @!P0 BRA `(.L_x_8) ;  /* 0x0000000000a48947 */ /* 0x000fea0003800000 */
[----:B------:R-:W0:Y:S01]  /*01f0*/  LDC.64 R2, c[0x0][0x380] ;  /* 0x0000e000ff027b82 */ /* 0x000e220000000a00 */
[----:B------:R-:W-:-:S04]  /*0200*/  LEA.HI R5, R4, 0x1, RZ, 0x18 ;  /* 0x0000000104057811 */ /* 0x000fc800078fc0ff */
[----:B------:R-:W-:-:S05]  /*0210*/  LOP3.LUT R5, R5, 0x3, RZ, 0xc0, !PT ;  /* 0x0000000305057812 */ /* 0x000fca00078ec0ff */
[----:B------:R-:W-:Y:S02]  /*0220*/  IMAD.MOV R5, RZ, RZ, -R5 ;  /* 0x000000ffff057224 */ /* 0x000fe400078e0a05 */
[----:B0-----:R-:W-:-:S04]  /*0230*/  IMAD.WIDE.U32 R2, R19, 0x10, R2 ;  /* 0x0000001013027825 */ /* 0x001fc800078e0002 */
[----:B------:R-:W-:-:S07]  /*0240*/  IMAD.MOV.U32 R16, RZ, RZ, R2 ;  /* 0x000000ffff107224 */ /* 0x000fce00078e0002 */
.L_x_11:
[----:B------:R-:W-:-:S05]  /*0250*/  IMAD.MOV.U32 R2, RZ, RZ, R16 ;  /* 0x000000ffff027224 */ /* 0x000fca00078e0010 */
[----:B------:R-:W2:Y:S04]  /*0260*/  LDG.E.64.CONSTANT R8, desc[UR10][R2.64] ;  /* 0x0000000a02087981 */ /* 0x000ea8000c1e9b00 */
[----:B------:R-:W3:Y:S01]  /*0270*/  LDG.E.64.CONSTANT R10, desc[UR10][R2.64+0x8] ;  /* 0x0000080a020a7981 */ /* 0x000ee2000c1e9b00 */
[----:B------:R-:W-:Y:S01]  /*0280*/  VIADD R5, R5, 0x1 ;  /* 0x0000000105057836 */ /* 0x000fe20000000000 */
[----:B------:R-:W-:Y:S01]  /*0290*/  BSSY.RECONVERGENT B3, `(.L_x_9) ;  /* 0x000001b000037945 */ /* 0x000fe20003800200 */
[----:B-----5:R-:W-:Y:S01]  /*02a0*/  IMAD.MOV.U32 R21, RZ, RZ, R13 ;  /* 0x000000ffff157224 */ /* 0x020fe200078e000d */
[----:B------:R-:W-:Y:S01]  /*02b0*/  IADD3 R16, P3, PT, R2, 0x1000, RZ ;  /* 0x0000100002107810 */ /* 0x000fe20007f7e0ff */
[----:B------:R-:W-:Y:S01]  /*02c0*/  IMAD.MOV.U32 R17, RZ, RZ, R12 ;  /* 0x000000ffff117224 */ /* 0x000fe200078e000c */
[----:B------:R-:W-:Y:S01]  /*02d0*/  ISETP.NE.AND P2, PT, R5, RZ, PT ;  /* 0x000000ff0500720c */ /* 0x000fe20003f45270 */
[----:B------:R-:W-:-:S02]  /*02e0*/  IMAD.MOV.U32 R6, RZ, RZ, R14 ;  /* 0x000000ffff067224 */ /* 0x000fc400078e000e */
[----:B------:R-:W-:Y:S01]  /*02f0*/  IMAD.MOV.U32 R7, RZ, RZ, R15 ;  /* 0x000000ffff077224 */ /* 0x000fe200078e000f */
[----:B--2---:R-:W-:Y:S01]  /*0300*/  DSETP.GEU.AND P0, PT, R14, R8, PT ;  /* 0x000000080e00722a */ /* 0x004fe20003f0e000 */
[----:B------:R-:W-:Y:S02]  /*0310*/  IMAD.MOV.U32 R14, RZ, RZ, R8 ;  /* 0x000000ffff0e7224 */ /* 0x000fe400078e0008 */
[----:B---3--:R-:W-:Y:S02]  /*0320*/  IMAD.MOV.U32 R12, RZ, RZ, R10 ;  /* 0x000000ffff0c7224 */ /* 0x008fe400078e000a */
[----:B------:R-:W-:Y:S02]  /*0330*/  IMAD.MOV.U32 R13, RZ, RZ, R11 ;  /* 0x000000ffff0d7224 */ /* 0x000fe400078e000b */
[----:B------:R-:W-:-:S07]  /*0340*/  IMAD.MOV.U32 R15, RZ, RZ, R9 ;  /* 0x000000ffff0f7224 */ /* 0x000fce00078e0009 */
[----:B------:R-:W-:Y:S05]  /*0350*/  @!P0 BRA `(.L_x_10) ;  /* 0x0000000000388947 */ /* 0x000fea0003800000 */
[----:B------:R-:W-:Y:S01]  /*0360*/  DSETP.GT.AND P0, PT, R6, R8, PT ;  /* 0x000000080600722a */ /* 0x000fe20003f04000 */
[----:B------:R-:W-:Y:S02]  /*0370*/  IMAD.MOV.U32 R14, RZ, RZ, R6 ;  /* 0x000000ffff0e7224 */ /* 0x000fe400078e0006 */
[----:B------:R-:W-:Y:S02]  /*0380*/  IMAD.MOV.U32 R15, RZ, RZ, R7 ;  /* 0x000000ffff0f7224 */ /* 0x000fe400078e0007 */
[----:B------:R-:W-:Y:S02]  /*0390*/  IMAD.MOV.U32 R12, RZ, RZ, R17 ;  /* 0x000000ffff0c7224 */ /* 0x000fe400078e0011 */
[----:B------:R-:W-:-:S07]  /*03a0*/  IMAD.MOV.U32 R13, RZ, RZ, R21 ;  /* 0x000000ffff0d7224 */ /* 0x000fce00078e0015 */
[----:B------:R-:W-:Y:S05]  /*03b0*/  @P0 BRA `(.L_x_10) ;  /* 0x0000000000200947 */ /* 0x000fea0003800000 */
[CC--:B------:R-:W-:Y:S02]  /*03c0*/  ISETP.GE.U32.AND P1, PT, R17.reuse, R10.reuse, PT ;  /* 0x0000000a1100720c */ /* 0x0c0fe40003f26070 */
[----:B------:R-:W-:Y:S02]  /*03d0*/  ISETP.LT.U32.AND P0, PT, R17, R10, PT ;  /* 0x0000000a1100720c */ /* 0x000fe40003f01070 */
[CC--:B------:R-:W-:Y:S02]  /*03e0*/  ISETP.GE.AND.EX P1, PT, R21.reuse, R11.reuse, PT, P1 ;  /* 0x0000000b1500720c */ /* 0x0c0fe40003f26310 */
[----:B------:R-:W-:Y:S02]  /*03f0*/  ISETP.LT.AND.EX P0, PT, R21, R11, PT, P0 ;  /* 0x0000000b1500720c */ /* 0x000fe40003f01300 */
[----:B------:R-:W-:Y:S02]  /*0400*/  FSEL R14, R6, R8, !P1 ;  /* 0x00000008060e7208 */ /* 0x000fe40004800000 */
[----:B------:R-:W-:-:S02]  /*0410*/  FSEL R15, R7, R9, !P1 ;  /* 0x00000009070f7208 */ /* 0x000fc40004800000 */
[----:B------:R-:W-:Y:S02]  /*0420*/  SEL R12, R17, R10, P0 ;  /* 0x0000000a110c7207 */ /* 0x000fe40000000000 */
[----:B------:R-:W-:-:S07]  /*0430*/  SEL R13, R21, R11, P0 ;  /* 0x0000000b150d7207 */ /* 0x000fce0000000000 */
.L_x_10:
[----:B------:R-:W-:Y:S05]  /*0440*/  BSYNC.RECONVERGENT B3 ;  /* 0x0000000000037941 */ /* 0x000fea0003800200 */
.L_x_9:
[----:B------:R-:W-:Y:S02]  /*0450*/  IMAD.X R3, RZ, RZ, R3, P3 ;  /* 0x000000ffff037224 */ /* 0x000fe400018e0603 */
[----:B------:R-:W-:Y:S01]  /*0460*/  VIADD R19, R19, 0x100 ;  /* 0x0000010013137836 */ /* 0x000fe20000000000 */
[----:B------:R-:W-:Y:S06]  /*0470*/  @P2 BRA `(.L_x_11) ;  /* 0xfffffffc00742947 */ /* 0x000fec000383ffff */
.L_x_8:
[----:B------:R-:W-:Y:S05]  /*0480*/  BSYNC.RECONVERGENT B2 ;  /* 0x0000000000027941 */ /* 0x000fea0003800200 */
.L_x_7:
[----:B------:R-:W0:Y:S01]  /*0490*/  LDC.64 R8, c[0x0][0x380] ;  /* 0x0000e000ff087b82 */ /* 0x000e220000000a00 */
[----:B------:R-:W-:-:S13]  /*04a0*/  ISETP.GE.U32.AND P0, PT, R4, 0x300, PT ;  /* 0x000003000400780c */ /* 0x000fda0003f06070 */
[----:B------:R-:W-:Y:S05]  /*04b0*/  @!P0 BRA `(.L_x_6) ;  /* 0x0000000400908947 */ /* 0x000fea0003800000 */
.L_x_20:
[----:B0-----:R-:W-:-:S05]  /*04c0*/  IMAD.WIDE R20, R19, 0x10, R8 ;  /* 0x0000001013147825 */ /* 0x001fca00078e0208 */
[----:B------:R-:W2:Y:S04]  /*04d0*/  LDG.E.64.CONSTANT R10, desc[UR10][R20.64] ;  /* 0x0000000a140a7981 */ /* 0x000ea8000c1e9b00 */
[----:B------:R-:W3:Y:S04]  /*04e0*/  LDG.E.64.CONSTANT R16, desc[UR10][R20.64+0x8] ;  /* 0x0000080a14107981 */ /* 0x000ee8000c1e9b00 */
[----:B-----5:R0:W5:Y:S04]  /*04f0*/  LDG.E.64.CONSTANT R6, desc[UR10][R20.64+0x1000] ;  /* 0x0010000a14067981 */ /* 0x020168000c1e9b00 */
[----:B------:R0:W5:Y:S01]  /*0500*/  LDG.E.64.CONSTANT R4, desc[UR10][R20.64+0x1008] ;  /* 0x0010080a14047981 */ /* 0x000162000c1e9b00 */
[----:B------:R-:W-:Y:S01]  /*0510*/  BSSY.RECONVERGENT B2, `(.L_x_12) ;  /* 0x0000015000027945 */ /* 0x000fe20003800200 */
[----:B--2---:R-:W-:Y:S01]  /*0520*/  DSETP.GEU.AND P0, PT, R14, R10, PT ;  /* 0x0000000a0e00722a */ /* 0x004fe20003f0e000 */
[----:B------:R-:W-:-:S02]  /*0530*/  IMAD.MOV.U32 R2, RZ, RZ, R10 ;  /* 0x000000ffff027224 */ /* 0x000fc400078e000a */
[----:B------:R-:W-:Y:S02]  /*0540*/  IMAD.MOV.U32 R3, RZ, RZ, R11 ;  /* 0x000000ffff037224 */ /* 0x000fe400078e000b */
[----:B---3--:R-:W-:Y:S02]  /*0550*/  IMAD.MOV.U32 R23, RZ, RZ, R16 ;  /* 0x000000ffff177224 */ /* 0x008fe400078e0010 */
[----:B------:R-:W-:-:S07]  /*0560*/  IMAD.MOV.U32 R25, RZ, RZ, R17 ;  /* 0x000000ffff197224 */ /* 0x000fce00078e0011 */
[----:B0-----:R-:W-:Y:S05]  /*0570*/  @!P0 BRA `(.L_x_13) ;  /* 0x0000000000388947 */ /* 0x001fea0003800000 */
[----:B------:R-:W-:Y:S01]  /*0580*/  DSETP.GT.AND P0, PT, R14, R10, PT ;  /* 0x0000000a0e00722a */ /* 0x000fe20003f04000 */
[----:B------:R-:W-:Y:S02]  /*0590*/  IMAD.MOV.U32 R23, RZ, RZ, R12 ;  /* 0x000000ffff177224 */ /* 0x000fe400078e000c */
[----:B------:R-:W-:Y:S02]  /*05a0*/  IMAD.MOV.U32 R25, RZ, RZ, R13 ;  /* 0x000000ffff197224 */ /* 0x000fe400078e000d */
[----:B------:R-:W-:Y:S02]  /*05b0*/  IMAD.MOV.U32 R2, RZ, RZ, R14 ;  /* 0x000000ffff027224 */ /* 0x000fe400078e000e */
[----:B------:R-:W-:-:S07]  /*05c0*/  IMAD.MOV.U32 R3, RZ, RZ, R15 ;  /* 0x000000ffff037224 */ /* 0x000fce00078e000f */
[----:B------:R-:W-:Y:S05]  /*05d0*/  @P0 BRA `(.L_x_13) ;  /* 0x0000000000200947 */ /* 0x000fea0003800000 */
[CC--:B------:R-:W-:Y:S02]  /*05e0*/  ISETP.LT.U32.AND P1, PT, R12.reuse, R16.reuse, PT ;  /* 0x000000100c00720c */ /* 0x0c0fe40003f21070 */
[CC--:B------:R-:W-:Y:S02]  /*05f0*/  ISETP.GE.U32.AND P0, PT, R12.reuse, R16.reuse, PT ;  /* 0x000000100c00720c */ /* 0x0c0fe40003f06070 */
[CC--:B------:R-:W-:Y:S02]  /*0600*/  ISETP.LT.AND.EX P1, PT, R13.reuse, R17.reuse, PT, P1 ;  /* 0x000000110d00720c */ /* 0x0c0fe40003f21310 */
[CC--:B------:R-:W-:Y:S02]  /*0610*/  ISETP.GE.AND.EX P0, PT, R13.reuse, R17.reuse, PT, P0 ;  /* 0x000000110d00720c */ /* 0x0c0fe40003f06300 */
[----:B------:R-:W-:Y:S02]  /*0620*/  SEL R23, R12, R16, P1 ;  /* 0x000000100c177207 */ /* 0x000fe40000800000 */
[----:B------:R-:W-:-:S02]  /*0630*/  SEL R25, R13, R17, P1 ;  /* 0x000000110d197207 */ /* 0x000fc40000800000 */
[----:B------:R-:W-:Y:S02]  /*0640*/  FSEL R2, R14, R10, !P0 ;  /* 0x0000000a0e027208 */ /* 0x000fe40004000000 */
[----:B------:R-:W-:-:S07]  /*0650*/  FSEL R3, R15, R11, !P0 ;  /* 0x0000000b0f037208 */ /* 0x000fce0004000000 */
.L_x_13:
[----:B------:R-:W-:Y:S05]  /*0660*/  BSYNC.RECONVERGENT B2 ;  /* 0x0000000000027941 */ /* 0x000fea0003800200 */
.L_x_12:
[----:B------:R0:W5:Y:S04]  /*0670*/  LDG.E.64.CONSTANT R14, desc[UR10][R20.64+0x2000] ;  /* 0x0020000a140e7981 */ /* 0x000168000c1e9b00 */
[----:B------:R0:W5:Y:S04]  /*0680*/  LDG.E.64.CONSTANT R12, desc[UR10][R20.64+0x2008] ;  /* 0x0020080a140c7981 */ /* 0x000168000c1e9b00 */
[----:B------:R0:W5:Y:S04]  /*0690*/  LDG.E.64.CONSTANT R10, desc[UR10][R20.64+0x3000] ;  /* 0x0030000a140a7981 */ /* 0x000168000c1e9b00 */
[----:B------:R0:W5:Y:S02]  /*06a0*/  LDG.E.64.CONSTANT R16, desc[UR10][R20.64+0x3008] ;  /* 0x0030080a14107981 */ /* 0x000164000c1e9b00 */
[----:B-----5:R-:W-:Y:S01]  /*06b0*/  DSETP.GEU.AND P0, PT, R2, R6, PT ;  /* 0x000000060200722a */ /* 0x020fe20003f0e000 */
[----:B------:R-:W-:Y:S01]  /*06c0*/  BSSY.RECONVERGENT B2, `(.L_x_14) ;  /* 0x0000014000027945 */ /* 0x000fe20003800200 */
[----:B------:R-:W-:-:S02]  /*06d0*/  IMAD.MOV.U32 R26, RZ, RZ, R6 ;  /* 0x000000ffff1a7224 */ /* 0x000fc400078e0006 */
[----:B------:R-:W-:Y:S02]  /*06e0*/  IMAD.MOV.U32 R27, RZ, RZ, R7 ;  /* 0x000000ffff1b7224 */ /* 0x000fe400078e0007 */
[----:B------:R-:W-:Y:S02]  /*06f0*/  IMAD.MOV.U32 R29, RZ, RZ, R4 ;  /* 0x000000ffff1d7224 */ /* 0x000fe400078e0004 */
[----:B------:R-:W-:-:S06]  /*0700*/  IMAD.MOV.U32 R18, RZ, RZ, R5 ;  /* 0x000000ffff127224 */ /* 0x000fcc00078e0005 */
[----:B0-----:R-:W-:Y:S05]  /*0710*/  @!P0 BRA `(.L_x_15) ;  /* 0x0000000000388947 */ /* 0x001fea0003800000 */
        /* <DEDUP_REMOVED lines=14> */
.L_x_15:
[----:B------:R-:W-:Y:S05]  /*0800*/  BSYNC.RECONVERGENT B2 ;  /* 0x0000000000027941 */ /* 0x000fea0003800200 */
.L_x_14:
[----:B------:R-:W-:Y:S01]  /*0810*/  DSETP.GEU.AND P0, PT, R26, R14, PT ;  /* 0x0000000e1a00722a */ /* 0x000fe20003f0e000 */
[----:B------:R-:W-:Y:S01]  /*0820*/  BSSY.RECONVERGENT B2, `(.L_x_16) ;  /* 0x0000014000027945 */ /* 0x000fe20003800200 */
[----:B------:R-:W-:Y:S02]  /*0830*/  IMAD.MOV.U32 R2, RZ, RZ, R14 ;  /* 0x000000ffff027224 */ /* 0x000fe400078e000e */
[----:B------:R-:W-:Y:S02]  /*0840*/  IMAD.MOV.U32 R3, RZ, RZ, R15 ;  /* 0x000000ffff037224 */ /* 0x000fe400078e000f */
[----:B------:R-:W-:Y:S02]  /*0850*/  IMAD.MOV.U32 R5, RZ, RZ, R12 ;  /* 0x000000ffff057224 */ /* 0x000fe400078e000c */
[----:B------:R-:W-:-:S06]  /*0860*/  IMAD.MOV.U32 R7, RZ, RZ, R13 ;  /* 0x000000ffff077224 */ /* 0x000fcc00078e000d */
        /* <DEDUP_REMOVED lines=15> */
.L_x_17:
[----:B------:R-:W-:Y:S05]  /*0960*/  BSYNC.RECONVERGENT B2 ;  /* 0x0000000000027941 */ /* 0x000fea0003800200 */
.L_x_16:
        /* <DEDUP_REMOVED lines=21> */
.L_x_19:
[----:B------:R-:W-:Y:S05]  /*0ac0*/  BSYNC.RECONVERGENT B2 ;  /* 0x0000000000027941 */ /* 0x000fea0003800200 */
.L_x_18:
[----:B------:R-:W-:-:S05]  /*0ad0*/  VIADD R19, R19, 0x400 ;  /* 0x0000040013137836 */ /* 0x000fca0000000000 */
[----:B------:R-:W-:-:S13]  /*0ae0*/  ISETP.GE.AND P0, PT, R19, UR4, PT ;  /* 0x0000000413007c0c */ /* 0x000fda000bf06270 */
[----:B------:R-:W-:Y:S05]  /*0af0*/  @!P0 BRA `(.L_x_20) ;  /* 0xfffffff800708947 */ /* 0x000fea000383ffff */
.L_x_6:
[----:B------:R-:W-:Y:S05]  /*0b00*/  BSYNC.RECONVERGENT B1 ;  /* 0x0000000000017941 */ /* 0x000fea0003800200 */
.L_x_5:
[----:B------:R-:W2:Y:S02]  /*0b10*/  LDCU UR6, c[0x0][0x390] ;  /* 0x00007200ff0677ac */ /* 0x000ea40008000800 */
[----:B--2---:R-:W-:-:S09]  /*0b20*/  UISETP.GE.AND UP0, UPT, UR6, 0x100, UPT ;  /* 0x000001000600788c */ /* 0x004fd2000bf06270 */
[----:B------:R-:W-:Y:S05]  /*0b30*/  BRA.U !UP0, `(.L_x_21) ;  /* 0x0000001508507547 */ /* 0x000fea000b800000 */
[----:B0-----:R-:W0:Y:S01]  /*0b40*/  S2R R9, SR_LANEID ;  /* 0x0000000000097919 */ /* 0x001e220000000000 */
[----:B------:R-:W-:Y:S01]  /*0b50*/  BSSY.RECONVERGENT B1, `(.L_x_22) ;  /* 0x000001f000017945 */ /* 0x000fe20003800200 */
[----:B-----5:R-:W-:Y:S01]  /*0b60*/  IMAD.MOV.U32 R11, RZ, RZ, R12 ;  /* 0x000000ffff0b7224 */ /* 0x020fe200078e000c */
[----:B------:R2:W3:Y:S01]  /*0b70*/  SHFL.DOWN PT, R4, R14, 0x1, 0x1f ;  /* 0x08201f000e047f89 */ /* 0x0004e200000e0000 */
[----:B------:R-:W-:Y:S02]  /*0b80*/  IMAD.MOV.U32 R16, RZ, RZ, R13 ;  /* 0x000000ffff107224 */ /* 0x000fe400078e000d */
[----:B-1----:R-:W-:Y:S01]  /*0b90*/  IMAD.MOV.U32 R2, RZ, RZ, R14 ;  /* 0x000000ffff027224 */ /* 0x002fe200078e000e */
[----:B------:R2:W1:Y:S01]  /*0ba0*/  SHFL.DOWN PT, R5, R15, 0x1, 0x1f ;  /* 0x08201f000f057f89 */ /* 0x00046200000e0000 */
[----:B------:R-:W-:-:S03]  /*0bb0*/  IMAD.MOV.U32 R3, RZ, RZ, R15 ;  /* 0x000000ffff037224 */ /* 0x000fc600078e000f */
[----:B------:R2:W4:Y:S04]  /*0bc0*/  SHFL.DOWN PT, R7, R12, 0x1, 0x1f ;  /* 0x08201f000c077f89 */ /* 0x00052800000e0000 */
[----:B------:R2:W1:Y:S01]  /*0bd0*/  SHFL.DOWN PT, R17, R13, 0x1, 0x1f ;  /* 0x08201f000d117f89 */ /* 0x00046200000e0000 */
[----:B0-----:R-:W-:-:S13]  /*0be0*/  ISETP.GT.AND P0, PT, R9, 0x1e, PT ;  /* 0x0000001e0900780c */ /* 0x001fda0003f04270 */
[----:B-1234-:R-:W-:Y:S05]  /*0bf0*/  @P0 BRA `(.L_x_23) ;  /* 0x0000000000500947 */ /* 0x01efea0003800000 */
[----:B------:R-:W-:Y:S01]  /*0c00*/  DSETP.GEU.AND P0, PT, R14, R4, PT ;  /* 0x000000040e00722a */ /* 0x000fe20003f0e000 */
[----:B------:R-:W-:Y:S02]  /*0c10*/  IMAD.MOV.U32 R11, RZ, RZ, R7 ;  /* 0x000000ffff0b7224 */ /* 0x000fe400078e0007 */
[----:B------:R-:W-:Y:S02]  /*0c20*/  IMAD.MOV.U32 R16, RZ, RZ, R17 ;  /* 0x000000ffff107224 */ /* 0x000fe400078e0011 */
        /* <DEDUP_REMOVED lines=9> */
[CC--:B------:R-:W-:Y:S02]  /*0cc0*/  ISETP.LT.U32.AND P1, PT, R12.reuse, R7.reuse, PT ;  /* 0x000000070c00720c */ /* 0x0c0fe40003f21070 */
[C---:B------:R-:W-:Y:S02]  /*0cd0*/  ISETP.GE.U32.AND P0, PT, R12.reuse, R7, PT ;  /* 0x000000070c00720c */ /* 0x040fe40003f06070 */
[CC--:B------:R-:W-:Y:S02]  /*0ce0*/  ISETP.LT.AND.EX P1, PT, R13.reuse, R17.reuse, PT, P1 ;  /* 0x000000110d00720c */ /* 0x0c0fe40003f21310 */
[C---:B------:R-:W-:Y:S02]  /*0cf0*/  ISETP.GE.AND.EX P0, PT, R13.reuse, R17, PT, P0 ;  /* 0x000000110d00720c */ /* 0x040fe40003f06300 */
[----:B------:R-:W-:Y:S02]  /*0d00*/  SEL R11, R12, R7, P1 ;  /* 0x000000070c0b7207 */ /* 0x000fe40000800000 */
[----:B------:R-:W-:-:S02]  /*0d10*/  SEL R16, R13, R17, P1 ;  /* 0x000000110d107207 */ /* 0x000fc40000800000 */
[----:B------:R-:W-:Y:S02]  /*0d20*/  FSEL R2, R14, R4, !P0 ;  /* 0x000000040e027208 */ /* 0x000fe40004000000 */
[----:B------:R-:W-:-:S07]  /*0d30*/  FSEL R3, R15, R5, !P0 ;  /* 0x000000050f037208 */ /* 0x000fce0004000000 */
.L_x_23:
[----:B------:R-:W-:Y:S05]  /*0d40*/  BSYNC.RECONVERGENT B1 ;  /* 0x0000000000017941 */ /* 0x000fea0003800200 */
.L_x_22:
[----:B------:R-:W-:Y:S01]  /*0d50*/  ISETP.GT.AND P0, PT, R9, 0x1d, PT ;  /* 0x0000001d0900780c */ /* 0x000fe20003f04270 */
[----:B------:R0:W1:Y:S01]  /*0d60*/  SHFL.DOWN PT, R6, R2, 0x2, 0x1f ;  /* 0x08401f0002067f89 */ /* 0x00006200000e0000 */
[----:B------:R-:W-:Y:S01]  /*0d70*/  BSSY.RECONVERGENT B1, `(.L_x_24) ;  /* 0x000001d000017945 */ /* 0x000fe20003800200 */
[----:B------:R-:W-:Y:S02]  /*0d80*/  IMAD.MOV.U32 R8, RZ, RZ, R11 ;  /* 0x000000ffff087224 */ /* 0x000fe400078e000b */
[----:B------:R0:W2:Y:S01]  /*0d90*/  SHFL.DOWN PT, R7, R3, 0x2, 0x1f ;  /* 0x08401f0003077f89 */ /* 0x0000a200000e0000 */
[----:B------:R-:W-:Y:S02]  /*0da0*/  IMAD.MOV.U32 R10, RZ, RZ, R16 ;  /* 0x000000ffff0a7224 */ /* 0x000fe400078e0010 */
[----:B------:R-:W-:Y:S01]  /*0db0*/  IMAD.MOV.U32 R4, RZ, RZ, R2 ;  /* 0x000000ffff047224 */ /* 0x000fe200078e0002 */
[----:B------:R0:W3:Y:S01]  /*0dc0*/  SHFL.DOWN PT, R12, R11, 0x2, 0x1f ;  /* 0x08401f000b0c7f89 */ /* 0x0000e200000e0000 */
[----:B------:R-:W-:-:S03]  /*0dd0*/  IMAD.MOV.U32 R5, RZ, RZ, R3 ;  /* 0x000000ffff057224 */ /* 0x000fc600078e0003 */
[----:B------:R0:W4:Y:S01]  /*0de0*/  SHFL.DOWN PT, R13, R16, 0x2, 0x1f ;  /* 0x08401f00100d7f89 */ /* 0x00012200000e0000 */
[----:B------:R-:W-:Y:S05]  /*0df0*/  @P0 BRA `(.L_x_25) ;  /* 0x0000000000500947 */ /* 0x000fea0003800000 */
[----:B-12---:R-:W-:Y:S01]  /*0e00*/  DSETP.GEU.AND P0, PT, R2, R6, PT ;  /* 0x000000060200722a */ /* 0x006fe20003f0e000 */
[----:B---3--:R-:W-:Y:S02]  /*0e10*/  IMAD.MOV.U32 R8, RZ, RZ, R12 ;  /* 0x000000ffff087224 */ /* 0x008fe400078e000c */
[----:B----4-:R-:W-:Y:S02]  /*0e20*/  IMAD.MOV.U32 R10, RZ, RZ, R13 ;  /* 0x000000ffff0a7224 */ /* 0x010fe400078e000d */
        /* <DEDUP_REMOVED lines=17> */
.L_x_25:
[----:B------:R-:W-:Y:S05]  /*0f40*/  BSYNC.RECONVERGENT B1 ;  /* 0x0000000000017941 */ /* 0x000fea0003800200 */
.L_x_24:
[----:B------:R-:W-:Y:S01]  /*0f50*/  ISETP.GT.AND P0, PT, R9, 0x1b, PT ;  /* 0x0000001b0900780c */ /* 0x000fe20003f04270 */
[----:B-1----:R1:W1:Y:S01]  /*0f60*/  SHFL.DOWN PT, R6, R4, 0x4, 0x1f ;  /* 0x08801f0004067f89 */ /* 0x00226200000e0000 */
[----:B------:R-:W-:Y:S01]  /*0f70*/  BSSY.RECONVERGENT B1, `(.L_x_26) ;  /* 0x000001d000017945 */ /* 0x000fe20003800200 */
[----:B0-----:R-:W-:Y:S02]  /*0f80*/  IMAD.MOV.U32 R11, RZ, RZ, R8 ;  /* 0x000000ffff0b7224 */ /* 0x001fe400078e0008 */
[----:B--2---:R0:W2:Y:S01]  /*0f90*/  SHFL.DOWN PT, R7, R5, 0x4, 0x1f ;  /* 0x08801f0005077f89 */ /* 0x0040a200000e0000 */
[----:B---3--:R-:W-:Y:S02]  /*0fa0*/  IMAD.MOV.U32 R12, RZ, RZ, R10 ;  /* 0x000000ffff0c7224 */ /* 0x008fe400078e000a */
[----:B------:R-:W-:Y:S01]  /*0fb0*/  IMAD.MOV.U32 R2, RZ, RZ, R4 ;  /* 0x000000ffff027224 */ /* 0x000fe200078e0004 */
[----:B----4-:R0:W3:Y:S01]  /*0fc0*/  SHFL.DOWN PT, R13, R8, 0x4, 0x1f ;  /* 0x08801f00080d7f89 */ /* 0x0100e200000e0000 */
        /* <DEDUP_REMOVED lines=23> */
.L_x_27:
[----:B------:R-:W-:Y:S05]  /*1140*/  BSYNC.RECONVERGENT B1 ;  /* 0x0000000000017941 */ /* 0x000fea0003800200 */
.L_x_26:
[----:B------:R-:W-:Y:S01]  /*1150*/  ISETP.GT.AND P0, PT, R9, 0x17, PT ;  /* 0x000000170900780c */ /* 0x000fe20003f04270 */
[----:B-1----:R1:W1:Y:S01]  /*1160*/  SHFL.DOWN PT, R6, R2, 0x8, 0x1f ;  /* 0x09001f0002067f89 */ /* 0x00226200000e0000 */
[----:B------:R-:W-:Y:S01]  /*1170*/  BSSY.RECONVERGENT B1, `(.L_x_28) ;  /* 0x000001d000017945 */ /* 0x000fe20003800200 */
[----:B0-----:R-:W-:Y:S02]  /*1180*/  IMAD.MOV.U32 R8, RZ, RZ, R11 ;  /* 0x000000ffff087224 */ /* 0x001fe400078e000b */
[----:B--2---:R0:W2:Y:S01]  /*1190*/  SHFL.DOWN PT, R7, R3, 0x8, 0x1f ;  /* 0x09001f0003077f89 */ /* 0x0040a200000e0000 */
[----:B------:R-:W-:Y:S02]  /*11a0*/  IMAD.MOV.U32 R10, RZ, RZ, R12 ;  /* 0x000000ffff0a7224 */ /* 0x000fe400078e000c */
[----:B------:R-:W-:Y:S01]  /*11b0*/  IMAD.MOV.U32 R4, RZ, RZ, R2 ;  /* 0x000000ffff047224 */ /* 0x000fe200078e0002 */
[----:B------:R0:W0:Y:S01]  /*11c0*/  SHFL.DOWN PT, R14, R11, 0x8, 0x1f ;  /* 0x09001f000b0e7f89 */ /* 0x00002200000e0000 */
[----:B------:R-:W-:-:S03]  /*11d0*/  IMAD.MOV.U32 R5, RZ, RZ, R3 ;  /* 0x000000ffff057224 */ /* 0x000fc600078e0003 */
[----:B---3--:R3:W0:Y:S01]  /*11e0*/  SHFL.DOWN PT, R13, R12, 0x8, 0x1f ;  /* 0x09001f000c0d7f89 */ /* 0x00862200000e0000 */
[----:B------:R-:W-:Y:S05]  /*11f0*/  @P0 BRA `(.L_x_29) ;  /* 0x0000000000500947 */ /* 0x000fea0003800000 */
[----:B-12---:R-:W-:Y:S01]  /*1200*/  DSETP.GEU.AND P0, PT, R2, R6, PT ;  /* 0x000000060200722a */ /* 0x006fe20003f0e000 */
[----:B0-----:R-:W-:Y:S02]  /*1210*/  IMAD.MOV.U32 R8, RZ, RZ, R14 ;  /* 0x000000ffff087224 */ /* 0x001fe400078e000e */
        /* <DEDUP_REMOVED lines=18> */
.L_x_29:
[----:B------:R-:W-:Y:S05]  /*1340*/  BSYNC.RECONVERGENT B1 ;  /* 0x0000000000017941 */ /* 0x000fea0003800200 */
.L_x_28:
[----:B------:R-:W-:Y:S01]  /*1350*/  ISETP.GT.AND P0, PT, R9, 0xf, PT ;  /* 0x0000000f0900780c */ /* 0x000fe20003f04270 */
[----:B-1----:R1:W1:Y:S01]  /*1360*/  SHFL.DOWN PT, R2, R4, 0x10, 0x1f ;  /* 0x0a001f0004027f89 */ /* 0x00226200000e0000 */
[----:B------:R-:W-:Y:S01]  /*1370*/  BSSY.RECONVERGENT B1, `(.L_x_30) ;  /* 0x000001d000017945 */ /* 0x000fe20003800200 */
[----:B0-----:R-:W-:Y:S02]  /*1380*/  IMAD.MOV.U32 R14, RZ, RZ, R8 ;  /* 0x000000ffff0e7224 */ /* 0x001fe400078e0008 */
[----:B------:R0:W0:Y:S01]  /*1390*/  SHFL.DOWN PT, R3, R5, 0x10, 0x1f ;  /* 0x0a001f0005037f89 */ /* 0x00002200000e0000 */
[----:B----4-:R-:W-:Y:S02]  /*13a0*/  IMAD.MOV.U32 R15, RZ, RZ, R10 ;  /* 0x000000ffff0f7224 */ /* 0x010fe400078e000a */
[----:B---3--:R-:W-:Y:S01]  /*13b0*/  IMAD.MOV.U32 R12, RZ, RZ, R4 ;  /* 0x000000ffff0c7224 */ /* 0x008fe200078e0004 */
[----:B--2---:R2:W3:Y:S01]  /*13c0*/  SHFL.DOWN PT, R7, R8, 0x10, 0x1f ;  /* 0x0a001f0008077f89 */ /* 0x0044e200000e0000 */
[----:B------:R-:W-:-:S03]  /*13d0*/  IMAD.MOV.U32 R13, RZ, RZ, R5 ;  /* 0x000000ffff0d7224 */ /* 0x000fc600078e0005 */
[----:B------:R2:W4:Y:S01]  /*13e0*/  SHFL.DOWN PT, R11, R10, 0x10, 0x1f ;  /* 0x0a001f000a0b7f89 */ /* 0x00052200000e0000 */
[----:B------:R-:W-:Y:S05]  /*13f0*/  @P0 BRA `(.L_x_31) ;  /* 0x0000000000500947 */ /* 0x000fea0003800000 */
[----:B01----:R-:W-:Y:S01]  /*1400*/  DSETP.GEU.AND P0, PT, R4, R2, PT ;  /* 0x000000020400722a */ /* 0x003fe20003f0e000 */
        /* <DEDUP_REMOVED lines=19> */
.L_x_31:
[----:B------:R-:W-:Y:S05]  /*1540*/  BSYNC.RECONVERGENT B1 ;  /* 0x0000000000017941 */ /* 0x000fea0003800200 */
.L_x_30:
[----:B------:R-:W-:Y:S01]  /*1550*/  ISETP.NE.AND P0, PT, R9, RZ, PT ;  /* 0x000000ff0900720c */ /* 0x000fe20003f05270 */
[----:B------:R-:W-:-:S12]  /*1560*/  BSSY.RECONVERGENT B1, `(.L_x_32) ;  /* 0x000000a000017945 */ /* 0x000fd80003800200 */
[----:B------:R-:W-:Y:S05]  /*1570*/  @P0 BRA `(.L_x_33) ;  /* 0x0000000000200947 */ /* 0x000fea0003800000 */
[----:B-1----:R-:W1:Y:S01]  /*1580*/  S2R R4, SR_CgaCtaId ;  /* 0x0000000000047919 */ /* 0x002e620000008800 */
[----:B0-----:R-:W-:Y:S02]  /*1590*/  MOV R3, 0x400 ;  /* 0x0000040000037802 */ /* 0x001fe40000000f00 */
[----:B------:R-:W-:-:S04]  /*15a0*/  SHF.R.U32.HI R2, RZ, 0x1, R0 ;  /* 0x00000001ff027819 */ /* 0x000fc80000011600 */
[----:B------:R-:W-:Y:S02]  /*15b0*/  LOP3.LUT R2, R2, 0x1f0, RZ, 0xc0, !PT ;  /* 0x000001f002027812 */ /* 0x000fe400078ec0ff */
[----:B-1----:R-:W-:-:S05]  /*15c0*/  LEA R3, R4, R3, 0x18 ;  /* 0x0000000304037211 */ /* 0x002fca00078ec0ff */
[----:B------:R-:W-:-:S05]  /*15d0*/  IMAD.IADD R3, R2, 0x1, R3 ;  /* 0x0000000102037824 */ /* 0x000fca00078e0203 */
[----:B------:R0:W-:Y:S04]  /*15e0*/  STS.64 [R3+0x10], R14 ;  /* 0x0000100e03007388 */ /* 0x0001e80000000a00 */
[----:B------:R0:W-:Y:S02]  /*15f0*/  STS.64 [R3+0x8], R12 ;  /* 0x0000080c03007388 */ /* 0x0001e40000000a00 */
.L_x_33:
[----:B------:R-:W-:Y:S05]  /*1600*/  BSYNC.RECONVERGENT B1 ;  /* 0x0000000000017941 */ /* 0x000fea0003800200 */
.L_x_32:
[----:B------:R-:W-:Y:S01]  /*1610*/  BAR.SYNC.DEFER_BLOCKING 0x0 ;  /* 0x0000000000007b1d */ /* 0x000fe20000010000 */
[----:B------:R-:W-:-:S13]  /*1620*/  ISETP.NE.AND P1, PT, R0, RZ, PT ;  /* 0x000000ff0000720c */ /* 0x000fda0003f25270 */
[----:B------:R-:W-:Y:S05]  /*1630*/  @P1 BRA `(.L_x_34) ;  /* 0x0000005400901947 */ /* 0x000fea0003800000 */
[----:B0-----:R-:W0:Y:S01]  /*1640*/  S2R R3, SR_CgaCtaId ;  /* 0x0000000000037919 */ /* 0x001e220000008800 */
[----:B------:R-:W-:Y:S01]  /*1650*/  MOV R0, 0x400 ;  /* 0x0000040000007802 */ /* 0x000fe20000000f00 */
[----:B------:R-:W-:Y:S03]  /*1660*/  BSSY.RECONVERGENT B1, `(.L_x_35) ;  /* 0x000001a000017945 */ /* 0x000fe60003800200 */
[----:B0-----:R-:W-:-:S05]  /*1670*/  LEA R0, R3, R0, 0x18 ;  /* 0x0000000003007211 */ /* 0x001fca00078ec0ff */
[----:B------:R-:W0:Y:S04]  /*1680*/  LDS.64 R16, [R0+0x18] ;  /* 0x0000180000107984 */ /* 0x000e280000000a00 */
[----:B-1-3--:R-:W1:Y:S04]  /*1690*/  LDS.128 R4, [R0+0x20] ;  /* 0x0000200000047984 */ /* 0x00ae680000000c00 */
[----:B------:R3:W3:Y:S04]  /*16a0*/  LDS.64 R2, [R0+0x80] ;  /* 0x0000800000027984 */ /* 0x0006e80000000a00 */
[----:B--2-4-:R2:W4:Y:S01]  /*16b0*/  LDS.128 R8, [R0+0x30] ;  /* 0x0000300000087984 */ /* 0x0145220000000c00 */
[----:B0-----:R-:W-:Y:S01]  /*16c0*/  DSETP.GEU.AND P0, PT, R12, R16, PT ;  /* 0x000000100c00722a */ /* 0x001fe20003f0e000 */
[----:B------:R-:W-:-:S02]  /*16d0*/  IMAD.MOV.U32 R20, RZ, RZ, R16 ;  /* 0x000000ffff147224 */ /* 0x000fc400078e0010 */
[----:B------:R-:W-:Y:S02]  /*16e0*/  IMAD.MOV.U32 R21, RZ, RZ, R17 ;  /* 0x000000ffff157224 */ /* 0x000fe400078e0011 */
[----:B-1----:R-:W-:Y:S02]  /*16f0*/  IMAD.MOV.U32 R22, RZ, RZ, R4 ;  /* 0x000000ffff167224 */ /* 0x002fe400078e0004 */
[----:B------:R-:W-:-:S07]  /*1700*/  IMAD.MOV.U32 R23, RZ, RZ, R5 ;  /* 0x000000ffff177224 */ /* 0x000fce00078e0005 */
[----:B--234-:R-:W-:Y:S05]  /*1710*/  @!P0 BRA `(.L_x_36) ;  /* 0x0000000000388947 */ /* 0x01cfea0003800000 */
[----:B------:R-:W-:Y:S01]  /*1720*/  DSETP.GEU.AND P0, PT, R16, R12, PT ;  /* 0x0000000c1000722a */ /* 0x000fe20003f0e000 */
[----:B------:R-:W-:Y:S02]  /*1730*/  IMAD.MOV.U32 R20, RZ, RZ, R12 ;  /* 0x000000ffff147224 */ /* 0x000fe400078e000c */
[----:B------:R-:W-:Y:S02]  /*1740*/  IMAD.MOV.U32 R21, RZ, RZ, R13 ;  /* 0x000000ffff157224 */ /* 0x000fe400078e000d */
[----:B------:R-:W-:Y:S02]  /*1750*/  IMAD.MOV.U32 R22, RZ, RZ, R14 ;  /* 0x000000ffff167224 */ /* 0x000fe400078e000e */
[----:B------:R-:W-:-:S07]  /*1760*/  IMAD.MOV.U32 R23, RZ, RZ, R15 ;  /* 0x000000ffff177224 */ /* 0x000fce00078e000f */
[----:B------:R-:W-:Y:S05]  /*1770*/  @!P0 BRA `(.L_x_36) ;  /* 0x0000000000208947 */ /* 0x000fea0003800000 */
        /* <DEDUP_REMOVED lines=8> */
.L_x_36:
[----:B------:R-:W-:Y:S05]  /*1800*/  BSYNC.RECONVERGENT B1 ;  /* 0x0000000000017941 */ /* 0x000fea0003800200 */
.L_x_35:
[----:B------:R0:W1:Y:S01]  /*1810*/  LDS.128 R12, [R0+0x40] ;  /* 0x00004000000c7984 */ /* 0x0000620000000c00 */
[----:B------:R-:W-:Y:S01]  /*1820*/  DSETP.GEU.AND P0, PT, R20, R6, PT ;  /* 0x000000061400722a */ /* 0x000fe20003f0e000 */
[----:B------:R-:W-:Y:S01]  /*1830*/  BSSY.RECONVERGENT B1, `(.L_x_37) ;  /* 0x0000015000017945 */ /* 0x000fe20003800200 */
[----:B------:R-:W-:Y:S01]  /*1840*/  IMAD.MOV.U32 R4, RZ, RZ, R6 ;  /* 0x000000ffff047224 */ /* 0x000fe200078e0006 */
[----:B------:R0:W2:Y:S01]  /*1850*/  LDS.128 R16, [R0+0x50] ;  /* 0x0000500000107984 */ /* 0x0000a20000000c00 */
[----:B------:R-:W-:Y:S02]  /*1860*/  IMAD.MOV.U32 R5, RZ, RZ, R7 ;  /* 0x000000ffff057224 */ /* 0x000fe400078e0007 */
[----:B------:R-:W-:Y:S02]  /*1870*/  IMAD.MOV.U32 R27, RZ, RZ, R8 ;  /* 0x000000ffff1b7224 */ /* 0x000fe400078e0008 */
[----:B------:R-:W-:-:S06]  /*1880*/  IMAD.MOV.U32 R29, RZ, RZ, R9 ;  /* 0x000000ffff1d7224 */ /* 0x000fcc00078e0009 */
[----:B0-----:R-:W-:Y:S05]  /*1890*/  @!P0 BRA `(.L_x_38) ;  /* 0x0000000000388947 */ /* 0x001fea0003800000 */
[----:B------:R-:W-:Y:S01]  /*18a0*/  DSETP.GEU.AND P0, PT, R6, R20, PT ;  /* 0x000000140600722a */ /* 0x000fe20003f0e000 */
[----:B------:R-:W-:Y:S02]  /*18b0*/  IMAD.MOV.U32 R27, RZ, RZ, R22 ;  /* 0x000000ffff1b7224 */ /* 0x000fe400078e0016 */
[----:B------:R-:W-:Y:S02]  /*18c0*/  IMAD.MOV.U32 R29, RZ, RZ, R23 ;  /* 0x000000ffff1d7224 */ /* 0x000fe400078e0017 */
[----:B------:R-:W-:Y:S02]  /*18d0*/  IMAD.MOV.U32 R4, RZ, RZ, R20 ;  /* 0x000000ffff047224 */ /* 0x000fe400078e0014 */
[----:B------:R-:W-:-:S07]  /*18e0*/  IMAD.MOV.U32 R5, RZ, RZ, R21 ;  /* 0x000000ffff057224 */ /* 0x000fce00078e0015 */
[----:B------:R-:W-:Y:S05]  /*18f0*/  @!P0 BRA `(.L_x_38) ;  /* 0x0000000000208947 */ /* 0x000fea0003800000 */
        /* <DEDUP_REMOVED lines=8> */
.L_x_38:
[----:B------:R-:W-:Y:S05]  /*1980*/  BSYNC.RECONVERGENT B1 ;  /* 0x0000000000017941 */ /* 0x000fea0003800200 */
.L_x_37:
[----:B------:R-:W-:Y:S01]  /*1990*/  DSETP.GEU.AND P0, PT, R4, R10, PT ;  /* 0x0000000a0400722a */ /* 0x000fe20003f0e000 */
[----:B------:R-:W-:Y:S01]  /*19a0*/  BSSY.RECONVERGENT B1, `(.L_x_39) ;  /* 0x0000014000017945 */ /* 0x000fe20003800200 */
[----:B------:R-:W-:Y:S02]  /*19b0*/  IMAD.MOV.U32 R20, RZ, RZ, R10 ;  /* 0x000000ffff147224 */ /* 0x000fe400078e000a */
[----:B------:R-:W-:Y:S02]  /*19c0*/  IMAD.MOV.U32 R21, RZ, RZ, R11 ;  /* 0x000000ffff157224 */ /* 0x000fe400078e000b */
[----:B-1----:R-:W-:Y:S02]  /*19d0*/  IMAD.MOV.U32 R25, RZ, RZ, R12 ;  /* 0x000000ffff197224 */ /* 0x002fe400078e000c */
[----:B------:R-:W-:-:S06]  /*19e0*/  IMAD.MOV.U32 R23, RZ, RZ, R13 ;  /* 0x000000ffff177224 */ /* 0x000fcc00078e000d */
[----:B------:R-:W-:Y:S05]  /*19f0*/  @!P0 BRA `(.L_x_40) ;  /* 0x0000000000388947 */ /* 0x000fea0003800000 */
        /* <DEDUP_REMOVED lines=14> */
.L_x_40:
[----:B------:R-:W-:Y:S05]  /*1ae0*/  BSYNC.RECONVERGENT B1 ;  /* 0x0000000000017941 */ /* 0x000fea0003800200 */
.L_x_39:
[----:B------:R0:W1:Y:S01]  /*1af0*/  LDS.128 R8, [R0+0x60] ;  /* 0x0000600000087984 */ /* 0x0000620000000c00 */
[----:B------:R-:W-:Y:S01]  /*1b00*/  DSETP.GEU.AND P0, PT, R20, R14, PT ;  /* 0x0000000e1400722a */ /* 0x000fe20003f0e000 */
[----:B------:R-:W-:Y:S01]  /*1b10*/  BSSY.RECONVERGENT B1, `(.L_x_41) ;  /* 0x0000015000017945 */ /* 0x000fe20003800200 */
[----:B------:R-:W-:Y:S01]  /*1b20*/  IMAD.MOV.U32 R12, RZ, RZ, R14 ;  /* 0x000000ffff0c7224 */ /* 0x000fe200078e000e */
[----:B------:R0:W3:Y:S01]  /*1b30*/  LDS.128 R4, [R0+0x70] ;  /* 0x0000700000047984 */ /* 0x0000e20000000c00 */
[----:B------:R-:W-:Y:S02]  /*1b40*/  IMAD.MOV.U32 R13, RZ, RZ, R15 ;  /* 0x000000ffff0d7224 */ /* 0x000fe400078e000f */
[----:B--2---:R-:W-:Y:S02]  /*1b50*/  IMAD.MOV.U32 R27, RZ, RZ, R16 ;  /* 0x000000ffff1b7224 */ /* 0x004fe400078e0010 */
        /* <DEDUP_REMOVED lines=16> */
.L_x_42:
[----:B------:R-:W-:Y:S05]  /*1c60*/  BSYNC.RECONVERGENT B1 ;  /* 0x0000000000017941 */ /* 0x000fea0003800200 */
.L_x_41:
        /* <DEDUP_REMOVED lines=21> */
.L_x_44:
[----:B------:R-:W-:Y:S05]  /*1dc0*/  BSYNC.RECONVERGENT B1 ;  /* 0x0000000000017941 */ /* 0x000fea0003800200 */
.L_x_43:
[----:B------:R-:W-:Y:S01]  /*1dd0*/  DSETP.GEU.AND P0, PT, R14, R10, PT ;  /* 0x0000000a0e00722a */ /* 0x000fe20003f0e000 */
[----:B------:R-:W-:Y:S01]  /*1de0*/  BSSY.RECONVERGENT B1, `(.L_x_45) ;  /* 0x0000014000017945 */ /* 0x000fe20003800200 */
[----:B------:R-:W-:Y:S02]  /*1df0*/  IMAD.MOV.U32 R8, RZ, RZ, R10 ;  /* 0x000000ffff087224 */ /* 0x000fe400078e000a */
[----:B------:R-:W-:Y:S02]  /*1e00*/  IMAD.MOV.U32 R9, RZ, RZ, R11 ;  /* 0x000000ffff097224 */ /* 0x000fe400078e000b */
[----:B---3--:R-:W-:Y:S02]  /*1e10*/  IMAD.MOV.U32 R17, RZ, RZ, R4 ;  /* 0x000000ffff117224 */ /* 0x008fe400078e0004 */
        /* <DEDUP_REMOVED lines=16> */
.L_x_46:
[----:B------:R-:W-:Y:S05]  /*1f20*/  BSYNC.RECONVERGENT B1 ;  /* 0x0000000000017941 */ /* 0x000fea0003800200 */
.L_x_45:
[----:B------:R-:W-:Y:S01]  /*1f30*/  DSETP.GEU.AND P0, PT, R8, R6, PT ;  /* 0x000000060800722a */ /* 0x000fe20003f0e000 */
[----:B------:R-:W-:Y:S02]  /*1f40*/  IMAD.MOV.U32 R12, RZ, RZ, R6 ;  /* 0x000000ffff0c7224 */ /* 0x000fe400078e0006 */
[----:B------:R-:W-:Y:S02]  /*1f50*/  IMAD.MOV.U32 R13, RZ, RZ, R7 ;  /* 0x000000ffff0d7224 */ /* 0x000fe400078e0007 */
[----:B------:R-:W-:Y:S02]  /*1f60*/  IMAD.MOV.U32 R14, RZ, RZ, R2 ;  /* 0x000000ffff0e7224 */ /* 0x000fe400078e0002 */
[----:B------:R-:W-:-:S07]  /*1f70*/  IMAD.MOV.U32 R15, RZ, RZ, R3 ;  /* 0x000000ffff0f7224 */ /* 0x000fce00078e0003 */
        /* <DEDUP_REMOVED lines=14> */
[----:B------:R-:W-:Y:S01]  /*2060*/  SEL R15, R0, R3, P2 ;  /* 0x00000003000f7207 */ /* 0x000fe20001000000 */
[----:B------:R-:W-:Y:S06]  /*2070*/  BRA `(.L_x_34) ;  /* 0x0000004c00007947 */ /* 0x000fec0003800000 */
.L_x_21:
[----:B-1----:R-:W1:Y:S01]  /*2080*/  S2R R2, SR_LANEID ;  /* 0x0000000000027919 */ /* 0x002e620000000000 */
[----:B------:R-:W-:Y:S01]  /*2090*/  LOP3.LUT R3, R0, 0x3e0, RZ, 0xc0, !PT ;  /* 0x000003e000037812 */ /* 0x000fe200078ec0ff */
[----:B------:R-:W-:Y:S01]  /*20a0*/  BSSY.RECONVERGENT B1, `(.L_x_47) ;  /* 0x0000024000017945 */ /* 0x000fe20003800200 */
[----:B-----5:R-:W-:Y:S02]  /*20b0*/  IMAD.MOV.U32 R18, RZ, RZ, R12 ;  /* 0x000000ffff127224 */ /* 0x020fe400078e000c */
[----:B------:R-:W-:Y:S02]  /*20c0*/  IMAD.MOV.U32 R20, RZ, RZ, R13 ;  /* 0x000000ffff147224 */ /* 0x000fe400078e000d */
[----:B------:R-:W-:Y:S01]  /*20d0*/  VIADD R4, R3, 0x20 ;  /* 0x0000002003047836 */ /* 0x000fe20000000000 */
[----:B------:R-:W-:Y:S01]  /*20e0*/  LOP3.LUT R3, RZ, R3, RZ, 0x33, !PT ;  /* 0x00000003ff037212 */ /* 0x000fe200078e33ff */
[----:B------:R-:W-:Y:S02]  /*20f0*/  IMAD.MOV.U32 R6, RZ, RZ, R14 ;  /* 0x000000ffff067224 */ /* 0x000fe400078e000e */
[----:B------:R-:W-:Y:S01]  /*2100*/  IMAD.MOV.U32 R7, RZ, RZ, R15 ;  /* 0x000000ffff077224 */ /* 0x000fe200078e000f */
[----:B------:R-:W-:Y:S01]  /*2110*/  ISETP.GT.AND P0, PT, R4, UR6, PT ;  /* 0x0000000604007c0c */ /* 0x000fe2000bf04270 */
[----:B------:R-:W-:-:S05]  /*2120*/  VIADD R3, R3, UR6 ;  /* 0x0000000603037c36 */ /* 0x000fca0008000000 */
[----:B------:R-:W-:-:S05]  /*2130*/  SEL R3, R3, 0x1f, P0 ;  /* 0x0000001f03037807 */ /* 0x000fca0000000000 */
[----:B------:R2:W3:Y:S04]  /*2140*/  SHFL.DOWN PT, R4, R14, 0x1, R3 ;  /* 0x082000000e047989 */ /* 0x0004e800000e0003 */
[----:B------:R2:W4:Y:S04]  /*2150*/  SHFL.DOWN PT, R5, R15, 0x1, R3 ;  /* 0x082000000f057989 */ /* 0x00052800000e0003 */
[----:B0-----:R2:W0:Y:S01]  /*2160*/  SHFL.DOWN PT, R9, R12, 0x1, R3 ;  /* 0x082000000c097989 */ /* 0x00142200000e0003 */
[----:B-1----:R-:W-:-:S03]  /*2170*/  ISETP.GE.AND P0, PT, R2, R3, PT ;  /* 0x000000030200720c */ /* 0x002fc60003f06270 */
[----:B------:R2:W1:Y:S10]  /*2180*/  SHFL.DOWN PT, R11, R13, 0x1, R3 ;  /* 0x082000000d0b7989 */ /* 0x00047400000e0003 */
[----:B--2---:R-:W-:Y:S05]  /*2190*/  @P0 BRA `(.L_x_48) ;  /* 0x0000000000500947 */ /* 0x004fea0003800000 */
[----:B---34-:R-:W-:Y:S01]  /*21a0*/  DSETP.GEU.AND P0, PT, R14, R4, PT ;  /* 0x000000040e00722a */ /* 0x018fe20003f0e000 */
[----:B0-----:R-:W-:Y:S02]  /*21b0*/  IMAD.MOV.U32 R18, RZ, RZ, R9 ;  /* 0x000000ffff127224 */ /* 0x001fe400078e0009 */
[----:B-1----:R-:W-:Y:S02]  /*21c0*/  IMAD.MOV.U32 R20, RZ, RZ, R11 ;  /* 0x000000ffff147224 */ /* 0x002fe400078e000b */
        /* <DEDUP_REMOVED lines=17> */
.L_x_48:
[----:B------:R-:W-:Y:S05]  /*22e0*/  BSYNC.RECONVERGENT B1 ;  /* 0x0000000000017941 */ /* 0x000fea0003800200 */
.L_x_47:
[----:B---3--:R-:W-:Y:S01]  /*22f0*/  VIADD R4, R2, 0x2 ;  /* 0x0000000202047836 */ /* 0x008fe20000000000 */
[----:B------:R2:W3:Y:S01]  /*2300*/  SHFL.DOWN PT, R8, R6, 0x2, R3 ;  /* 0x0840000006087989 */ /* 0x0004e200000e0003 */
[----:B------:R-:W-:Y:S01]  /*2310*/  BSSY.RECONVERGENT B1, `(.L_x_49) ;  /* 0x000001e000017945 */ /* 0x000fe20003800200 */
[----:B------:R-:W-:Y:S02]  /*2320*/  IMAD.MOV.U32 R10, RZ, RZ, R18 ;  /* 0x000000ffff0a7224 */ /* 0x000fe400078e0012 */
[----:B------:R-:W-:Y:S01]  /*2330*/  ISETP.GT.AND P0, PT, R4, R3, PT ;  /* 0x000000030400720c */ /* 0x000fe20003f04270 */
[----:B0-----:R2:W0:Y:S01]  /*2340*/  SHFL.DOWN PT, R9, R7, 0x2, R3 ;  /* 0x0840000007097989 */ /* 0x00142200000e0003 */
[----:B------:R-:W-:Y:S02]  /*2350*/  IMAD.MOV.U32 R16, RZ, RZ, R20 ;  /* 0x000000ffff107224 */ /* 0x000fe400078e0014 */
[----:B------:R-:W-:Y:S01]  /*2360*/  IMAD.MOV.U32 R4, RZ, RZ, R6 ;  /* 0x000000ffff047224 */ /* 0x000fe200078e0006 */
[----:B-1----:R2:W1:Y:S01]  /*2370*/  SHFL.DOWN PT, R11, R18, 0x2, R3 ;  /* 0x08400000120b7989 */ /* 0x00246200000e0003 */
[----:B----4-:R-:W-:-:S03]  /*2380*/  IMAD.MOV.U32 R5, RZ, RZ, R7 ;  /* 0x000000ffff057224 */ /* 0x010fc600078e0007 */
[----:B------:R2:W4:Y:S04]  /*2390*/  SHFL.DOWN PT, R13, R20, 0x2, R3 ;  /* 0x08400000140d7989 */ /* 0x00052800000e0003 */
[----:B------:R-:W-:Y:S05]  /*23a0*/  @P0 BRA `(.L_x_50) ;  /* 0x0000000000500947 */ /* 0x000fea0003800000 */
[----:B0--3--:R-:W-:Y:S01]  /*23b0*/  DSETP.GEU.AND P0, PT, R6, R8, PT ;  /* 0x000000080600722a */ /* 0x009fe20003f0e000 */
[----:B-1----:R-:W-:Y:S02]  /*23c0*/  IMAD.MOV.U32 R10, RZ, RZ, R11 ;  /* 0x000000ffff0a7224 */ /* 0x002fe400078e000b */
        /* <DEDUP_REMOVED lines=18> */
.L_x_50:
[----:B------:R-:W-:Y:S05]  /*24f0*/  BSYNC.RECONVERGENT B1 ;  /* 0x0000000000017941 */ /* 0x000fea0003800200 */
.L_x_49:
[----:B--2---:R-:W-:Y:S01]  /*2500*/  VIADD R6, R2, 0x4 ;  /* 0x0000000402067836 */ /* 0x004fe20000000000 */
[----:B---3--:R2:W3:Y:S01]  /*2510*/  SHFL.DOWN PT, R8, R4, 0x4, R3 ;  /* 0x0880000004087989 */ /* 0x0084e200000e0003 */
[----:B------:R-:W-:Y:S01]  /*2520*/  BSSY.RECONVERGENT B1, `(.L_x_51) ;  /* 0x000001e000017945 */ /* 0x000fe20003800200 */
[----:B------:R-:W-:Y:S02]  /*2530*/  IMAD.MOV.U32 R12, RZ, RZ, R10 ;  /* 0x000000ffff0c7224 */ /* 0x000fe400078e000a */
[----:B------:R-:W-:Y:S01]  /*2540*/  ISETP.GT.AND P0, PT, R6, R3, PT ;  /* 0x000000030600720c */ /* 0x000fe20003f04270 */
[----:B0-----:R2:W0:Y:S01]  /*2550*/  SHFL.DOWN PT, R9, R5, 0x4, R3 ;  /* 0x0880000005097989 */ /* 0x00142200000e0003 */
[----:B------:R-:W-:Y:S02]  /*2560*/  IMAD.MOV.U32 R14, RZ, RZ, R16 ;  /* 0x000000ffff0e7224 */ /* 0x000fe400078e0010 */
[----:B------:R-:W-:Y:S01]  /*2570*/  IMAD.MOV.U32 R6, RZ, RZ, R4 ;  /* 0x000000ffff067224 */ /* 0x000fe200078e0004 */
[----:B-1----:R2:W1:Y:S01]  /*2580*/  SHFL.DOWN PT, R11, R10, 0x4, R3 ;  /* 0x088000000a0b7989 */ /* 0x00246200000e0003 */
[----:B------:R-:W-:-:S03]  /*2590*/  IMAD.MOV.U32 R7, RZ, RZ, R5 ;  /* 0x000000ffff077224 */ /* 0x000fc600078e0005 */
[----:B----4-:R2:W4:Y:S04]  /*25a0*/  SHFL.DOWN PT, R13, R16, 0x4, R3 ;  /* 0x08800000100d7989 */ /* 0x01052800000e0003 */
        /* <DEDUP_REMOVED lines=21> */
.L_x_52:
[----:B------:R-:W-:Y:S05]  /*2700*/  BSYNC.RECONVERGENT B1 ;  /* 0x0000000000017941 */ /* 0x000fea0003800200 */
.L_x_51:
        /* <DEDUP_REMOVED lines=32> */
.L_x_54:
[----:B------:R-:W-:Y:S05]  /*2910*/  BSYNC.RECONVERGENT B1 ;  /* 0x0000000000017941 */ /* 0x000fea0003800200 */
.L_x_53:
[----:B---3--:R-:W-:Y:S01]  /*2920*/  VIADD R8, R2, 0x10 ;  /* 0x0000001002087836 */ /* 0x008fe20000000000 */
[----:B--2---:R2:W3:Y:S01]  /*2930*/  SHFL.DOWN PT, R6, R4, 0x10, R3 ;  /* 0x0a00000004067989 */ /* 0x0044e200000e0003 */
[----:B------:R-:W-:Y:S01]  /*2940*/  BSSY.RECONVERGENT B1, `(.L_x_55) ;  /* 0x000001e000017945 */ /* 0x000fe20003800200 */
[----:B------:R-:W-:Y:S02]  /*2950*/  IMAD.MOV.U32 R14, RZ, RZ, R10 ;  /* 0x000000ffff0e7224 */ /* 0x000fe400078e000a */
[----:B------:R-:W-:Y:S01]  /*2960*/  ISETP.GT.AND P0, PT, R8, R3, PT ;  /* 0x000000030800720c */ /* 0x000fe20003f04270 */
[----:B------:R2:W2:Y:S01]  /*2970*/  SHFL.DOWN PT, R7, R5, 0x10, R3 ;  /* 0x0a00000005077989 */ /* 0x0004a200000e0003 */
[----:B------:R-:W-:Y:S02]  /*2980*/  IMAD.MOV.U32 R15, RZ, RZ, R16 ;  /* 0x000000ffff0f7224 */ /* 0x000fe400078e0010 */
[----:B------:R-:W-:Y:S01]  /*2990*/  IMAD.MOV.U32 R12, RZ, RZ, R4 ;  /* 0x000000ffff0c7224 */ /* 0x000fe200078e0004 */
[----:B0-----:R0:W0:Y:S01]  /*29a0*/  SHFL.DOWN PT, R9, R10, 0x10, R3 ;  /* 0x0a0000000a097989 */ /* 0x00102200000e0003 */
[----:B----4-:R-:W-:-:S03]  /*29b0*/  IMAD.MOV.U32 R13, RZ, RZ, R5 ;  /* 0x000000ffff0d7224 */ /* 0x010fc600078e0005 */
[----:B-1----:R1:W4:Y:S04]  /*29c0*/  SHFL.DOWN PT, R11, R16, 0x10, R3 ;  /* 0x0a000000100b7989 */ /* 0x00232800000e0003 */
[----:B------:R-:W-:Y:S05]  /*29d0*/  @P0 BRA `(.L_x_56) ;  /* 0x0000000000500947 */ /* 0x000fea0003800000 */
[----:B--23--:R-:W-:Y:S01]  /*29e0*/  DSETP.GEU.AND P0, PT, R4, R6, PT ;  /* 0x000000060400722a */ /* 0x00cfe20003f0e000 */
[----:B0-----:R-:W-:Y:S02]  /*29f0*/  IMAD.MOV.U32 R14, RZ, RZ, R9 ;  /* 0x000000ffff0e7224 */ /* 0x001fe400078e0009 */
        /* <DEDUP_REMOVED lines=18> */
.L_x_56:
[----:B------:R-:W-:Y:S05]  /*2b20*/  BSYNC.RECONVERGENT B1 ;  /* 0x0000000000017941 */ /* 0x000fea0003800200 */
.L_x_55:
[----:B------:R-:W-:Y:S01]  /*2b30*/  ISETP.NE.AND P0, PT, R2, RZ, PT ;  /* 0x000000ff0200720c */ /* 0x000fe20003f05270 */
[----:B------:R-:W-:-:S12]  /*2b40*/  BSSY.RECONVERGENT B1, `(.L_x_57) ;  /* 0x000000a000017945 */ /* 0x000fd80003800200 */
[----:B------:R-:W-:Y:S05]  /*2b50*/  @P0 BRA `(.L_x_58) ;  /* 0x0000000000200947 */ /* 0x000fea0003800000 */
[----:B--2---:R-:W2:Y:S01]  /*2b60*/  S2R R4, SR_CgaCtaId ;  /* 0x0000000000047919 */ /* 0x004ea20000008800 */
[----:B01----:R-:W-:Y:S02]  /*2b70*/  MOV R3, 0x400 ;  /* 0x0000040000037802 */ /* 0x003fe40000000f00 */
[----:B------:R-:W-:-:S04]  /*2b80*/  SHF.R.U32.HI R2, RZ, 0x1, R0 ;  /* 0x00000001ff027819 */ /* 0x000fc80000011600 */
[----:B------:R-:W-:Y:S02]  /*2b90*/  LOP3.LUT R2, R2, 0x1f0, RZ, 0xc0, !PT ;  /* 0x000001f002027812 */ /* 0x000fe400078ec0ff */
[----:B--2---:R-:W-:-:S05]  /*2ba0*/  LEA R3, R4, R3, 0x18 ;  /* 0x0000000304037211 */ /* 0x004fca00078ec0ff */
[----:B------:R-:W-:-:S05]  /*2bb0*/  IMAD.IADD R3, R2, 0x1, R3 ;  /* 0x0000000102037824 */ /* 0x000fca00078e0203 */
[----:B------:R0:W-:Y:S04]  /*2bc0*/  STS.64 [R3+0x10], R14 ;  /* 0x0000100e03007388 */ /* 0x0001e80000000a00 */
[----:B------:R0:W-:Y:S02]  /*2bd0*/  STS.64 [R3+0x8], R12 ;  /* 0x0000080c03007388 */ /* 0x0001e40000000a00 */
.L_x_58:
[----:B------:R-:W-:Y:S05]  /*2be0*/  BSYNC.RECONVERGENT B1 ;  /* 0x0000000000017941 */ /* 0x000fea0003800200 */
.L_x_57:
[----:B------:R-:W-:Y:S01]  /*2bf0*/  BAR.SYNC.DEFER_BLOCKING 0x0 ;  /* 0x0000000000007b1d */ /* 0x000fe20000010000 */
[----:B------:R-:W-:-:S13]  /*2c00*/  ISETP.NE.AND P1, PT, R0, RZ, PT ;  /* 0x000000ff0000720c */ /* 0x000fda0003f25270 */
[----:B------:R-:W-:Y:S05]  /*2c10*/  @P1 BRA `(.L_x_34) ;  /* 0x0000004000181947 */ /* 0x000fea0003800000 */
[----:B------:R-:W-:Y:S01]  /*2c20*/  UISETP.GE.AND UP0, UPT, UR6, 0x21, UPT ;  /* 0x000000210600788c */ /* 0x000fe2000bf06270 */
[----:B----4-:R-:W-:Y:S02]  /*2c30*/  IMAD.MOV.U32 R11, RZ, RZ, R14 ;  /* 0x000000ffff0b7224 */ /* 0x010fe400078e000e */
[----:B------:R-:W-:Y:S02]  /*2c40*/  IMAD.MOV.U32 R8, RZ, RZ, R15 ;  /* 0x000000ffff087224 */ /* 0x000fe400078e000f */
[----:B------:R-:W-:Y:S02]  /*2c50*/  IMAD.MOV.U32 R2, RZ, RZ, R12 ;  /* 0x000000ffff027224 */ /* 0x000fe400078e000c */
[----:B012---:R-:W-:Y:S02]  /*2c60*/  IMAD.MOV.U32 R3, RZ, RZ, R13 ;  /* 0x000000ffff037224 */ /* 0x007fe400078e000d */
[----:B------:R-:W-:Y:S05]  /*2c70*/  BRA.U !UP0, `(.L_x_59) ;  /* 0x00000001086c7547 */ /* 0x000fea000b800000 */
[----:B------:R-:W0:Y:S01]  /*2c80*/  S2UR UR5, SR_CgaCtaId ;  /* 0x00000000000579c3 */ /* 0x000e220000008800 */
[----:B------:R-:W-:Y:S01]  /*2c90*/  UMOV UR4, 0x400 ;  /* 0x0000040000047882 */ /* 0x000fe20000000000 */
[----:B------:R-:W-:Y:S01]  /*2ca0*/  BSSY.RECONVERGENT B1, `(.L_x_59) ;  /* 0x0000018000017945 */ /* 0x000fe20003800200 */
[----:B0-----:R-:W-:-:S09]  /*2cb0*/  ULEA UR4, UR5, UR4, 0x18 ;  /* 0x0000000405047291 */ /* 0x001fd2000f8ec0ff */
[----:B------:R-:W0:Y:S04]  /*2cc0*/  LDS.64 R4, [UR4+0x18] ;  /* 0x00001804ff047984 */ /* 0x000e280008000a00 */
[----:B---3--:R-:W1:Y:S01]  /*2cd0*/  LDS.64 R6, [UR4+0x20] ;  /* 0x00002004ff067984 */ /* 0x008e620008000a00 */
[----:B0-----:R-:W-:Y:S01]  /*2ce0*/  DSETP.GEU.AND P0, PT, R12, R4, PT ;  /* 0x000000040c00722a */ /* 0x001fe20003f0e000 */
[----:B------:R-:W-:Y:S02]  /*2cf0*/  IMAD.MOV.U32 R2, RZ, RZ, R4 ;  /* 0x000000ffff027224 */ /* 0x000fe400078e0004 */
[----:B------:R-:W-:Y:S02]  /*2d00*/  IMAD.MOV.U32 R3, RZ, RZ, R5 ;  /* 0x000000ffff037224 */ /* 0x000fe400078e0005 */
[----:B-1----:R-:W-:-:S02]  /*2d10*/  IMAD.MOV.U32 R11, RZ, RZ, R6 ;  /* 0x000000ffff0b7224 */ /* 0x002fc400078e0006 */
        /* <DEDUP_REMOVED lines=16> */
.L_x_60:
[----:B------:R-:W-:Y:S05]  /*2e20*/  BSYNC.RECONVERGENT B1 ;  /* 0x0000000000017941 */ /* 0x000fea0003800200 */
.L_x_59:
[----:B------:R-:W-:Y:S01]  /*2e30*/  UISETP.GE.AND UP0, UPT, UR6, 0x41, UPT ;  /* 0x000000410600788c */ /* 0x000fe2000bf06270 */
[----:B------:R-:W-:Y:S02]  /*2e40*/  IMAD.MOV.U32 R9, RZ, RZ, R11 ;  /* 0x000000ffff097224 */ /* 0x000fe400078e000b */
[----:B------:R-:W-:Y:S02]  /*2e50*/  IMAD.MOV.U32 R0, RZ, RZ, R8 ;  /* 0x000000ffff007224 */ /* 0x000fe400078e0008 */
[----:B------:R-:W-:Y:S02]  /*2e60*/  IMAD.MOV.U32 R4, RZ, RZ, R2 ;  /* 0x000000ffff047224 */ /* 0x000fe400078e0002 */
[----:B------:R-:W-:Y:S02]  /*2e70*/  IMAD.MOV.U32 R5, RZ, RZ, R3 ;  /* 0x000000ffff057224 */ /* 0x000fe400078e0003 */
[----:B------:R-:W-:Y:S05]  /*2e80*/  BRA.U !UP0, `(.L_x_61) ;  /* 0x00000001086c7547 */ /* 0x000fea000b800000 */
[----:B------:R-:W0:Y:S01]  /*2e90*/  S2UR UR5, SR_CgaCtaId ;  /* 0x00000000000579c3 */ /* 0x000e220000008800 */
[----:B------:R-:W-:Y:S01]  /*2ea0*/  UMOV UR4, 0x400 ;  /* 0x0000040000047882 */ /* 0x000fe20000000000 */
[----:B------:R-:W-:Y:S01]  /*2eb0*/  BSSY.RECONVERGENT B1, `(.L_x_61) ;  /* 0x0000018000017945 */ /* 0x000fe20003800200 */
[----:B0-----:R-:W-:-:S09]  /*2ec0*/  ULEA UR4, UR5, UR4, 0x18 ;  /* 0x0000000405047291 */ /* 0x001fd2000f8ec0ff */
[----:B---3--:R-:W0:Y:S04]  /*2ed0*/  LDS.64 R6, [UR4+0x28] ;  /* 0x00002804ff067984 */ /* 0x008e280008000a00 */
[----:B------:R-:W1:Y:S01]  /*2ee0*/  LDS.64 R12, [UR4+0x30] ;  /* 0x00003004ff0c7984 */ /* 0x000e620008000a00 */
        /* <DEDUP_REMOVED lines=20> */
.L_x_62:
[----:B------:R-:W-:Y:S05]  /*3030*/  BSYNC.RECONVERGENT B1 ;  /* 0x0000000000017941 */ /* 0x000fea0003800200 */
.L_x_61:
        /* <DEDUP_REMOVED lines=32> */
.L_x_64:
[----:B------:R-:W-:Y:S05]  /*3240*/  BSYNC.RECONVERGENT B1 ;  /* 0x0000000000017941 */ /* 0x000fea0003800200 */
.L_x_63:
        /* <DEDUP_REMOVED lines=32> */
.L_x_66:
[----:B------:R-:W-:Y:S05]  /*3450*/  BSYNC.RECONVERGENT B1 ;  /* 0x0000000000017941 */ /* 0x000fea0003800200 */
.L_x_65:
        /* <DEDUP_REMOVED lines=32> */
.L_x_68:
[----:B------:R-:W-:Y:S05]  /*3660*/  BSYNC.RECONVERGENT B1 ;  /* 0x0000000000017941 */ /* 0x000fea0003800200 */
.L_x_67:
        /* <DEDUP_REMOVED lines=32> */
.L_x_70:
[----:B------:R-:W-:Y:S05]  /*3870*/  BSYNC.RECONVERGENT B1 ;  /* 0x0000000000017941 */ /* 0x000fea0003800200 */
.L_x_69:
[----:B------:R-:W-:Y:S01]  /*3880*/  UISETP.GE.AND UP0, UPT, UR6, 0xe1, UPT ;  /* 0x000000e10600788c */ /* 0x000fe2000bf06270 */
[----:B------:R-:W-:Y:S02]  /*3890*/  IMAD.MOV.U32 R14, RZ, RZ, R9 ;  /* 0x000000ffff0e7224 */ /* 0x000fe400078e0009 */
[----:B------:R-:W-:Y:S02]  /*38a0*/  IMAD.MOV.U32 R15, RZ, RZ, R0 ;  /* 0x000000ffff0f7224 */ /* 0x000fe400078e0000 */
[----:B------:R-:W-:Y:S02]  /*38b0*/  IMAD.MOV.U32 R12, RZ, RZ, R4 ;  /* 0x000000ffff0c7224 */ /* 0x000fe400078e0004 */
[----:B------:R-:W-:Y:S02]  /*38c0*/  IMAD.MOV.U32 R13, RZ, RZ, R5 ;  /* 0x000000ffff0d7224 */ /* 0x000fe400078e0005 */
[----:B------:R-:W-:Y:S05]  /*38d0*/  BRA.U !UP0, `(.L_x_34) ;  /* 0x0000003108e87547 */ /* 0x000fea000b800000 */
[----:B------:R-:W0:Y:S01]  /*38e0*/  S2UR UR5, SR_CgaCtaId ;  /* 0x00000000000579c3 */ /* 0x000e220000008800 */
[----:B------:R-:W-:Y:S02]  /*38f0*/  UMOV UR4, 0x400 ;  /* 0x0000040000047882 */ /* 0x000fe40000000000 */
        /* <DEDUP_REMOVED lines=24> */
.L_x_2:
[----:B------:R-:W1:Y:S01]  /*3a80*/  S2R R0, SR_TID.X ;  /* 0x0000000000007919 */ /* 0x000e620000002100 */
[----:B------:R-:W1:Y:S02]  /*3a90*/  LDC.64 R2, c[0x0][0x380] ;  /* 0x0000e000ff027b82 */ /* 0x000e640000000a00 */
[----:B-1----:R-:W-:-:S05]  /*3aa0*/  IMAD.WIDE.U32 R2, R0, 0x10, R2 ;  /* 0x0000001000027825 */ /* 0x002fca00078e0002 */
[----:B0-----:R-:W2:Y:S04]  /*3ab0*/  LDG.E.64.CONSTANT R18, desc[UR10][R2.64] ;  /* 0x0000000a02127981 */ /* 0x001ea8000c1e9b00 */
[----:B------:R-:W2:Y:S04]  /*3ac0*/  LDG.E.64.CONSTANT R16, desc[UR10][R2.64+0x1000] ;  /* 0x0010000a02107981 */ /* 0x000ea8000c1e9b00 */
[----:B------:R-:W3:Y:S04]  /*3ad0*/  LDG.E.64.CONSTANT R20, desc[UR10][R2.64+0x8] ;  /* 0x0000080a02147981 */ /* 0x000ee8000c1e9b00 */
[----:B------:R-:W3:Y:S04]  /*3ae0*/  LDG.E.64.CONSTANT R14, desc[UR10][R2.64+0x1008] ;  /* 0x0010080a020e7981 */ /* 0x000ee8000c1e9b00 */
[----:B------:R-:W4:Y:S04]  /*3af0*/  LDG.E.64.CONSTANT R12, desc[UR10][R2.64+0x2000] ;  /* 0x0020000a020c7981 */ /* 0x000f28000c1e9b00 */
[----:B------:R-:W5:Y:S04]  /*3b00*/  LDG.E.64.CONSTANT R10, desc[UR10][R2.64+0x2008] ;  /* 0x0020080a020a7981 */ /* 0x000f68000c1e9b00 */
[----:B------:R-:W5:Y:S04]  /*3b10*/  LDG.E.64.CONSTANT R6, desc[UR10][R2.64+0x3000] ;  /* 0x0030000a02067981 */ /* 0x000f68000c1e9b00 */
[----:B------:R-:W5:Y:S04]  /*3b20*/  LDG.E.64.CONSTANT R4, desc[UR10][R2.64+0x3008] ;  /* 0x0030080a02047981 */ /* 0x000f68000c1e9b00 */
[----:B------:R-:W5:Y:S04]  /*3b30*/  LDG.E.64.CONSTANT R28, desc[UR10][R2.64+0x4000] ;  /* 0x0040000a021c7981 */ /* 0x000f68000c1e9b00 */
[----:B------:R-:W5:Y:S01]  /*3b40*/  LDG.E.64.CONSTANT R8, desc[UR10][R2.64+0x4008] ;  /* 0x0040080a02087981 */ /* 0x000f62000c1e9b00 */
[----:B------:R-:W-:Y:S01]  /*3b50*/  UISETP.GE.U32.AND UP0, UPT, UR8, 0xa00, UPT ;  /* 0x00000a000800788c */ /* 0x000fe2000bf06070 */
[----:B------:R-:W-:Y:S01]  /*3b60*/  UMOV UR9, 0x500 ;  /* 0x0000050000097882 */ /* 0x000fe20000000000 */
[----:B------:R-:W-:Y:S01]  /*3b70*/  UMOV UR4, URZ ;  /* 0x000000ff00047c82 */ /* 0x000fe20008000000 */
[----:B--2---:R-:W-:-:S14]  /*3b80*/  DSETP.GEU.AND P2, PT, R18, R16, PT ;  /* 0x000000101200722a */ /* 0x004fdc0003f4e000 */
[----:B---3--:R-:W-:-:S04]  /*3b90*/  @P2 ISETP.GE.U32.AND P0, PT, R20, R14, PT ;  /* 0x0000000e1400220c */ /* 0x008fc80003f06070 */
[----:B------:R-:W-:-:S13]  /*3ba0*/  @P2 ISETP.GE.AND.EX P0, PT, R21, R15, PT, P0 ;  /* 0x0000000f1500220c */ /* 0x000fda0003f06300 */
[----:B------:R-:W-:-:S06]  /*3bb0*/  @P2 DSETP.LT.OR P0, PT, R16, R18, !P0 ;  /* 0x000000121000222a */ /* 0x000fcc0004701400 */
[----:B------:R-:W-:Y:S02]  /*3bc0*/  @P2 FSEL R18, R18, R16, P0 ;  /* 0x0000001012122208 */ /* 0x000fe40000000000 */
[----:B------:R-:W-:Y:S02]  /*3bd0*/  @P2 FSEL R19, R19, R17, P0 ;  /* 0x0000001113132208 */ /* 0x000fe40000000000 */
[----:B------:R-:W-:Y:S01]  /*3be0*/  @P2 SEL R14, R20, R14, P0 ;  /* 0x0000000e140e2207 */ /* 0x000fe20000000000 */
[----:B------:R-:W-:Y:S01]  /*3bf0*/  @P2 IMAD.MOV.U32 R16, RZ, RZ, R18 ;  /* 0x000000ffff102224 */ /* 0x000fe200078e0012 */
[----:B------:R-:W-:Y:S01]  /*3c00*/  @P2 SEL R15, R21, R15, P0 ;  /* 0x0000000f150f2207 */ /* 0x000fe20000000000 */
[----:B------:R-:W-:-:S06]  /*3c10*/  @P2 IMAD.MOV.U32 R17, RZ, RZ, R19 ;  /* 0x000000ffff112224 */ /* 0x000fcc00078e0013 */
[----:B----4-:R-:W-:-:S14]  /*3c20*/  DSETP.GEU.AND P1, PT, R16, R12, PT ;  /* 0x0000000c1000722a */ /* 0x010fdc0003f2e000 */
[----:B-----5:R-:W-:-:S04]  /*3c30*/  @P1 ISETP.GE.U32.AND P0, PT, R14, R10, PT ;  /* 0x0000000a0e00120c */ /* 0x020fc80003f06070 */
[----:B------:R-:W-:-:S13]  /*3c40*/  @P1 ISETP.GE.AND.EX P0, PT, R15, R11, PT, P0 ;  /* 0x0000000b0f00120c */ /* 0x000fda0003f06300 */
[----:B------:R-:W-:-:S06]  /*3c50*/  @P1 DSETP.GT.OR P0, PT, R16, R12, !P0 ;  /* 0x0000000c1000122a */ /* 0x000fcc0004704400 */
[----:B------:R-:W-:Y:S02]  /*3c60*/  @P1 FSEL R16, R16, R12, P0 ;  /* 0x0000000c10101208 */ /* 0x000fe40000000000 */
[----:B------:R-:W-:Y:S02]  /*3c70*/  @P1 FSEL R17, R17, R13, P0 ;  /* 0x0000000d11111208 */ /* 0x000fe40000000000 */
[----:B------:R-:W-:Y:S01]  /*3c80*/  @P1 SEL R10, R14, R10, P0 ;  /* 0x0000000a0e0a1207 */ /* 0x000fe20000000000 */
[----:B------:R-:W-:Y:S01]  /*3c90*/  @P1 IMAD.MOV.U32 R12, RZ, RZ, R16 ;  /* 0x000000ffff0c1224 */ /* 0x000fe200078e0010 */
[----:B------:R-:W-:Y:S01]  /*3ca0*/  @P1 SEL R11, R15, R11, P0 ;  /* 0x0000000b0f0b1207 */ /* 0x000fe20000000000 */
[----:B------:R-:W-:-:S06]  /*3cb0*/  @P1 IMAD.MOV.U32 R13, RZ, RZ, R17 ;  /* 0x000000ffff0d1224 */ /* 0x000fcc00078e0011 */
[----:B------:R-:W-:-:S14]  /*3cc0*/  DSETP.GEU.AND P2, PT, R12, R6, PT ;  /* 0x000000060c00722a */ /* 0x000fdc0003f4e000 */
[----:B------:R-:W-:-:S04]  /*3cd0*/  @P2 ISETP.GE.U32.AND P0, PT, R10, R4, PT ;  /* 0x000000040a00220c */ /* 0x000fc80003f06070 */
        /* <DEDUP_REMOVED lines=17> */
[----:B------:R-:W-:Y:S01]  /*3df0*/  @P1 IMAD.MOV.U32 R29, RZ, RZ, R7 ;  /* 0x000000ffff1d1224 */ /* 0x000fe200078e0007 */
[----:B------:R-:W-:Y:S06]  /*3e00*/  BRA.U !UP0, `(.L_x_71) ;  /* 0x0000000d08987547 */ /* 0x000fec000b800000 */
[----:B------:R-:W-:-:S04]  /*3e10*/  UIADD3 UR9, UP0, UPT, UR8, -0xa00, URZ ;  /* 0xfffff60008097890 */ /* 0x000fc8000ff1e0ff */
[----:B------:R-:W-:Y:S02]  /*3e20*/  ULEA.HI.X.SX32 UR8, UR8, 0xffffffff, 0x1, UP0 ;  /* 0xffffffff08087891 */ /* 0x000fe400080f0eff */
[----:B------:R-:W-:Y:S02]  /*3e30*/  UIMAD.WIDE.U32 UR12, UR9, -0x33333333, URZ ;  /* 0xcccccccd090c78a5 */ /* 0x000fe4000f8e00ff */
[----:B------:R-:W-:Y:S02]  /*3e40*/  UIMAD.WIDE.U32 UR4, UR8, -0x33333333, URZ ;  /* 0xcccccccd080478a5 */ /* 0x000fe4000f8e00ff */
[----:B------:R-:W-:Y:S02]  /*3e50*/  UISETP.GE.U32.AND UP1, UPT, UR9, 0x500, UPT ;  /* 0x000005000900788c */ /* 0x000fe4000bf26070 */
[----:B------:R-:W-:Y:S02]  /*3e60*/  UIMAD.WIDE.U32 UR4, UP0, UR9, -0x33333334, UR4 ;  /* 0xcccccccc090478a5 */ /* 0x000fe4000f800004 */
[----:B------:R-:W-:-:S02]  /*3e70*/  UISETP.GE.U32.AND.EX UP1, UPT, UR8, URZ, UPT, UP1 ;  /* 0x000000ff0800728c */ /* 0x000fc4000bf26110 */
[----:B------:R-:W-:Y:S02]  /*3e80*/  UIADD3.X UR7, UPT, UPT, URZ, URZ, URZ, UP0, !UPT ;  /* 0x000000ffff077290 */ /* 0x000fe400087fe4ff */
[----:B------:R-:W-:Y:S01]  /*3e90*/  UIADD3 URZ, UP0, UPT, UR13, UR4, URZ ;  /* 0x000000040dff7290 */ /* 0x000fe2000ff1e0ff */
[----:B------:R-:W-:Y:S01]  /*3ea0*/  UMOV UR6, UR5 ;  /* 0x0000000500067c82 */ /* 0x000fe20008000000 */
[----:B------:R-:W-:Y:S02]  /*3eb0*/  UMOV UR9, 0x500 ;  /* 0x0000050000097882 */ /* 0x000fe40000000000 */
[----:B------:R-:W-:-:S04]  /*3ec0*/  UIMAD.WIDE.U32.X UR6, UR8, -0x33333334, UR6, UP0 ;  /* 0xcccccccc080678a5 */ /* 0x000fc800080e0406 */
[----:B------:R-:W-:-:S04]  /*3ed0*/  USHF.R.U64 UR5, UR6, 0xa, UR7 ;  /* 0x0000000a06057899 */ /* 0x000fc80008001207 */
[----:B------:R-:W-:-:S04]  /*3ee0*/  ULOP3.LUT UR4, UR5, 0x1, URZ, 0xc0, !UPT ;  /* 0x0000000105047892 */ /* 0x000fc8000f8ec0ff */
[----:B------:R-:W-:-:S03]  /*3ef0*/  UISETP.NE.U32.AND UP0, UPT, UR4, 0x1, UPT ;  /* 0x000000010400788c */ /* 0x000fc6000bf05070 */
[----:B------:R-:W-:Y:S01]  /*3f00*/  UMOV UR4, URZ ;  /* 0x000000ff00047c82 */ /* 0x000fe20008000000 */
[----:B------:R-:W-:Y:S01]  /*3f10*/  UISETP.NE.U32.AND.EX UP0, UPT, URZ, URZ, UPT, UP0 ;  /* 0x000000ffff00728c */ /* 0x000fe2000bf05100 */
[----:B------:R-:W-:Y:S10]  /*3f20*/  BRA.U !UP1, `(.L_x_72) ;  /* 0x0000000909307547 */ /* 0x000ff4000b800000 */
[----:B------:R-:W0:Y:S01]  /*3f30*/  LDCU.64 UR8, c[0x0][0x380] ;  /* 0x00007000ff0877ac */ /* 0x000e220008000a00 */
[----:B------:R-:W-:Y:S01]  /*3f40*/  UIADD3 UR5, UP1, UPT, UR5, 0x1, URZ ;  /* 0x0000000105057890 */ /* 0x000fe2000ff3e0ff */
[----:B------:R-:W-:-:S03]  /*3f50*/  UMOV UR4, URZ ;  /* 0x000000ff00047c82 */ /* 0x000fc60008000000 */
[----:B------:R-:W-:Y:S02]  /*3f60*/  ULEA.HI.X UR6, UR7, URZ, URZ, 0x16, UP1 ;  /* 0x000000ff07067291 */ /* 0x000fe400088fb4ff */
[----:B------:R-:W-:Y:S02]  /*3f70*/  ULOP3.LUT UR5, UR5, 0xfffffffe, URZ, 0xc0, !UPT ;  /* 0xfffffffe05057892 */ /* 0x000fe4000f8ec0ff */
[----:B------:R-:W-:Y:S01]  /*3f80*/  ULOP3.LUT UR6, UR6, 0x7fffff, URZ, 0xc0, !UPT ;  /* 0x007fffff06067892 */ /* 0x000fe2000f8ec0ff */
[----:B0-----:R-:W-:-:S04]  /*3f90*/  LEA R4, P0, R0, UR8, 0x4 ;  /* 0x0000000800047c11 */ /* 0x001fc8000f8020ff */
[----:B------:R-:W-:Y:S02]  /*3fa0*/  IADD3 R4, P1, PT, R4, 0xe008, RZ ;  /* 0x0000e00804047810 */ /* 0x000fe40007f3e0ff */
[----:B------:R-:W-:Y:S01]  /*3fb0*/  LEA.HI.X R0, R0, UR9, RZ, 0x4, P0 ;  /* 0x0000000900007c11 */ /* 0x000fe200080f24ff */
[----:B------:R-:W-:-:S04]  /*3fc0*/  UMOV UR9, 0x500 ;  /* 0x0000050000097882 */ /* 0x000fc80000000000 */
[----:B------:R-:W-:-:S07]  /*3fd0*/  IMAD.X R5, RZ, RZ, R0, P1 ;  /* 0x000000ffff057224 */ /* 0x000fce00008e0600 */
.L_x_73:
[----:B------:R-:W2:Y:S04]  /*3fe0*/  LDG.E.64.CONSTANT R12, desc[UR10][R4.64+-0x9008] ;  /* 0xff6ff80a040c7981 */ /* 0x000ea8000c1e9b00 */
[----:B------:R-:W3:Y:S04]  /*3ff0*/  LDG.E.64.CONSTANT R16, desc[UR10][R4.64+-0x9000] ;  /* 0xff70000a04107981 */ /* 0x000ee8000c1e9b00 */
[----:B------:R-:W4:Y:S04]  /*4000*/  LDG.E.64.CONSTANT R18, desc[UR10][R4.64+-0x8008] ;  /* 0xff7ff80a04127981 */ /* 0x000f28000c1e9b00 */
[----:B------:R-:W5:Y:S04]  /*4010*/  LDG.E.64.CONSTANT R20, desc[UR10][R4.64+-0x8000] ;  /* 0xff80000a04147981 */ /* 0x000f68000c1e9b00 */
[----:B------:R-:W5:Y:S04]  /*4020*/  LDG.E.64.CONSTANT R22, desc[UR10][R4.64+-0x7008] ;  /* 0xff8ff80a04167981 */ /* 0x000f68000c1e9b00 */
[----:B------:R-:W5:Y:S04]  /*4030*/  LDG.E.64.CONSTANT R24, desc[UR10][R4.64+-0x7000] ;  /* 0xff90000a04187981 */ /* 0x000f68000c1e9b00 */
[----:B------:R-:W5:Y:S04]  /*4040*/  LDG.E.64.CONSTANT R26, desc[UR10][R4.64+-0x6008] ;  /* 0xff9ff80a041a7981 */ /* 0x000f68000c1e9b00 */
[----:B------:R-:W5:Y:S04]  /*4050*/  LDG.E.64.CONSTANT R6, desc[UR10][R4.64+-0x6000] ;  /* 0xffa0000a04067981 */ /* 0x000f68000c1e9b00 */
[----:B------:R-:W5:Y:S01]  /*4060*/  LDG.E.64.CONSTANT R14, desc[UR10][R4.64+-0x4000] ;  /* 0xffc0000a040e7981 */ /* 0x000f62000c1e9b00 */
[----:B--2---:R-:W-:-:S14]  /*4070*/  DSETP.GEU.AND P2, PT, R28, R12, PT ;  /* 0x0000000c1c00722a */ /* 0x004fdc0003f4e000 */
[----:B---3--:R-:W-:-:S04]  /*4080*/  @P2 ISETP.GE.U32.AND P0, PT, R8, R16, PT ;  /* 0x000000100800220c */ /* 0x008fc80003f06070 */
[----:B------:R-:W-:-:S13]  /*4090*/  @P2 ISETP.GE.AND.EX P0, PT, R9, R17, PT, P0 ;  /* 0x000000110900220c */ /* 0x000fda0003f06300 */
[----:B------:R-:W-:-:S06]  /*40a0*/  @P2 DSETP.GT.OR P0, PT, R28, R12, !P0 ;  /* 0x0000000c1c00222a */ /* 0x000fcc0004704400 */
[----:B------:R-:W-:Y:S02]  /*40b0*/  @P2 FSEL R11, R29, R13, P0 ;  /* 0x0000000d1d0b2208 */ /* 0x000fe40000000000 */
[----:B------:R-:W-:Y:S02]  /*40c0*/  @P2 FSEL R0, R28, R12, P0 ;  /* 0x0000000c1c002208 */ /* 0x000fe40000000000 */
[----:B------:R-:W2:Y:S01]  /*40d0*/  LDG.E.64.CONSTANT R28, desc[UR10][R4.64+-0x5008] ;  /* 0xffaff80a041c7981 */ /* 0x000ea2000c1e9b00 */
[----:B------:R-:W-:Y:S02]  /*40e0*/  @P2 IMAD.MOV.U32 R13, RZ, RZ, R11 ;  /* 0x000000ffff0d2224 */ /* 0x000fe400078e000b */
[----:B------:R-:W-:Y:S01]  /*40f0*/  @P2 IMAD.MOV.U32 R12, RZ, RZ, R0 ;  /* 0x000000ffff0c2224 */ /* 0x000fe200078e0000 */
[----:B------:R-:W3:Y:S05]  /*4100*/  LDG.E.64.CONSTANT R10, desc[UR10][R4.64+-0x5000] ;  /* 0xffb0000a040a7981 */ /* 0x000eea000c1e9b00 */
[----:B----4-:R-:W-:Y:S01]  /*4110*/  DSETP.GEU.AND P1, PT, R12, R18, PT ;  /* 0x000000120c00722a */ /* 0x010fe20003f2e000 */
[----:B------:R-:W-:-:S02]  /*4120*/  @P2 SEL R16, R8, R16, P0 ;  /* 0x0000001008102207 */ /* 0x000fc40000000000 */
[----:B------:R-:W-:-:S11]  /*4130*/  @P2 SEL R17, R9, R17, P0 ;  /* 0x0000001109112207 */ /* 0x000fd60000000000 */
[----:B-----5:R-:W-:-:S04]  /*4140*/  @P1 ISETP.GE.U32.AND P0, PT, R16, R20, PT ;  /* 0x000000141000120c */ /* 0x020fc80003f06070 */
[----:B------:R-:W-:-:S13]  /*4150*/  @P1 ISETP.GE.AND.EX P0, PT, R17, R21, PT, P0 ;  /* 0x000000151100120c */ /* 0x000fda0003f06300 */
[----:B------:R-:W-:-:S06]  /*4160*/  @P1 DSETP.GT.OR P0, PT, R12, R18, !P0 ;  /* 0x000000120c00122a */ /* 0x000fcc0004704400 */
[----:B------:R-:W-:Y:S02]  /*4170*/  @P1 FSEL R0, R12, R18, P0 ;  /* 0x000000120c001208 */ /* 0x000fe40000000000 */
[----:B------:R-:W-:Y:S02]  /*4180*/  @P1 FSEL R9, R13, R19, P0 ;  /* 0x000000130d091208 */ /* 0x000fe40000000000 */
[----:B------:R-:W4:Y:S01]  /*4190*/  LDG.E.64.CONSTANT R12, desc[UR10][R4.64+-0x4008] ;  /* 0xffbff80a040c7981 */ /* 0x000f22000c1e9b00 */
[----:B------:R-:W-:Y:S02]  /*41a0*/  @P1 IMAD.MOV.U32 R18, RZ, RZ, R0 ;  /* 0x000000ffff121224 */ /* 0x000fe400078e0000 */
[----:B------:R-:W-:Y:S01]  /*41b0*/  @P1 IMAD.MOV.U32 R19, RZ, RZ, R9 ;  /* 0x000000ffff131224 */ /* 0x000fe200078e0009 */
[----:B------:R-:W-:Y:S01]  /*41c0*/  @P1 SEL R20, R16, R20, P0 ;  /* 0x0000001410141207 */ /* 0x000fe20000000000 */
[----:B------:R-:W5:Y:S04]  /*41d0*/  LDG.E.64.CONSTANT R8, desc[UR10][R4.64] ;  /* 0x0000000a04087981 */ /* 0x000f68000c1e9b00 */
[----:B------:R-:W-:Y:S01]  /*41e0*/  DSETP.GEU.AND P2, PT, R18, R22, PT ;  /* 0x000000161200722a */ /* 0x000fe20003f4e000 */
[----:B------:R-:W-:-:S02]  /*41f0*/  @P1 SEL R21, R17, R21, P0 ;  /* 0x0000001511151207 */ /* 0x000fc40000000000 */
[----:B------:R-:W5:Y:S11]  /*4200*/  LDG.E.64.CONSTANT R16, desc[UR10][R4.64+-0x3008] ;  /* 0xffcff80a04107981 */ /* 0x000f76000c1e9b00 */
[----:B------:R-:W-:-:S04]  /*4210*/  @P2 ISETP.GE.U32.AND P0, PT, R20, R24, PT ;  /* 0x000000181400220c */ /* 0x000fc80003f06070 */
[----:B------:R-:W-:-:S13]  /*4220*/  @P2 ISETP.GE.AND.EX P0, PT, R21, R25, PT, P0 ;  /* 0x000000191500220c */ /* 0x000fda0003f06300 */
[----:B------:R-:W-:-:S06]  /*4230*/  @P2 DSETP.GT.OR P0, PT, R18, R22, !P0 ;  /* 0x000000161200222a */ /* 0x000fcc0004704400 */
[----:B------:R-:W-:Y:S02]  /*4240*/  @P2 FSEL R0, R18, R22, P0 ;  /* 0x0000001612002208 */ /* 0x000fe40000000000 */
[----:B------:R-:W-:-:S03]  /*4250*/  @P2 FSEL R19, R19, R23, P0 ;  /* 0x0000001713132208 */ /* 0x000fc60000000000 */
[----:B------:R-:W-:Y:S02]  /*4260*/  @P2 IMAD.MOV.U32 R22, RZ, RZ, R0 ;  /* 0x000000ffff162224 */ /* 0x000fe400078e0000 */
[----:B------:R-:W-:Y:S02]  /*4270*/  @P2 IMAD.MOV.U32 R23, RZ, RZ, R19 ;  /* 0x000000ffff172224 */ /* 0x000fe400078e0013 */
[----:B------:R-:W5:Y:S04]  /*4280*/  LDG.E.64.CONSTANT R18, desc[UR10][R4.64+-0x3000] ;  /* 0xffd0000a04127981 */ /* 0x000f68000c1e9b00 */
[----:B------:R-:W-:Y:S01]  /*4290*/  DSETP.GEU.AND P1, PT, R22, R26, PT ;  /* 0x0000001a1600722a */ /* 0x000fe20003f2e000 */
[----:B------:R-:W-:Y:S02]  /*42a0*/  @P2 SEL R24, R20, R24, P0 ;  /* 0x0000001814182207 */ /* 0x000fe40000000000 */
[----:B------:R-:W-:-:S02]  /*42b0*/  @P2 SEL R25, R21, R25, P0 ;  /* 0x0000001915192207 */ /* 0x000fc40000000000 */
[----:B------:R-:W5:Y:S09]  /*42c0*/  LDG.E.64.CONSTANT R20, desc[UR10][R4.64+-0x2008] ;  /* 0xffdff80a04147981 */ /* 0x000f72000c1e9b00 */
[----:B------:R-:W-:-:S04]  /*42d0*/  @P1 ISETP.GE.U32.AND P0, PT, R24, R6, PT ;  /* 0x000000061800120c */ /* 0x000fc80003f06070 */
[----:B------:R-:W-:-:S13]  /*42e0*/  @P1 ISETP.GE.AND.EX P0, PT, R25, R7, PT, P0 ;  /* 0x000000071900120c */ /* 0x000fda0003f06300 */
[----:B------:R-:W-:-:S06]  /*42f0*/  @P1 DSETP.GT.OR P0, PT, R22, R26, !P0 ;  /* 0x0000001a1600122a */ /* 0x000fcc0004704400 */
[----:B------:R-:W-:Y:S02]  /*4300*/  @P1 FSEL R0, R22, R26, P0 ;  /* 0x0000001a16001208 */ /* 0x000fe40000000000 */
[----:B------:R-:W-:-:S03]  /*4310*/  @P1 FSEL R23, R23, R27, P0 ;  /* 0x0000001b17171208 */ /* 0x000fc60000000000 */
[----:B------:R-:W-:Y:S02]  /*4320*/  @P1 IMAD.MOV.U32 R26, RZ, RZ, R0 ;  /* 0x000000ffff1a1224 */ /* 0x000fe400078e0000 */
[----:B------:R-:W-:Y:S02]  /*4330*/  @P1 IMAD.MOV.U32 R27, RZ, RZ, R23 ;  /* 0x000000ffff1b1224 */ /* 0x000fe400078e0017 */
[----:B------:R-:W5:Y:S01]  /*4340*/  LDG.E.64.CONSTANT R22, desc[UR10][R4.64+-0x2000] ;  /* 0xffe0000a04167981 */ /* 0x000f62000c1e9b00 */
[----:B------:R-:W-:Y:S02]  /*4350*/  @P1 SEL R6, R24, R6, P0 ;  /* 0x0000000618061207 */ /* 0x000fe40000000000 */
[----:B------:R-:W-:Y:S02]  /*4360*/  @P1 SEL R7, R25, R7, P0 ;  /* 0x0000000719071207 */ /* 0x000fe40000000000 */
[----:B------:R-:W5:Y:S01]  /*4370*/  LDG.E.64.CONSTANT R24, desc[UR10][R4.64+-0x1008] ;  /* 0xffeff80a04187981 */ /* 0x000f62000c1e9b00 */
[----:B--2---:R-:W-:-:S14]  /*4380*/  DSETP.GEU.AND P2, PT, R26, R28, PT ;  /* 0x0000001c1a00722a */ /* 0x004fdc0003f4e000 */
[----:B---3--:R-:W-:-:S04]  /*4390*/  @P2 ISETP.GE.U32.AND P0, PT, R6, R10, PT ;  /* 0x0000000a0600220c */ /* 0x008fc80003f06070 */
[----:B------:R-:W-:-:S13]  /*43a0*/  @P2 ISETP.GE.AND.EX P0, PT, R7, R11, PT, P0 ;  /* 0x0000000b0700220c */ /* 0x000fda0003f06300 */
[----:B------:R-:W-:-:S06]  /*43b0*/  @P2 DSETP.GT.OR P0, PT, R26, R28, !P0 ;  /* 0x0000001c1a00222a */ /* 0x000fcc0004704400 */
[----:B------:R-:W-:Y:S02]  /*43c0*/  @P2 FSEL R0, R26, R28, P0 ;  /* 0x0000001c1a002208 */ /* 0x000fe40000000000 */
[----:B------:R-:W-:-:S03]  /*43d0*/  @P2 FSEL R27, R27, R29, P0 ;  /* 0x0000001d1b1b2208 */ /* 0x000fc60000000000 */
[----:B------:R-:W-:Y:S02]  /*43e0*/  @P2 IMAD.MOV.U32 R28, RZ, RZ, R0 ;  /* 0x000000ffff1c2224 */ /* 0x000fe400078e0000 */
[----:B------:R-:W-:Y:S02]  /*43f0*/  @P2 IMAD.MOV.U32 R29, RZ, RZ, R27 ;  /* 0x000000ffff1d2224 */ /* 0x000fe400078e001b */
[----:B------:R-:W2:Y:S04]  /*4400*/  LDG.E.64.CONSTANT R26, desc[UR10][R4.64+-0x1000] ;  /* 0xfff0000a041a7981 */ /* 0x000ea8000c1e9b00 */
[----:B----4-:R-:W-:Y:S01]  /*4410*/  DSETP.GEU.AND P1, PT, R28, R12, PT ;  /* 0x0000000c1c00722a */ /* 0x010fe20003f2e000 */
[----:B------:R-:W-:Y:S02]  /*4420*/  @P2 SEL R10, R6, R10, P0 ;  /* 0x0000000a060a2207 */ /* 0x000fe40000000000 */
[----:B------:R-:W-:-:S11]  /*4430*/  @P2 SEL R11, R7, R11, P0 ;  /* 0x0000000b070b2207 */ /* 0x000fd60000000000 */
[----:B------:R-:W-:-:S04]  /*4440*/  @P1 ISETP.GE.U32.AND P0, PT, R10, R14, PT ;  /* 0x0000000e0a00120c */ /* 0x000fc80003f06070 */
[----:B------:R-:W-:-:S13]  /*4450*/  @P1 ISETP.GE.AND.EX P0, PT, R11, R15, PT, P0 ;  /* 0x0000000f0b00120c */ /* 0x000fda0003f06300 */
[----:B------:R-:W-:-:S06]  /*4460*/  @P1 DSETP.GT.OR P0, PT, R28, R12, !P0 ;  /* 0x0000000c1c00122a */ /* 0x000fcc0004704400 */
[----:B------:R-:W-:Y:S02]  /*4470*/  @P1 FSEL R0, R28, R12, P0 ;  /* 0x0000000c1c001208 */ /* 0x000fe40000000000 */
[----:B------:R-:W-:Y:S02]  /*4480*/  @P1 FSEL R7, R29, R13, P0 ;  /* 0x0000000d1d071208 */ /* 0x000fe40000000000 */
[----:B------:R-:W3:Y:S01]  /*4490*/  LDG.E.64.CONSTANT R28, desc[UR10][R4.64+-0x8] ;  /* 0xfffff80a041c7981 */ /* 0x000ee2000c1e9b00 */
[----:B------:R-:W-:Y:S02]  /*44a0*/  @P1 IMAD.MOV.U32 R12, RZ, RZ, R0 ;  /* 0x000000ffff0c1224 */ /* 0x000fe400078e0000 */
[----:B------:R-:W-:-:S06]  /*44b0*/  @P1 IMAD.MOV.U32 R13, RZ, RZ, R7 ;  /* 0x000000ffff0d1224 */ /* 0x000fcc00078e0007 */
[----:B-----5:R-:W-:Y:S01]  /*44c0*/  DSETP.GEU.AND P2, PT, R12, R16, PT ;  /* 0x000000100c00722a */ /* 0x020fe20003f4e000 */
[----:B------:R-:W-:Y:S02]  /*44d0*/  @P1 SEL R14, R10, R14, P0 ;  /* 0x0000000e0a0e1207 */ /* 0x000fe40000000000 */
[----:B------:R-:W-:-:S11]  /*44e0*/  @P1 SEL R15, R11, R15, P0 ;  /* 0x0000000f0b0f1207 */ /* 0x000fd60000000000 */
[----:B------:R-:W-:-:S04]  /*44f0*/  @P2 ISETP.GE.U32.AND P0, PT, R14, R18, PT ;  /* 0x000000120e00220c */ /* 0x000fc80003f06070 */
[----:B------:R-:W-:-:S13]  /*4500*/  @P2 ISETP.GE.AND.EX P0, PT, R15, R19, PT, P0 ;  /* 0x000000130f00220c */ /* 0x000fda0003f06300 */
[----:B------:R-:W-:-:S06]  /*4510*/  @P2 DSETP.GT.OR P0, PT, R12, R16, !P0 ;  /* 0x000000100c00222a */ /* 0x000fcc0004704400 */
[----:B------:R-:W-:Y:S02]  /*4520*/  @P2 FSEL R0, R12, R16, P0 ;  /* 0x000000100c002208 */ /* 0x000fe40000000000 */
[----:B------:R-:W-:-:S03]  /*4530*/  @P2 FSEL R13, R13, R17, P0 ;  /* 0x000000110d0d2208 */ /* 0x000fc60000000000 */
[----:B------:R-:W-:Y:S02]  /*4540*/  @P2 IMAD.MOV.U32 R16, RZ, RZ, R0 ;  /* 0x000000ffff102224 */ /* 0x000fe400078e0000 */
[----:B------:R-:W-:-:S06]  /*4550*/  @P2 IMAD.MOV.U32 R17, RZ, RZ, R13 ;  /* 0x000000ffff112224 */ /* 0x000fcc00078e000d */
[----:B------:R-:W-:Y:S01]  /*4560*/  DSETP.GEU.AND P1, PT, R16, R20, PT ;  /* 0x000000141000722a */ /* 0x000fe20003f2e000 */
        /* <DEDUP_REMOVED lines=11> */
[----:B------:R-:W-:Y:S01]  /*4620*/  @P1 SEL R23, R19, R23, P0 ;  /* 0x0000001713171207 */ /* 0x000fe20000000000 */
[----:B------:R-:W-:-:S04]  /*4630*/  UIADD3 UR5, UP1, UPT, UR5, -0x2, URZ ;  /* 0xfffffffe05057890 */ /* 0x000fc8000ff3e0ff */
[----:B------:R-:W-:Y:S02]  /*4640*/  UIADD3.X UR6, UPT, UPT, UR6, -0x1, URZ, UP1, !UPT ;  /* 0xffffffff06067890 */ /* 0x000fe40008ffe4ff */
[----:B------:R-:W-:-:S04]  /*4650*/  UISETP.NE.U32.AND UP1, UPT, UR5, URZ, UPT ;  /* 0x000000ff0500728c */ /* 0x000fc8000bf25070 */
[----:B------:R-:W-:Y:S02]  /*4660*/  UISETP.NE.AND.EX UP1, UPT, UR6, URZ, UPT, UP1 ;  /* 0x000000ff0600728c */ /* 0x000fe4000bf25310 */
[----:B------:R-:W-:-:S04]  /*4670*/  UIADD3 UR9, UP2, UPT, UR9, 0xa00, URZ ;  /* 0x00000a0009097890 */ /* 0x000fc8000ff5e0ff */
[----:B------:R-:W-:Y:S01]  /*4680*/  UIADD3.X UR4, UPT, UPT, URZ, UR4, URZ, UP2, !UPT ;  /* 0x00000004ff047290 */ /* 0x000fe200097fe4ff */
[----:B--2---:R-:W-:-:S04]  /*4690*/  @P2 ISETP.GE.U32.AND P0, PT, R22, R26, PT ;  /* 0x0000001a1600220c */ /* 0x004fc80003f06070 */
[----:B------:R-:W-:-:S13]  /*46a0*/  @P2 ISETP.GE.AND.EX P0, PT, R23, R27, PT, P0 ;  /* 0x0000001b1700220c */ /* 0x000fda0003f06300 */
[----:B------:R-:W-:-:S06]  /*46b0*/  @P2 DSETP.GT.OR P0, PT, R20, R24, !P0 ;  /* 0x000000181400222a */ /* 0x000fcc0004704400 */
[----:B------:R-:W-:Y:S02]  /*46c0*/  @P2 FSEL R0, R20, R24, P0 ;  /* 0x0000001814002208 */ /* 0x000fe40000000000 */
[----:B------:R-:W-:-:S03]  /*46d0*/  @P2 FSEL R21, R21, R25, P0 ;  /* 0x0000001915152208 */ /* 0x000fc60000000000 */
[----:B------:R-:W-:Y:S02]  /*46e0*/  @P2 IMAD.MOV.U32 R24, RZ, RZ, R0 ;  /* 0x000000ffff182224 */ /* 0x000fe400078e0000 */
[----:B------:R-:W-:Y:S01]  /*46f0*/  @P2 IMAD.MOV.U32 R25, RZ, RZ, R21 ;  /* 0x000000ffff192224 */ /* 0x000fe200078e0015 */
[----:B------:R-:W-:-:S05]  /*4700*/  @P2 SEL R26, R22, R26, P0 ;  /* 0x0000001a161a2207 */ /* 0x000fca0000000000 */
[----:B---3--:R-:W-:Y:S01]  /*4710*/  DSETP.GEU.AND P1, PT, R24, R28, PT ;  /* 0x0000001c1800722a */ /* 0x008fe20003f2e000 */
[----:B------:R-:W-:-:S13]  /*4720*/  @P2 SEL R27, R23, R27, P0 ;  /* 0x0000001b171b2207 */ /* 0x000fda0000000000 */
[----:B------:R-:W-:-:S04]  /*4730*/  @P1 ISETP.GE.U32.AND P0, PT, R26, R8, PT ;  /* 0x000000081a00120c */ /* 0x000fc80003f06070 */
[----:B------:R-:W-:Y:S02]  /*4740*/  @P1 ISETP.GE.AND.EX P0, PT, R27, R9, PT, P0 ;  /* 0x000000091b00120c */ /* 0x000fe40003f06300 */
[----:B------:R-:W-:-:S11]  /*4750*/  IADD3 R4, P2, PT, R4, 0xa000, RZ ;  /* 0x0000a00004047810 */ /* 0x000fd60007f5e0ff */
[----:B------:R-:W-:Y:S01]  /*4760*/  @P1 DSETP.GT.OR P0, PT, R24, R28, !P0 ;  /* 0x0000001c1800122a */ /* 0x000fe20004704400 */
[----:B------:R-:W-:-:S05]  /*4770*/  IMAD.X R5, RZ, RZ, R5, P2 ;  /* 0x000000ffff057224 */ /* 0x000fca00010e0605 */
[----:B------:R-:W-:Y:S02]  /*4780*/  @P1 FSEL R0, R24, R28, P0 ;  /* 0x0000001c18001208 */ /* 0x000fe40000000000 */
[----:B------:R-:W-:Y:S02]  /*4790*/  @P1 FSEL R25, R25, R29, P0 ;  /* 0x0000001d19191208 */ /* 0x000fe40000000000 */
[----:B------:R-:W-:Y:S01]  /*47a0*/  @P1 SEL R8, R26, R8, P0 ;  /* 0x000000081a081207 */ /* 0x000fe20000000000 */
[----:B------:R-:W-:Y:S01]  /*47b0*/  @P1 IMAD.MOV.U32 R28, RZ, RZ, R0 ;  /* 0x000000ffff1c1224 */ /* 0x000fe200078e0000 */
[----:B------:R-:W-:Y:S01]  /*47c0*/  @P1 SEL R9, R27, R9, P0 ;  /* 0x000000091b091207 */ /* 0x000fe20000000000 */
[----:B------:R-:W-:Y:S01]  /*47d0*/  @P1 IMAD.MOV.U32 R29, RZ, RZ, R25 ;  /* 0x000000ffff1d1224 */ /* 0x000fe200078e0019 */
[----:B------:R-:W-:Y:S06]  /*47e0*/  BRA.U UP1, `(.L_x_73) ;  /* 0xfffffff501fc7547 */ /* 0x000fec000b83ffff */
.L_x_72:
[----:B------:R-:W-:Y:S05]  /*47f0*/  BRA.U !UP0, `(.L_x_71) ;  /* 0x00000005081c7547 */ /* 0x000fea000b800000 */
[----:B------:R-:W-:Y:S02]  /*4800*/  IMAD.U32 R25, RZ, RZ, UR9 ;  /* 0x00000009ff197e24 */ /* 0x000fe4000f8e00ff */
[----:B------:R-:W-:Y:S02]  /*4810*/  IMAD.U32 R5, RZ, RZ, UR9 ;  /* 0x00000009ff057e24 */ /* 0x000fe4000f8e00ff */
[----:B------:R-:W-:Y:S01]  /*4820*/  IMAD.U32 R0, RZ, RZ, UR4 ;  /* 0x00000004ff007e24 */ /* 0x000fe2000f8e00ff */
[----:B------:R-:W-:-:S04]  /*4830*/  LEA R24, P0, R25, R2, 0x4 ;  /* 0x0000000219187211 */ /* 0x000fc800078020ff */
[----:B------:R-:W-:-:S05]  /*4840*/  LEA.HI.X R25, R5, R3, R0, 0x4, P0 ;  /* 0x0000000305197211 */ /* 0x000fca00000f2400 */
        /* <DEDUP_REMOVED lines=8> */
[----:B------:R-:W5:Y:S04]  /*48d0*/  LDG.E.64.CONSTANT R2, desc[UR10][R24.64+0x4000] ;  /* 0x0040000a18027981 */ /* 0x000f68000c1e9b00 */
[----:B------:R-:W5:Y:S01]  /*48e0*/  LDG.E.64.CONSTANT R6, desc[UR10][R24.64+0x4008] ;  /* 0x0040080a18067981 */ /* 0x000f62000c1e9b00 */
[----:B------:R-:W-:-:S04]  /*48f0*/  UIADD3 UR9, UP0, UPT, UR9, 0x500, URZ ;  /* 0x0000050009097890 */ /* 0x000fc8000ff1e0ff */
[----:B------:R-:W-:Y:S01]  /*4900*/  UIADD3.X UR4, UPT, UPT, URZ, UR4, URZ, UP0, !UPT ;  /* 0x00000004ff047290 */ /* 0x000fe200087fe4ff */
[----:B--2---:R-:W-:-:S14]  /*4910*/  DSETP.GEU.AND P2, PT, R28, R22, PT ;  /* 0x000000161c00722a */ /* 0x004fdc0003f4e000 */
[----:B---3--:R-:W-:-:S04]  /*4920*/  @P2 ISETP.GE.U32.AND P0, PT, R8, R20, PT ;  /* 0x000000140800220c */ /* 0x008fc80003f06070 */
        /* <DEDUP_REMOVED lines=47> */
[----:B------:R-:W-:Y:S02]  /*4c20*/  @P2 IMAD.MOV.U32 R3, RZ, RZ, R11 ;  /* 0x000000ffff032224 */ /* 0x000fe400078e000b */
[----:B------:R-:W-:Y:S02]  /*4c30*/  IMAD.MOV.U32 R8, RZ, RZ, R6 ;  /* 0x000000ffff087224 */ /* 0x000fe400078e0006 */
[----:B------:R-:W-:-:S02]  /*4c40*/  IMAD.MOV.U32 R9, RZ, RZ, R7 ;  /* 0x000000ffff097224 */ /* 0x000fc400078e0007 */
[----:B------:R-:W-:Y:S02]  /*4c50*/  IMAD.MOV.U32 R28, RZ, RZ, R2 ;  /* 0x000000ffff1c7224 */ /* 0x000fe400078e0002 */
[----:B------:R-:W-:-:S07]  /*4c60*/  IMAD.MOV.U32 R29, RZ, RZ, R3 ;  /* 0x000000ffff1d7224 */ /* 0x000fce00078e0003 */
.L_x_71:
[----:B------:R-:W0:Y:S01]  /*4c70*/  LDCU UR6, c[0x0][0x390] ;  /* 0x00007200ff0677ac */ /* 0x000e220008000800 */
[----:B------:R-:W1:Y:S01]  /*4c80*/  S2R R0, SR_TID.X ;  /* 0x0000000000007919 */ /* 0x000e620000002100 */
[----:B0-----:R-:W-:Y:S02]  /*4c90*/  USHF.R.S32.HI UR5, URZ, 0x1f, UR6 ;  /* 0x0000001fff057899 */ /* 0x001fe40008011406 */
[----:B------:R-:W-:-:S04]  /*4ca0*/  UISETP.GE.U32.AND UP0, UPT, UR9, UR6, UPT ;  /* 0x000000060900728c */ /* 0x000fc8000bf06070 */
[----:B------:R-:W-:-:S09]  /*4cb0*/  UISETP.GE.AND.EX UP0, UPT, UR4, UR5, UPT, UP0 ;  /* 0x000000050400728c */ /* 0x000fd2000bf06300 */
[----:B-1----:R-:W-:Y:S05]  /*4cc0*/  BRA.U UP0, `(.L_x_74) ;  /* 0x0000000900a07547 */ /* 0x002fea000b800000 */
[----:B------:R-:W-:Y:S01]  /*4cd0*/  UIADD3 UR5, UPT, UPT, -UR9, UR6, URZ ;  /* 0x0000000609057290 */ /* 0x000fe2000fffe1ff */
[----:B------:R-:W-:Y:S05]  /*4ce0*/  BSSY.RECONVERGENT B1, `(.L_x_74) ;  /* 0x00000a6000017945 */ /* 0x000fea0003800200 */
[----:B------:R-:W-:-:S13]  /*4cf0*/  ISETP.GE.AND P0, PT, R0, UR5, PT ;  /* 0x0000000500007c0c */ /* 0x000fda000bf06270 */
[----:B------:R-:W-:Y:S05]  /*4d00*/  @P0 BRA `(.L_x_75) ;  /* 0x00000008008c0947 */ /* 0x000fea0003800000 */
[----:B------:R-:W-:Y:S01]  /*4d10*/  IMAD.U32 R3, RZ, RZ, UR6 ;  /* 0x00000006ff037e24 */ /* 0x000fe2000f8e00ff */
[----:B------:R-:W-:Y:S01]  /*4d20*/  LOP3.LUT R2, RZ, R0, RZ, 0x33, !PT ;  /* 0x00000000ff027212 */ /* 0x000fe200078e33ff */
[----:B------:R-:W-:Y:S01]  /*4d30*/  BSSY.RECONVERGENT B2, `(.L_x_76) ;  /* 0x0000032000027945 */ /* 0x000fe20003800200 */
[----:B------:R-:W-:Y:S02]  /*4d40*/  IMAD.MOV.U32 R16, RZ, RZ, R0 ;  /* 0x000000ffff107224 */ /* 0x000fe400078e0000 */
[----:B------:R-:W-:-:S04]  /*4d50*/  IADD3 R14, PT, PT, R3, -UR9, R2 ;  /* 0x80000009030e7c10 */ /* 0x000fc8000fffe002 */
[----:B------:R-:W-:-:S04]  /*4d60*/  LOP3.LUT R2, R14, 0x300, RZ, 0xc0, !PT ;  /* 0x000003000e027812 */ /* 0x000fc800078ec0ff */
[----:B------:R-:W-:-:S13]  /*4d70*/  ISETP.NE.AND P0, PT, R2, 0x300, PT ;  /* 0x000003000200780c */ /* 0x000fda0003f05270 */
[----:B------:R-:W-:Y:S05]  /*4d80*/  @!P0 BRA `(.L_x_77) ;  /* 0x0000000000b08947 */ /* 0x000fea0003800000 */
[----:B------:R-:W0:Y:S01]  /*4d90*/  LDCU.64 UR12, c[0x0][0x380] ;  /* 0x00007000ff0c77ac */ /* 0x000e220008000a00 */
[----:B------:R-:W-:Y:S01]  /*4da0*/  IADD3 R5, P0, PT, R0, UR9, RZ ;  /* 0x0000000900057c10 */ /* 0x000fe2000ff1e0ff */
[----:B------:R-:W-:Y:S01]  /*4db0*/  IMAD.MOV.U32 R16, RZ, RZ, R0 ;  /* 0x000000ffff107224 */ /* 0x000fe200078e0000 */
[----:B------:R-:W-:-:S03]  /*4dc0*/  LEA.HI R2, R14, 0x1, RZ, 0x18 ;  /* 0x000000010e027811 */ /* 0x000fc600078fc0ff */
[----:B------:R-:W-:Y:S01]  /*4dd0*/  IMAD.X R4, RZ, RZ, UR4, P0 ;  /* 0x00000004ff047e24 */ /* 0x000fe200080e06ff */
[----:B------:R-:W-:-:S05]  /*4de0*/  LOP3.LUT R2, R2, 0x3, RZ, 0xc0, !PT ;  /* 0x0000000302027812 */ /* 0x000fca00078ec0ff */
[----:B------:R-:W-:Y:S01]  /*4df0*/  IMAD.MOV R12, RZ, RZ, -R2 ;  /* 0x000000ffff0c7224 */ /* 0x000fe200078e0a02 */
[----:B0-----:R-:W-:-:S04]  /*4e00*/  LEA R13, P1, R5, UR12, 0x4 ;  /* 0x0000000c050d7c11 */ /* 0x001fc8000f8220ff */
[----:B------:R-:W-:-:S09]  /*4e10*/  LEA.HI.X R5, R5, UR13, R4, 0x4, P1 ;  /* 0x0000000d05057c11 */ /* 0x000fd200088f2404 */
.L_x_80:
[----:B------:R-:W-:-:S05]  /*4e20*/  IMAD.MOV.U32 R4, RZ, RZ, R13 ;  /* 0x000000ffff047224 */ /* 0x000fca00078e000d */
[----:B------:R-:W2:Y:S04]  /*4e30*/  LDG.E.64.CONSTANT R6, desc[UR10][R4.64] ;  /* 0x0000000a04067981 */ /* 0x000ea8000c1e9b00 */
[----:B------:R-:W3:Y:S01]  /*4e40*/  LDG.E.64.CONSTANT R2, desc[UR10][R4.64+0x8] ;  /* 0x0000080a04027981 */ /* 0x000ee2000c1e9b00 */
[----:B------:R-:W-:Y:S01]  /*4e50*/  VIADD R12, R12, 0x1 ;  /* 0x000000010c0c7836 */ /* 0x000fe20000000000 */
[----:B------:R-:W-:Y:S01]  /*4e60*/  BSSY.RECONVERGENT B3, `(.L_x_78) ;  /* 0x000001b000037945 */ /* 0x000fe20003800200 */
[----:B------:R-:W-:Y:S01]  /*4e70*/  IMAD.MOV.U32 R15, RZ, RZ, R8 ;  /* 0x000000ffff0f7224 */ /* 0x000fe200078e0008 */
        /* <DEDUP_REMOVED lines=25> */
.L_x_79:
[----:B------:R-:W-:Y:S05]  /*5010*/  BSYNC.RECONVERGENT B3 ;  /* 0x0000000000037941 */ /* 0x000fea0003800200 */
.L_x_78:
[----:B------:R-:W-:Y:S02]  /*5020*/  IMAD.X R5, RZ, RZ, R5, P3 ;  /* 0x000000ffff057224 */ /* 0x000fe400018e0605 */
[----:B------:R-:W-:Y:S01]  /*5030*/  VIADD R16, R16, 0x100 ;  /* 0x0000010010107836 */ /* 0x000fe20000000000 */
[----:B------:R-:W-:Y:S06]  /*5040*/  @P2 BRA `(.L_x_80) ;  /* 0xfffffffc00742947 */ /* 0x000fec000383ffff */
.L_x_77:
[----:B------:R-:W-:Y:S05]  /*5050*/  BSYNC.RECONVERGENT B2 ;  /* 0x0000000000027941 */ /* 0x000fea0003800200 */
.L_x_76:
[----:B------:R-:W-:-:S13]  /*5060*/  ISETP.GE.U32.AND P0, PT, R14, 0x300, PT ;  /* 0x000003000e00780c */ /* 0x000fda0003f06070 */
[----:B------:R-:W-:Y:S05]  /*5070*/  @!P0 BRA `(.L_x_75) ;  /* 0x0000000400b08947 */ /* 0x000fea0003800000 */
[----:B------:R-:W0:Y:S01]  /*5080*/  LDCU.64 UR12, c[0x0][0x380] ;  /* 0x00007000ff0c77ac */ /* 0x000e220008000a00 */
[----:B------:R-:W-:-:S05]  /*5090*/  IADD3 R11, P0, PT, R16, UR9, RZ ;  /* 0x00000009100b7c10 */ /* 0x000fca000ff1e0ff */
[----:B------:R-:W-:Y:S01]  /*50a0*/  IMAD.X R2, RZ, RZ, UR4, P0 ;  /* 0x00000004ff027e24 */ /* 0x000fe200080e06ff */
[----:B0-----:R-:W-:-:S04]  /*50b0*/  LEA R10, P1, R11, UR12, 0x4 ;  /* 0x0000000c0b0a7c11 */ /* 0x001fc8000f8220ff */
[----:B------:R-:W-:Y:S02]  /*50c0*/  IADD3 R10, P0, PT, R10, 0x3008, RZ ;  /* 0x000030080a0a7810 */ /* 0x000fe40007f1e0ff */
[----:B------:R-:W-:-:S05]  /*50d0*/  LEA.HI.X R11, R11, UR13, R2, 0x4, P1 ;  /* 0x0000000d0b0b7c11 */ /* 0x000fca00088f2402 */
[----:B------:R-:W-:-:S07]  /*50e0*/  IMAD.X R11, RZ, RZ, R11, P0 ;  /* 0x000000ffff0b7224 */ /* 0x000fce00000e060b */
.L_x_89:
[----:B------:R-:W2:Y:S04]  /*50f0*/  LDG.E.64.CONSTANT R12, desc[UR10][R10.64+-0x3008] ;  /* 0xffcff80a0a0c7981 */ /* 0x000ea8000c1e9b00 */
[----:B------:R-:W3:Y:S04]  /*5100*/  LDG.E.64.CONSTANT R14, desc[UR10][R10.64+-0x3000] ;  /* 0xffd0000a0a0e7981 */ /* 0x000ee8000c1e9b00 */
[----:B------:R0:W5:Y:S04]  /*5110*/  LDG.E.64.CONSTANT R6, desc[UR10][R10.64+-0x2008] ;  /* 0xffdff80a0a067981 */ /* 0x000168000c1e9b00 */
        /* <DEDUP_REMOVED lines=22> */
.L_x_82:
[----:B------:R-:W-:Y:S05]  /*5280*/  BSYNC.RECONVERGENT B2 ;  /* 0x0000000000027941 */ /* 0x000fea0003800200 */
.L_x_81:
        /* <DEDUP_REMOVED lines=25> */
.L_x_84:
[----:B------:R-:W-:Y:S05]  /*5420*/  BSYNC.RECONVERGENT B2 ;  /* 0x0000000000027941 */ /* 0x000fea0003800200 */
.L_x_83:
        /* <DEDUP_REMOVED lines=21> */
.L_x_86:
[----:B------:R-:W-:Y:S05]  /*5580*/  BSYNC.RECONVERGENT B2 ;  /* 0x0000000000027941 */ /* 0x000fea0003800200 */
.L_x_85:
        /* <DEDUP_REMOVED lines=21> */
.L_x_88:
[----:B------:R-:W-:Y:S05]  /*56e0*/  BSYNC.RECONVERGENT B2 ;  /* 0x0000000000027941 */ /* 0x000fea0003800200 */
.L_x_87:
[----:B------:R-:W-:Y:S01]  /*56f0*/  VIADD R16, R16, 0x400 ;  /* 0x0000040010107836 */ /* 0x000fe20000000000 */
[----:B------:R-:W-:-:S04]  /*5700*/  IADD3 R10, P1, PT, R10, 0x4000, RZ ;  /* 0x000040000a0a7810 */ /* 0x000fc80007f3e0ff */
[----:B------:R-:W-:Y:S01]  /*5710*/  ISETP.GE.AND P0, PT, R16, UR5, PT ;  /* 0x0000000510007c0c */ /* 0x000fe2000bf06270 */
[----:B------:R-:W-:-:S12]  /*5720*/  IMAD.X R11, RZ, RZ, R11, P1 ;  /* 0x000000ffff0b7224 */ /* 0x000fd800008e060b */
[----:B------:R-:W-:Y:S05]  /*5730*/  @!P0 BRA `(.L_x_89) ;  /* 0xfffffff8006c8947 */ /* 0x000fea000383ffff */
.L_x_75:
[----:B------:R-:W-:Y:S05]  /*5740*/  BSYNC.RECONVERGENT B1 ;  /* 0x0000000000017941 */ /* 0x000fea0003800200 */
.L_x_74:
[----:B------:R-:W0:Y:S01]  /*5750*/  S2R R10, SR_LANEID ;  /* 0x00000000000a7919 */ /* 0x000e220000000000 */
[----:B------:R-:W-:Y:S01]  /*5760*/  BSSY.RECONVERGENT B1, `(.L_x_90) ;  /* 0x000001f000017945 */ /* 0x000fe20003800200 */
[----:B------:R-:W-:Y:S01]  /*5770*/  IMAD.MOV.U32 R11, RZ, RZ, R8 ;  /* 0x000000ffff0b7224 */ /* 0x000fe200078e0008 */
[----:B------:R1:W2:Y:S01]  /*5780*/  SHFL.DOWN PT, R4, R28, 0x1, 0x1f ;  /* 0x08201f001c047f89 */ /* 0x0002a200000e0000 */
[----:B------:R-:W-:Y:S02]  /*5790*/  IMAD.MOV.U32 R12, RZ, RZ, R9 ;  /* 0x000000ffff0c7224 */ /* 0x000fe400078e0009 */
[----:B------:R-:W-:Y:S01]  /*57a0*/  IMAD.MOV.U32 R2, RZ, RZ, R28 ;  /* 0x000000ffff027224 */ /* 0x000fe200078e001c */
[----:B------:R1:W3:Y:S01]  /*57b0*/  SHFL.DOWN PT, R5, R29, 0x1, 0x1f ;  /* 0x08201f001d057f89 */ /* 0x0002e200000e0000 */
        /* <DEDUP_REMOVED lines=25> */
.L_x_91:
[----:B------:R-:W-:Y:S05]  /*5950*/  BSYNC.RECONVERGENT B1 ;  /* 0x0000000000017941 */ /* 0x000fea0003800200 */
.L_x_90:
        /* <DEDUP_REMOVED lines=31> */
.L_x_93:
[----:B------:R-:W-:Y:S05]  /*5b50*/  BSYNC.RECONVERGENT B1 ;  /* 0x0000000000017941 */ /* 0x000fea0003800200 */
.L_x_92:
[----:B------:R-:W-:Y:S01]  /*5b60*/  ISETP.GT.AND P0, PT, R10, 0x1b, PT ;  /* 0x0000001b0a00780c */ /* 0x000fe20003f04270 */
[----:B-1----:R1:W1:Y:S01]  /*5b70*/  SHFL.DOWN PT, R6, R4, 0x4, 0x1f ;  /* 0x08801f0004067f89 */ /* 0x00226200000e0000 */
[----:B------:R-:W-:Y:S01]  /*5b80*/  BSSY.RECONVERGENT B1, `(.L_x_94) ;  /* 0x000001d000017945 */ /* 0x000fe20003800200 */
[----:B0-----:R-:W-:Y:S02]  /*5b90*/  IMAD.MOV.U32 R11, RZ, RZ, R8 ;  /* 0x000000ffff0b7224 */ /* 0x001fe400078e0008 */
[----:B--2---:R0:W2:Y:S01]  /*5ba0*/  SHFL.DOWN PT, R7, R5, 0x4, 0x1f ;  /* 0x08801f0005077f89 */ /* 0x0040a200000e0000 */
[----:B------:R-:W-:Y:S02]  /*5bb0*/  IMAD.MOV.U32 R12, RZ, RZ, R9 ;  /* 0x000000ffff0c7224 */ /* 0x000fe400078e0009 */
[----:B------:R-:W-:Y:S01]  /*5bc0*/  IMAD.MOV.U32 R2, RZ, RZ, R4 ;  /* 0x000000ffff027224 */ /* 0x000fe200078e0004 */
[----:B----4-:R0:W4:Y:S01]  /*5bd0*/  SHFL.DOWN PT, R13, R8, 0x4, 0x1f ;  /* 0x08801f00080d7f89 */ /* 0x01012200000e0000 */
[----:B------:R-:W-:-:S03]  /*5be0*/  IMAD.MOV.U32 R3, RZ, RZ, R5 ;  /* 0x000000ffff037224 */ /* 0x000fc600078e0005 */
[----:B---3--:R0:W3:Y:S01]  /*5bf0*/  SHFL.DOWN PT, R14, R9, 0x4, 0x1f ;  /* 0x08801f00090e7f89 */ /* 0x0080e200000e0000 */
[----:B------:R-:W-:Y:S05]  /*5c00*/  @P0 BRA `(.L_x_95) ;  /* 0x0000000000500947 */ /* 0x000fea0003800000 */
[----:B-12---:R-:W-:Y:S01]  /*5c10*/  DSETP.GEU.AND P0, PT, R4, R6, PT ;  /* 0x000000060400722a */ /* 0x006fe20003f0e000 */
[----:B----4-:R-:W-:Y:S02]  /*5c20*/  IMAD.MOV.U32 R11, RZ, RZ, R13 ;  /* 0x000000ffff0b7224 */ /* 0x010fe400078e000d */
        /* <DEDUP_REMOVED lines=18> */
.L_x_95:
[----:B------:R-:W-:Y:S05]  /*5d50*/  BSYNC.RECONVERGENT B1 ;  /* 0x0000000000017941 */ /* 0x000fea0003800200 */
.L_x_94:
[----:B------:R-:W-:Y:S01]  /*5d60*/  ISETP.GT.AND P0, PT, R10, 0x17, PT ;  /* 0x000000170a00780c */ /* 0x000fe20003f04270 */
[----:B-1----:R1:W1:Y:S01]  /*5d70*/  SHFL.DOWN PT, R6, R2, 0x8, 0x1f ;  /* 0x09001f0002067f89 */ /* 0x00226200000e0000 */
[----:B------:R-:W-:Y:S01]  /*5d80*/  BSSY.RECONVERGENT B1, `(.L_x_96) ;  /* 0x000001d000017945 */ /* 0x000fe20003800200 */
[----:B0-----:R-:W-:Y:S02]  /*5d90*/  IMAD.MOV.U32 R8, RZ, RZ, R11 ;  /* 0x000000ffff087224 */ /* 0x001fe400078e000b */
[----:B--2---:R0:W2:Y:S01]  /*5da0*/  SHFL.DOWN PT, R7, R3, 0x8, 0x1f ;  /* 0x09001f0003077f89 */ /* 0x0040a200000e0000 */
[----:B------:R-:W-:Y:S02]  /*5db0*/  IMAD.MOV.U32 R9, RZ, RZ, R12 ;  /* 0x000000ffff097224 */ /* 0x000fe400078e000c */
[----:B------:R-:W-:Y:S01]  /*5dc0*/  IMAD.MOV.U32 R4, RZ, RZ, R2 ;  /* 0x000000ffff047224 */ /* 0x000fe200078e0002 */
[----:B---3--:R0:W3:Y:S01]  /*5dd0*/  SHFL.DOWN PT, R14, R11, 0x8, 0x1f ;  /* 0x09001f000b0e7f89 */ /* 0x0080e200000e0000 */
[----:B------:R-:W-:-:S03]  /*5de0*/  IMAD.MOV.U32 R5, RZ, RZ, R3 ;  /* 0x000000ffff057224 */ /* 0x000fc600078e0003 */
[----:B----4-:R0:W4:Y:S01]  /*5df0*/  SHFL.DOWN PT, R13, R12, 0x8, 0x1f ;  /* 0x09001f000c0d7f89 */ /* 0x01012200000e0000 */
        /* <DEDUP_REMOVED lines=21> */
.L_x_97:
[----:B------:R-:W-:Y:S05]  /*5f50*/  BSYNC.RECONVERGENT B1 ;  /* 0x0000000000017941 */ /* 0x000fea0003800200 */
.L_x_96:
[----:B------:R-:W-:Y:S01]  /*5f60*/  ISETP.GT.AND P0, PT, R10, 0xf, PT ;  /* 0x0000000f0a00780c */ /* 0x000fe20003f04270 */
[----:B-1----:R1:W1:Y:S01]  /*5f70*/  SHFL.DOWN PT, R2, R4, 0x10, 0x1f ;  /* 0x0a001f0004027f89 */ /* 0x00226200000e0000 */
[----:B------:R-:W-:Y:S01]  /*5f80*/  BSSY.RECONVERGENT B1, `(.L_x_98) ;  /* 0x000001d000017945 */ /* 0x000fe20003800200 */
[----:B---3--:R-:W-:Y:S02]  /*5f90*/  IMAD.MOV.U32 R14, RZ, RZ, R8 ;  /* 0x000000ffff0e7224 */ /* 0x008fe400078e0008 */
[----:B0-----:R0:W3:Y:S01]  /*5fa0*/  SHFL.DOWN PT, R3, R5, 0x10, 0x1f ;  /* 0x0a001f0005037f89 */ /* 0x0010e200000e0000 */
[----:B------:R-:W-:Y:S02]  /*5fb0*/  IMAD.MOV.U32 R15, RZ, RZ, R9 ;  /* 0x000000ffff0f7224 */ /* 0x000fe400078e0009 */
[----:B------:R-:W-:Y:S01]  /*5fc0*/  IMAD.MOV.U32 R12, RZ, RZ, R4 ;  /* 0x000000ffff0c7224 */ /* 0x000fe200078e0004 */
[----:B--2---:R0:W2:Y:S01]  /*5fd0*/  SHFL.DOWN PT, R7, R8, 0x10, 0x1f ;  /* 0x0a001f0008077f89 */ /* 0x0040a200000e0000 */
[----:B----4-:R-:W-:-:S03]  /*5fe0*/  IMAD.MOV.U32 R13, RZ, RZ, R5 ;  /* 0x000000ffff0d7224 */ /* 0x010fc600078e0005 */
[----:B------:R0:W4:Y:S01]  /*5ff0*/  SHFL.DOWN PT, R6, R9, 0x10, 0x1f ;  /* 0x0a001f0009067f89 */ /* 0x00012200000e0000 */
[----:B------:R-:W-:Y:S05]  /*6000*/  @P0 BRA `(.L_x_99) ;  /* 0x0000000000500947 */ /* 0x000fea0003800000 */
[----:B-1-3--:R-:W-:Y:S01]  /*6010*/  DSETP.GEU.AND P0, PT, R4, R2, PT ;  /* 0x000000020400722a */ /* 0x00afe20003f0e000 */
[----:B--2---:R-:W-:Y:S02]  /*6020*/  IMAD.MOV.U32 R14, RZ, RZ, R7 ;  /* 0x000000ffff0e7224 */ /* 0x004fe400078e0007 */
        /* <DEDUP_REMOVED lines=18> */
.L_x_99:
[----:B------:R-:W-:Y:S05]  /*6150*/  BSYNC.RECONVERGENT B1 ;  /* 0x0000000000017941 */ /* 0x000fea0003800200 */
.L_x_98:
[----:B------:R-:W-:Y:S01]  /*6160*/  ISETP.NE.AND P0, PT, R10, RZ, PT ;  /* 0x000000ff0a00720c */ /* 0x000fe20003f05270 */
[----:B------:R-:W-:-:S12]  /*6170*/  BSSY.RECONVERGENT B1, `(.L_x_100) ;  /* 0x000000a000017945 */ /* 0x000fd80003800200 */
[----:B------:R-:W-:Y:S05]  /*6180*/  @P0 BRA `(.L_x_101) ;  /* 0x0000000000200947 */ /* 0x000fea0003800000 */
[----:B-1----:R-:W1:Y:S01]  /*6190*/  S2R R4, SR_CgaCtaId ;  /* 0x0000000000047919 */ /* 0x002e620000008800 */
[----:B---3--:R-:W-:Y:S02]  /*61a0*/  MOV R3, 0x400 ;  /* 0x0000040000037802 */ /* 0x008fe40000000f00 */
[----:B------:R-:W-:-:S04]  /*61b0*/  SHF.R.U32.HI R2, RZ, 0x1, R0 ;  /* 0x00000001ff027819 */ /* 0x000fc80000011600 */
[----:B------:R-:W-:Y:S02]  /*61c0*/  LOP3.LUT R2, R2, 0x1f0, RZ, 0xc0, !PT ;  /* 0x000001f002027812 */ /* 0x000fe400078ec0ff */
[----:B-1----:R-:W-:-:S05]  /*61d0*/  LEA R3, R4, R3, 0x18 ;  /* 0x0000000304037211 */ /* 0x002fca00078ec0ff */
[----:B------:R-:W-:-:S05]  /*61e0*/  IMAD.IADD R3, R2, 0x1, R3 ;  /* 0x0000000102037824 */ /* 0x000fca00078e0203 */
[----:B------:R1:W-:Y:S04]  /*61f0*/  STS.64 [R3+0x10], R14 ;  /* 0x0000100e03007388 */ /* 0x0003e80000000a00 */
[----:B------:R1:W-:Y:S02]  /*6200*/  STS.64 [R3+0x8], R12 ;  /* 0x0000080c03007388 */ /* 0x0003e40000000a00 */
.L_x_101:
[----:B------:R-:W-:Y:S05]  /*6210*/  BSYNC.RECONVERGENT B1 ;  /* 0x0000000000017941 */ /* 0x000fea0003800200 */
.L_x_100:
[----:B------:R-:W-:Y:S01]  /*6220*/  BAR.SYNC.DEFER_BLOCKING 0x0 ;  /* 0x0000000000007b1d */ /* 0x000fe20000010000 */
[----:B------:R-:W-:-:S13]  /*6230*/  ISETP.NE.AND P1, PT, R0, RZ, PT ;  /* 0x000000ff0000720c */ /* 0x000fda0003f25270 */
[----:B------:R-:W-:Y:S05]  /*6240*/  @P1 BRA `(.L_x_34) ;  /* 0x00000008008c1947 */ /* 0x000fea0003800000 */
[----:B-1-3--:R-:W1:Y:S01]  /*6250*/  S2R R3, SR_CgaCtaId ;  /* 0x0000000000037919 */ /* 0x00ae620000008800 */
[----:B------:R-:W-:Y:S01]  /*6260*/  MOV R0, 0x400 ;  /* 0x0000040000007802 */ /* 0x000fe20000000f00 */
[----:B------:R-:W-:Y:S03]  /*6270*/  BSSY.RECONVERGENT B1, `(.L_x_102) ;  /* 0x000001a000017945 */ /* 0x000fe60003800200 */
[----:B-1----:R-:W-:-:S05]  /*6280*/  LEA R0, R3, R0, 0x18 ;  /* 0x0000000003007211 */ /* 0x002fca00078ec0ff */
[----:B------:R-:W1:Y:S04]  /*6290*/  LDS.64 R16, [R0+0x18] ;  /* 0x0000180000107984 */ /* 0x000e680000000a00 */
[----:B0-2-4-:R-:W0:Y:S04]  /*62a0*/  LDS.128 R4, [R0+0x20] ;  /* 0x0000200000047984 */ /* 0x015e280000000c00 */
[----:B------:R2:W3:Y:S04]  /*62b0*/  LDS.64 R2, [R0+0x80] ;  /* 0x0000800000027984 */ /* 0x0004e80000000a00 */
[----:B------:R2:W4:Y:S01]  /*62c0*/  LDS.128 R8, [R0+0x30] ;  /* 0x0000300000087984 */ /* 0x0005220000000c00 */
[----:B-1----:R-:W-:Y:S01]  /*62d0*/  DSETP.GEU.AND P0, PT, R12, R16, PT ;  /* 0x000000100c00722a */ /* 0x002fe20003f0e000 */
[----:B------:R-:W-:-:S02]  /*62e0*/  IMAD.MOV.U32 R20, RZ, RZ, R16 ;  /* 0x000000ffff147224 */ /* 0x000fc400078e0010 */
[----:B------:R-:W-:Y:S02]  /*62f0*/  IMAD.MOV.U32 R21, RZ, RZ, R17 ;  /* 0x000000ffff157224 */ /* 0x000fe400078e0011 */
[----:B0-----:R-:W-:Y:S02]  /*6300*/  IMAD.MOV.U32 R23, RZ, RZ, R4 ;  /* 0x000000ffff177224 */ /* 0x001fe400078e0004 */
        /* <DEDUP_REMOVED lines=16> */
.L_x_103:
[----:B------:R-:W-:Y:S05]  /*6410*/  BSYNC.RECONVERGENT B1 ;  /* 0x0000000000017941 */ /* 0x000fea0003800200 */
.L_x_102:
        /* <DEDUP_REMOVED lines=23> */
.L_x_105:
[----:B------:R-:W-:Y:S05]  /*6590*/  BSYNC.RECONVERGENT B1 ;  /* 0x0000000000017941 */ /* 0x000fea0003800200 */
.L_x_104:
        /* <DEDUP_REMOVED lines=21> */
.L_x_107:
[----:B------:R-:W-:Y:S05]  /*66f0*/  BSYNC.RECONVERGENT B1 ;  /* 0x0000000000017941 */ /* 0x000fea0003800200 */
.L_x_106:
        /* <DEDUP_REMOVED lines=23> */
.L_x_109:
[----:B------:R-:W-:Y:S05]  /*6870*/  BSYNC.RECONVERGENT B1 ;  /* 0x0000000000017941 */ /* 0x000fea0003800200 */
.L_x_108:
        /* <DEDUP_REMOVED lines=21> */
.L_x_111:
[----:B------:R-:W-:Y:S05]  /*69d0*/  BSYNC.RECONVERGENT B1 ;  /* 0x0000000000017941 */ /* 0x000fea0003800200 */
.L_x_110:
        /* <DEDUP_REMOVED lines=21> */
.L_x_113:
[----:B------:R-:W-:Y:S05]  /*6b30*/  BSYNC.RECONVERGENT B1 ;  /* 0x0000000000017941 */ /* 0x000fea0003800200 */
.L_x_112:
        /* <DEDUP_REMOVED lines=20> */
.L_x_34:
[----:B------:R-:W-:Y:S05]  /*6c80*/  BSYNC.RECONVERGENT B0 ;  /* 0x0000000000007941 */ /* 0x000fea0003800200 */
.L_x_1:
[----:B------:R-:W-:Y:S05]  /*6c90*/  @P1 EXIT ;  /* 0x000000000000194d */ /* 0x000fea0003800000 */
[----:B0123--:R-:W0:Y:S02]  /*6ca0*/  LDC.64 R2, c[0x0][0x388] ;  /* 0x0000e200ff027b82 */ /* 0x00fe240000000a00 */
[----:B0-----:R-:W-:Y:S04]  /*6cb0*/  STG.E.64 desc[UR10][R2.64], R12 ;  /* 0x0000000c02007986 */ /* 0x001fe8000c101b0a */
[----:B------:R-:W-:Y:S01]  /*6cc0*/  STG.E.64 desc[UR10][R2.64+0x8], R14 ;  /* 0x0000080e02007986 */ /* 0x000fe2000c101b0a */
[----:B------:R-:W-:Y:S05]  /*6cd0*/  EXIT ;  /* 0x000000000000794d */ /* 0x000fea0003800000 */
.L_x_114:
        /* <DEDUP_REMOVED lines=10> */
.L_x_733:


//--------------------- .text._ZN6thrust24THRUST_300001_SM_1000_NS8cuda_cub4core6detail13_kernel_agentINS1_8__reduce10DrainAgentIlEEJN3cub18CUB_300001_SM_10009GridQueueIyEElEEEvDpT0_ --------------------------
	.section	.text._ZN6thrust24THRUST_300001_SM_1000_NS8cuda_cub4core6detail13_kernel_agentINS1_8__reduce10DrainAgentIlEEJN3cub18CUB_300001_SM_10009GridQueueIyEElEEEvDpT0_,"ax",@progbits
	.align	128
        .global         _ZN6thrust24THRUST_300001_SM_1000_NS8cuda_cub4core6detail13_kernel_agentINS1_8__reduce10DrainAgentIlEEJN3cub18CUB_300001_SM_10009GridQueueIyEElEEEvDpT0_
        .type           _ZN6thrust24THRUST_300001_SM_1000_NS8cuda_cub4core6detail13_kernel_agentINS1_8__reduce10DrainAgentIlEEJN3cub18CUB_300001_SM_10009GridQueueIyEElEEEvDpT0_,@function
        .size           _ZN6thrust24THRUST_300001_SM_1000_NS8cuda_cub4core6detail13_kernel_agentINS1_8__reduce10DrainAgentIlEEJN3cub18CUB_300001_SM_10009GridQueueIyEElEEEvDpT0_,(.L_x_734 - _ZN6thrust24THRUST_300001_SM_1000_NS8cuda_cub4core6detail13_kernel_agentINS1_8__reduce10DrainAgentIlEEJN3cub18CUB_300001_SM_10009GridQueueIyEElEEEvDpT0_)
        .other          _ZN6thrust24THRUST_300001_SM_1000_NS8cuda_cub4core6detail13_kernel_agentINS1_8__reduce10DrainAgentIlEEJN3cub18CUB_300001_SM_10009GridQueueIyEElEEEvDpT0_,@"STO_CUDA_ENTRY STV_DEFAULT"
_ZN6thrust24THRUST_300001_SM_1000_NS8cuda_cub4core6detail13_kernel_agentINS1_8__reduce10DrainAgentIlEEJN3cub18CUB_300001_SM_10009GridQueueIyEElEEEvDpT0_:
.text._ZN6thrust24THRUST_300001_SM_1000_NS8cuda_cub4core6detail13_kernel_agentINS1_8__reduce10DrainAgentIlEEJN3cub18CUB_300001_SM_10009GridQueueIyEElEEEvDpT0_:
[----:B------:R-:W-:Y:S08]  /*0000*/  LDC R1, c[0x0][0x37c] ;  /* 0x0000df00ff017b82 */ /* 0x000ff00000000800 */
[----:B------:R-:W0:Y:S01]  /*0010*/  LDC.64 R2, c[0x0][0x380] ;  /* 0x0000e000ff027b82 */ /* 0x000e220000000a00 */
[----:B------:R-:W0:Y:S07]  /*0020*/  LDCU.64 UR4, c[0x0][0x358] ;  /* 0x00006b00ff0477ac */ /* 0x000e2e0008000a00 */
[----:B------:R-:W1:Y:S01]  /*0030*/  LDC.64 R4, c[0x0][0x388] ;  /* 0x0000e200ff047b82 */ /* 0x000e620000000a00 */
[----:B0-----:R-:W-:Y:S04]  /*0040*/  STG.E.64 desc[UR4][R2.64+0x8], RZ ;  /* 0x000008ff02007986 */ /* 0x001fe8000c101b04 */
[----:B-1----:R-:W-:Y:S01]  /*0050*/  STG.E.64 desc[UR4][R2.64], R4 ;  /* 0x0000000402007986 */ /* 0x002fe2000c101b04 */
[----:B------:R-:W-:Y:S05]  /*0060*/  EXIT ;  /* 0x000000000000794d */ /* 0x000fea0003800000 */
.L_x_115:
        /* <DEDUP_REMOVED lines=9> */
.L_x_734:


//--------------------- .text._ZN6thrust24THRUST_300001_SM_1000_NS8cuda_cub4core6detail13_kernel_agentINS1_8__reduce11ReduceAgentINS0_12zip_iteratorIN4cuda3std3__45tupleIJNS0_10device_ptrIdEENS0_17counting_iteratorIlNS0_11use_defaultESF_SF_EEEEEEEPNSB_IJdlEEESJ_lNS1_9__extrema9arg_max_fIdlNSA_4lessIdEEEEEEJSI_SK_lN3cub18CUB_300001_SM_100013GridEvenShareIlEENSS_9GridQueueIyEESP_EEEvDpT0_ --------------------------
	.section	.text._ZN6thrust24THRUST_300001_SM_1000_NS8cuda_cub4core6detail13_kernel_agentINS1_8__reduce11ReduceAgentINS0_12zip_iteratorIN4cuda3std3__45tupleIJNS0_10device_ptrIdEENS0_17counting_iteratorIlNS0_11use_defaultESF_SF_EEEEEEEPNSB_IJdlEEESJ_lNS1_9__extrema9arg_max_fIdlNSA_4lessIdEEEEEEJSI_SK_lN3cub18CUB_300001_SM_100013GridEvenShareIlEENSS_9GridQueueIyEESP_EEEvDpT0_,"ax",@progbits
	.align	128
        .global         _ZN6thrust24THRUST_300001_SM_1000_NS8cuda_cub4core6detail13_kernel_agentINS1_8__reduce11ReduceAgentINS0_12zip_iteratorIN4cuda3std3__45tupleIJNS0_10device_ptrIdEENS0_17counting_iteratorIlNS0_11use_defaultESF_SF_EEEEEEEPNSB_IJdlEEESJ_lNS1_9__extrema9arg_max_fIdlNSA_4lessIdEEEEEEJSI_SK_lN3cub18CUB_300001_SM_100013GridEvenShareIlEENSS_9GridQueueIyEESP_EEEvDpT0_
        .type           _ZN6thrust24THRUST_300001_SM_1000_NS8cuda_cub4core6detail13_kernel_agentINS1_8__reduce11ReduceAgentINS0_12zip_iteratorIN4cuda3std3__45tupleIJNS0_10device_ptrIdEENS0_17counting_iteratorIlNS0_11use_defaultESF_SF_EEEEEEEPNSB_IJdlEEESJ_lNS1_9__extrema9arg_max_fIdlNSA_4lessIdEEEEEEJSI_SK_lN3cub18CUB_300001_SM_100013GridEvenShareIlEENSS_9GridQueueIyEESP_EEEvDpT0_,@function
        .size           _ZN6thrust24THRUST_300001_SM_1000_NS8cuda_cub4core6detail13_kernel_agentINS1_8__reduce11ReduceAgentINS0_12zip_iteratorIN4cuda3std3__45tupleIJNS0_10device_ptrIdEENS0_17counting_iteratorIlNS0_11use_defaultESF_SF_EEEEEEEPNSB_IJdlEEESJ_lNS1_9__extrema9arg_max_fIdlNSA_4lessIdEEEEEEJSI_SK_lN3cub18CUB_300001_SM_100013GridEvenShareIlEENSS_9GridQueueIyEESP_EEEvDpT0_,(.L_x_735 - _ZN6thrust24THRUST_300001_SM_1000_NS8cuda_cub4core6detail13_kernel_agentINS1_8__reduce11ReduceAgentINS0_12zip_iteratorIN4cuda3std3__45tupleIJNS0_10device_ptrIdEENS0_17counting_iteratorIlNS0_11use_defaultESF_SF_EEEEEEEPNSB_IJdlEEESJ_lNS1_9__extrema9arg_max_fIdlNSA_4lessIdEEEEEEJSI_SK_lN3cub18CUB_300001_SM_100013GridEvenShareIlEENSS_9GridQueueIyEESP_EEEvDpT0_)
        .other          _ZN6thrust24THRUST_300001_SM_1000_NS8cuda_cub4core6detail13_kernel_agentINS1_8__reduce11ReduceAgentINS0_12zip_iteratorIN4cuda3std3__45tupleIJNS0_10device_ptrIdEENS0_17counting_iteratorIlNS0_11use_defaultESF_SF_EEEEEEEPNSB_IJdlEEESJ_lNS1_9__extrema9arg_max_fIdlNSA_4lessIdEEEEEEJSI_SK_lN3cub18CUB_300001_SM_100013GridEvenShareIlEENSS_9GridQueueIyEESP_EEEvDpT0_,@"STO_CUDA_ENTRY STV_DEFAULT"
_ZN6thrust24THRUST_300001_SM_1000_NS8cuda_cub4core6detail13_kernel_agentINS1_8__reduce11ReduceAgentINS0_12zip_iteratorIN4cuda3std3__45tupleIJNS0_10device_ptrIdEENS0_17counting_iteratorIlNS0_11use_defaultESF_SF_EEEEEEEPNSB_IJdlEEESJ_lNS1_9__extrema9arg_max_fIdlNSA_4lessIdEEEEEEJSI_SK_lN3cub18CUB_300001_SM_100013GridEvenShareIlEENSS_9GridQueueIyEESP_EEEvDpT0_:
.text._ZN6thrust24THRUST_300001_SM_1000_NS8cuda_cub4core6detail13_kernel_agentINS1_8__reduce11ReduceAgentINS0_12zip_iteratorIN4cuda3std3__45tupleIJNS0_10device_ptrIdEENS0_17counting_iteratorIlNS0_11use_defaultESF_SF_EEEEEEEPNSB_IJdlEEESJ_lNS1_9__extrema9arg_max_fIdlNSA_4lessIdEEEEEEJSI_SK_lN3cub18CUB_300001_SM_100013GridEvenShareIlEENSS_9GridQueueIyEESP_EEEvDpT0_:
[----:B------:R-:W-:Y:S01]  /*0000*/  LDC R1, c[0x0][0x37c] ;  /* 0x0000df00ff017b82 */ /* 0x000fe20000000800 */
[----:B------:R-:W0:Y:S01]  /*0010*/  S2R R0, SR_CTAID.X ;  /* 0x0000000000007919 */ /* 0x000e220000002500 */
[----:B------:R-:W1:Y:S01]  /*0020*/  LDCU.64 UR4, c[0x0][0x398] ;  /* 0x00007300ff0477ac */ /* 0x000e620008000a00 */
[----:B------:R-:W-:Y:S01]  /*0030*/  BSSY.RECONVERGENT B0, `(.L_x_116) ;  /* 0x0000689000007945 */ /* 0x000fe20003800200 */
[----:B------:R-:W2:Y:S01]  /*0040*/  LDCU UR6, c[0x0][0x370] ;  /* 0x00006e00ff0677ac */ /* 0x000ea20008000800 */
[----:B------:R-:W3:Y:S01]  /*0050*/  LDCU.64 UR10, c[0x0][0x358] ;  /* 0x00006b00ff0a77ac */ /* 0x000ee20008000a00 */
[----:B-1----:R-:W-:Y:S02]  /*0060*/  IMAD.U32 R25, RZ, RZ, UR4 ;  /* 0x00000004ff197e24 */ /* 0x002fe4000f8e00ff */
[----:B------:R-:W-:Y:S01]  /*0070*/  IMAD.U32 R16, RZ, RZ, UR5 ;  /* 0x00000005ff107e24 */ /* 0x000fe2000f8e00ff */
[----:B--2---:R-:W-:Y:S01]  /*0080*/  UIMAD UR6, UR6, 0x500, URZ ;  /* 0x00000500060678a4 */ /* 0x004fe2000f8e02ff */
[----:B0-----:R-:W-:-:S05]  /*0090*/  IMAD R8, R0, 0x500, RZ ;  /* 0x0000050000087824 */ /* 0x001fca00078e02ff */
[----:B------:R-:W-:-:S04]  /*00a0*/  IADD3 R2, P1, PT, R8, 0x500, RZ ;  /* 0x0000050008027810 */ /* 0x000fc80007f3e0ff */
[----:B------:R-:W-:Y:S01]  /*00b0*/  ISETP.GT.U32.AND P0, PT, R2, R25, PT ;  /* 0x000000190200720c */ /* 0x000fe20003f04070 */
[----:B------:R-:W-:-:S05]  /*00c0*/  IMAD.X R3, RZ, RZ, RZ, P1 ;  /* 0x000000ffff037224 */ /* 0x000fca00008e06ff */
[----:B------:R-:W-:-:S13]  /*00d0*/  ISETP.GT.AND.EX P0, PT, R3, R16, PT, P0 ;  /* 0x000000100300720c */ /* 0x000fda0003f04300 */
[----:B---3--:R-:W-:Y:S05]  /*00e0*/  @!P0 BRA `(.L_x_117) ;  /* 0x0000003800e48947 */ /* 0x008fea0003800000 */
[----:B------:R-:W0:Y:S01]  /*00f0*/  S2R R10, SR_TID.X ;  /* 0x00000000000a7919 */ /* 0x000e220000002100 */
[----:B------:R-:W-:Y:S01]  /*0100*/  IMAD.IADD R9, R25, 0x1, -R8 ;  /* 0x0000000119097824 */ /* 0x000fe200078e0a08 */
[----:B------:R-:W-:Y:S01]  /*0110*/  BSSY.RECONVERGENT B1, `(.L_x_118) ;  /* 0x000000f000017945 */ /* 0x000fe20003800200 */
[----:B------:R-:W-:Y:S02]  /*0120*/  CS2R R20, SRZ ;  /* 0x0000000000147805 */ /* 0x000fe4000001ff00 */
[----:B------:R-:W-:Y:S02]  /*0130*/  CS2R R14, SRZ ;  /* 0x00000000000e7805 */ /* 0x000fe4000001ff00 */
[----:B0-----:R-:W-:Y:S01]  /*0140*/  ISETP.GE.AND P0, PT, R10, R9, PT ;  /* 0x000000090a00720c */ /* 0x001fe20003f06270 */
[----:B------:R-:W-:-:S12]  /*0150*/  IMAD.MOV.U32 R6, RZ, RZ, R10 ;  /* 0x000000ffff067224 */ /* 0x000fd800078e000a */
[----:B------:R-:W-:Y:S05]  /*0160*/  @P0 BRA `(.L_x_119) ;  /* 0x0000000000240947 */ /* 0x000fea0003800000 */
[----:B------:R-:W0:Y:S01]  /*0170*/  LDCU.128 UR4, c[0x0][0x380] ;  /* 0x00007000ff0477ac */ /* 0x000e220008000c00 */
[----:B------:R-:W-:-:S05]  /*0180*/  IADD3 R21, P0, PT, R8, R10, RZ ;  /* 0x0000000a08157210 */ /* 0x000fca0007f1e0ff */
[----:B------:R-:W-:Y:S01]  /*0190*/  IMAD.X R20, RZ, RZ, RZ, P0 ;  /* 0x000000ffff147224 */ /* 0x000fe200000e06ff */
[----:B0-----:R-:W-:-:S04]  /*01a0*/  LEA R14, P1, R21, UR4, 0x3 ;  /* 0x00000004150e7c11 */ /* 0x001fc8000f8218ff */
[----:B------:R-:W-:-:S06]  /*01b0*/  LEA.HI.X R15, R21, UR5, R20, 0x3, P1 ;  /* 0x00000005150f7c11 */ /* 0x000fcc00088f1c14 */
[----:B------:R-:W5:Y:S01]  /*01c0*/  LDG.E.64 R14, desc[UR10][R14.64] ;  /* 0x0000000a0e0e7981 */ /* 0x000f62000c1e1b00 */
[----:B------:R-:W-:Y:S01]  /*01d0*/  IADD3 R21, P0, PT, R21, UR6, RZ ;  /* 0x0000000615157c10 */ /* 0x000fe2000ff1e0ff */
[----:B------:R-:W-:-:S03]  /*01e0*/  VIADD R6, R10, 0x100 ;  /* 0x000001000a067836 */ /* 0x000fc60000000000 */
[----:B------:R-:W-:-:S09]  /*01f0*/  IADD3.X R20, PT, PT, R20, UR7, RZ, P0, !PT ;  /* 0x0000000714147c10 */ /* 0x000fd200087fe4ff */
.L_x_119:
[----:B------:R-:W-:Y:S05]  /*0200*/  BSYNC.RECONVERGENT B1 ;  /* 0x0000000000017941 */ /* 0x000fea0003800200 */
.L_x_118:
[----:B------:R-:W-:Y:S01]  /*0210*/  ISETP.GE.AND P0, PT, R6, R9, PT ;  /* 0x000000090600720c */ /* 0x000fe20003f06270 */
[----:B------:R-:W-:-:S12]  /*0220*/  BSSY.RECONVERGENT B1, `(.L_x_120) ;  /* 0x00000af000017945 */ /* 0x000fd80003800200 */
[----:B------:R-:W-:Y:S05]  /*0230*/  @P0 BRA `(.L_x_121) ;  /* 0x0000000800b40947 */ /* 0x000fea0003800000 */
[----:B------:R-:W-:Y:S01]  /*0240*/  LOP3.LUT R2, RZ, R6, RZ, 0x33, !PT ;  /* 0x00000006ff027212 */ /* 0x000fe200078e33ff */
[----:B------:R-:W-:Y:S03]  /*0250*/  BSSY.RECONVERGENT B2, `(.L_x_122) ;  /* 0x0000034000027945 */ /* 0x000fe60003800200 */
[----:B------:R-:W-:-:S04]  /*0260*/  IADD3 R25, PT, PT, -R8, R25, R2 ;  /* 0x0000001908197210 */ /* 0x000fc80007ffe102 */
[----:B------:R-:W-:-:S04]  /*0270*/  LOP3.LUT R2, R25, 0x300, RZ, 0xc0, !PT ;  /* 0x0000030019027812 */ /* 0x000fc800078ec0ff */
[----:B------:R-:W-:-:S13]  /*0280*/  ISETP.NE.AND P0, PT, R2, 0x300, PT ;  /* 0x000003000200780c */ /* 0x000fda0003f05270 */
[----:B------:R-:W-:Y:S05]  /*0290*/  @!P0 BRA `(.L_x_123) ;  /* 0x0000000000bc8947 */ /* 0x000fea0003800000 */
[----:B------:R-:W0:Y:S01]  /*02a0*/  LDCU.128 UR4, c[0x0][0x380] ;  /* 0x00007000ff0477ac */ /* 0x000e220008000c00 */
[----:B------:R-:W-:Y:S02]  /*02b0*/  IADD3 R12, P0, PT, R8, R6, RZ ;  /* 0x00000006080c7210 */ /* 0x000fe40007f1e0ff */
[----:B------:R-:W-:-:S03]  /*02c0*/  LEA.HI R2, R25, 0x1, RZ, 0x18 ;  /* 0x0000000119027811 */ /* 0x000fc600078fc0ff */
[----:B------:R-:W-:Y:S01]  /*02d0*/  IMAD.X R3, RZ, RZ, RZ, P0 ;  /* 0x000000ffff037224 */ /* 0x000fe200000e06ff */
[----:B------:R-:W-:-:S05]  /*02e0*/  LOP3.LUT R2, R2, 0x3, RZ, 0xc0, !PT ;  /* 0x0000000302027812 */ /* 0x000fca00078ec0ff */
[----:B------:R-:W-:Y:S01]  /*02f0*/  IMAD.MOV R7, RZ, RZ, -R2 ;  /* 0x000000ffff077224 */ /* 0x000fe200078e0a02 */
[C---:B0-----:R-:W-:Y:S02]  /*0300*/  IADD3 R13, P1, PT, R12.reuse, UR6, RZ ;  /* 0x000000060c0d7c10 */ /* 0x041fe4000ff3e0ff */
[C---:B------:R-:W-:Y:S02]  /*0310*/  LEA R11, P2, R12.reuse, UR4, 0x3 ;  /* 0x000000040c0b7c11 */ /* 0x040fe4000f8418ff */
[----:B------:R-:W-:Y:S02]  /*0320*/  IADD3.X R16, PT, PT, R3, UR7, RZ, P1, !PT ;  /* 0x0000000703107c10 */ /* 0x000fe40008ffe4ff */
[----:B------:R-:W-:-:S09]  /*0330*/  LEA.HI.X R12, R12, UR5, R3, 0x3, P2 ;  /* 0x000000050c0c7c11 */ /* 0x000fd200090f1c03 */
.L_x_126:
[----:B------:R-:W-:Y:S02]  /*0340*/  IMAD.MOV.U32 R2, RZ, RZ, R11 ;  /* 0x000000ffff027224 */ /* 0x000fe400078e000b */
[----:B------:R-:W-:-:S06]  /*0350*/  IMAD.MOV.U32 R3, RZ, RZ, R12 ;  /* 0x000000ffff037224 */ /* 0x000fcc00078e000c */
[----:B------:R-:W2:Y:S01]  /*0360*/  LDG.E.64 R2, desc[UR10][R2.64] ;  /* 0x0000000a02027981 */ /* 0x000ea2000c1e1b00 */
[----:B------:R-:W-:Y:S01]  /*0370*/  VIADD R7, R7, 0x1 ;  /* 0x0000000107077836 */ /* 0x000fe20000000000 */
[----:B------:R-:W-:Y:S01]  /*0380*/  BSSY.RECONVERGENT B3, `(.L_x_124) ;  /* 0x000001b000037945 */ /* 0x000fe20003800200 */
[----:B------:R-:W-:Y:S01]  /*0390*/  IMAD.MOV.U32 R18, RZ, RZ, R21 ;  /* 0x000000ffff127224 */ /* 0x000fe200078e0015 */
[----:B------:R-:W-:Y:S01]  /*03a0*/  IADD3 R11, P3, PT, R11, 0x800, RZ ;  /* 0x000008000b0b7810 */ /* 0x000fe20007f7e0ff */
[----:B------:R-:W-:Y:S01]  /*03b0*/  IMAD.MOV.U32 R17, RZ, RZ, R20 ;  /* 0x000000ffff117224 */ /* 0x000fe200078e0014 */
[----:B------:R-:W-:Y:S01]  /*03c0*/  ISETP.NE.AND P2, PT, R7, RZ, PT ;  /* 0x000000ff0700720c */ /* 0x000fe20003f45270 */
[----:B-----5:R-:W-:Y:S02]  /*03d0*/  IMAD.MOV.U32 R4, RZ, RZ, R14 ;  /* 0x000000ffff047224 */ /* 0x020fe400078e000e */
[----:B------:R-:W-:Y:S02]  /*03e0*/  IMAD.MOV.U32 R5, RZ, RZ, R15 ;  /* 0x000000ffff057224 */ /* 0x000fe400078e000f */
[----:B------:R-:W-:-:S02]  /*03f0*/  IMAD.MOV.U32 R21, RZ, RZ, R13 ;  /* 0x000000ffff157224 */ /* 0x000fc400078e000d */
[----:B------:R-:W-:Y:S01]  /*0400*/  IMAD.MOV.U32 R20, RZ, RZ, R16 ;  /* 0x000000ffff147224 */ /* 0x000fe200078e0010 */
[----:B--2---:R-:W-:Y:S01]  /*0410*/  DSETP.GEU.AND P0, PT, R14, R2, PT ;  /* 0x000000020e00722a */ /* 0x004fe20003f0e000 */
[----:B------:R-:W-:Y:S02]  /*0420*/  IMAD.MOV.U32 R14, RZ, RZ, R2 ;  /* 0x000000ffff0e7224 */ /* 0x000fe400078e0002 */
[----:B------:R-:W-:-:S11]  /*0430*/  IMAD.MOV.U32 R15, RZ, RZ, R3 ;  /* 0x000000ffff0f7224 */ /* 0x000fd600078e0003 */
        /* <DEDUP_REMOVED lines=15> */
.L_x_125:
[----:B------:R-:W-:Y:S05]  /*0530*/  BSYNC.RECONVERGENT B3 ;  /* 0x0000000000037941 */ /* 0x000fea0003800200 */
.L_x_124:
[----:B------:R-:W-:Y:S01]  /*0540*/  IADD3 R13, P0, PT, R13, 0x100, RZ ;  /* 0x000001000d0d7810 */ /* 0x000fe20007f1e0ff */
[----:B------:R-:W-:Y:S02]  /*0550*/  VIADD R6, R6, 0x100 ;  /* 0x0000010006067836 */ /* 0x000fe40000000000 */
[----:B------:R-:W-:Y:S02]  /*0560*/  IMAD.X R12, RZ, RZ, R12, P3 ;  /* 0x000000ffff0c7224 */ /* 0x000fe400018e060c */
[----:B------:R-:W-:Y:S01]  /*0570*/  IMAD.X R16, RZ, RZ, R16, P0 ;  /* 0x000000ffff107224 */ /* 0x000fe200000e0610 */
[----:B------:R-:W-:Y:S07]  /*0580*/  @P2 BRA `(.L_x_126) ;  /* 0xfffffffc006c2947 */ /* 0x000fee000383ffff */
.L_x_123:
[----:B------:R-:W-:Y:S05]  /*0590*/  BSYNC.RECONVERGENT B2 ;  /* 0x0000000000027941 */ /* 0x000fea0003800200 */
.L_x_122:
[----:B------:R-:W-:-:S13]  /*05a0*/  ISETP.GE.U32.AND P0, PT, R25, 0x300, PT ;  /* 0x000003001900780c */ /* 0x000fda0003f06070 */
[----:B------:R-:W-:Y:S05]  /*05b0*/  @!P0 BRA `(.L_x_121) ;  /* 0x0000000400d48947 */ /* 0x000fea0003800000 */
[----:B------:R-:W0:Y:S01]  /*05c0*/  LDC.64 R4, c[0x0][0x380] ;  /* 0x0000e000ff047b82 */ /* 0x000e220000000a00 */
[----:B------:R-:W-:-:S07]  /*05d0*/  VIADD R11, R6, 0x200 ;  /* 0x00000200060b7836 */ /* 0x000fce0000000000 */
[----:B------:R-:W1:Y:S02]  /*05e0*/  LDC.64 R2, c[0x0][0x388] ;  /* 0x0000e200ff027b82 */ /* 0x000e640000000a00 */
.L_x_135:
[----:B------:R-:W-:-:S05]  /*05f0*/  VIADD R7, R11, 0xfffffe00 ;  /* 0xfffffe000b077836 */ /* 0x000fca0000000000 */
[----:B------:R-:W-:-:S04]  /*0600*/  IADD3 R13, P0, PT, R8, R7, RZ ;  /* 0x00000007080d7210 */ /* 0x000fc80007f1e0ff */
[----:B------:R-:W-:Y:S02]  /*0610*/  LEA.HI.X.SX32 R12, R7, RZ, 0x1, P0 ;  /* 0x000000ff070c7211 */ /* 0x000fe400000f0eff */
[----:B0-----:R-:W-:-:S04]  /*0620*/  LEA R16, P0, R13, R4, 0x3 ;  /* 0x000000040d107211 */ /* 0x001fc800078018ff */
[----:B------:R-:W-:-:S05]  /*0630*/  LEA.HI.X R17, R13, R5, R12, 0x3, P0 ;  /* 0x000000050d117211 */ /* 0x000fca00000f1c0c */
[----:B------:R-:W2:Y:S04]  /*0640*/  LDG.E.64 R18, desc[UR10][R16.64] ;  /* 0x0000000a10127981 */ /* 0x000ea8000c1e1b00 */
[----:B-----5:R0:W5:Y:S01]  /*0650*/  LDG.E.64 R6, desc[UR10][R16.64+0x800] ;  /* 0x0008000a10067981 */ /* 0x020162000c1e1b00 */
[----:B-1----:R-:W-:Y:S01]  /*0660*/  IADD3 R24, P1, PT, R13, R2, RZ ;  /* 0x000000020d187210 */ /* 0x002fe20007f3e0ff */
[----:B------:R-:W-:Y:S04]  /*0670*/  BSSY.RECONVERGENT B2, `(.L_x_127) ;  /* 0x0000016000027945 */ /* 0x000fe80003800200 */
[----:B------:R-:W-:-:S02]  /*0680*/  IMAD.X R25, R12, 0x1, R3, P1 ;  /* 0x000000010c197824 */ /* 0x000fc400008e0603 */
[----:B------:R-:W-:Y:S02]  /*0690*/  IMAD.MOV.U32 R23, RZ, RZ, R24 ;  /* 0x000000ffff177224 */ /* 0x000fe400078e0018 */
[----:B------:R-:W-:Y:S01]  /*06a0*/  IMAD.MOV.U32 R22, RZ, RZ, R25 ;  /* 0x000000ffff167224 */ /* 0x000fe200078e0019 */
[----:B--2---:R-:W-:Y:S01]  /*06b0*/  DSETP.GEU.AND P0, PT, R14, R18, PT ;  /* 0x000000120e00722a */ /* 0x004fe20003f0e000 */
[----:B------:R-:W-:Y:S02]  /*06c0*/  IMAD.MOV.U32 R12, RZ, RZ, R18 ;  /* 0x000000ffff0c7224 */ /* 0x000fe400078e0012 */
[----:B------:R-:W-:-:S11]  /*06d0*/  IMAD.MOV.U32 R13, RZ, RZ, R19 ;  /* 0x000000ffff0d7224 */ /* 0x000fd600078e0013 */
        /* <DEDUP_REMOVED lines=15> */
.L_x_128:
[----:B------:R-:W-:Y:S05]  /*07d0*/  BSYNC.RECONVERGENT B2 ;  /* 0x0000000000027941 */ /* 0x000fea0003800200 */
.L_x_127:
[----:B------:R0:W5:Y:S04]  /*07e0*/  LDG.E.64 R14, desc[UR10][R16.64+0x1000] ;  /* 0x0010000a100e7981 */ /* 0x000168000c1e1b00 */
[----:B------:R0:W5:Y:S02]  /*07f0*/  LDG.E.64 R18, desc[UR10][R16.64+0x1800] ;  /* 0x0018000a10127981 */ /* 0x000164000c1e1b00 */
[----:B-----5:R-:W-:Y:S01]  /*0800*/  DSETP.GEU.AND P0, PT, R12, R6, PT ;  /* 0x000000060c00722a */ /* 0x020fe20003f0e000 */
[----:B------:R-:W-:Y:S01]  /*0810*/  VIADD R21, R11, 0xffffff00 ;  /* 0xffffff000b157836 */ /* 0x000fe20000000000 */
[----:B------:R-:W-:Y:S04]  /*0820*/  BSSY.RECONVERGENT B2, `(.L_x_129) ;  /* 0x0000017000027945 */ /* 0x000fe80003800200 */
[----:B------:R-:W-:-:S02]  /*0830*/  SHF.R.S32.HI R20, RZ, 0x1f, R21 ;  /* 0x0000001fff147819 */ /* 0x000fc40000011415 */
[----:B------:R-:W-:Y:S01]  /*0840*/  IADD3 R26, P1, P2, R21, R2, R8 ;  /* 0x00000002151a7210 */ /* 0x000fe20007a3e008 */
[----:B------:R-:W-:-:S03]  /*0850*/  IMAD.MOV.U32 R21, RZ, RZ, R7 ;  /* 0x000000ffff157224 */ /* 0x000fc600078e0007 */
[----:B------:R-:W-:Y:S01]  /*0860*/  IADD3.X R27, PT, PT, R20, R3, RZ, P1, P2 ;  /* 0x00000003141b7210 */ /* 0x000fe20000fe44ff */
[----:B------:R-:W-:Y:S02]  /*0870*/  IMAD.MOV.U32 R24, RZ, RZ, R26 ;  /* 0x000000ffff187224 */ /* 0x000fe400078e001a */
[----:B------:R-:W-:Y:S02]  /*0880*/  IMAD.MOV.U32 R20, RZ, RZ, R6 ;  /* 0x000000ffff147224 */ /* 0x000fe400078e0006 */
[----:B------:R-:W-:Y:S01]  /*0890*/  IMAD.MOV.U32 R25, RZ, RZ, R27 ;  /* 0x000000ffff197224 */ /* 0x000fe200078e001b */
[----:B0-----:R-:W-:Y:S06]  /*08a0*/  @!P0 BRA `(.L_x_130) ;  /* 0x0000000000388947 */ /* 0x001fec0003800000 */
        /* <DEDUP_REMOVED lines=14> */
.L_x_130:
[----:B------:R-:W-:Y:S05]  /*0990*/  BSYNC.RECONVERGENT B2 ;  /* 0x0000000000027941 */ /* 0x000fea0003800200 */
.L_x_129:
[----:B------:R-:W-:Y:S01]  /*09a0*/  DSETP.GEU.AND P0, PT, R20, R14, PT ;  /* 0x0000000e1400722a */ /* 0x000fe20003f0e000 */
[----:B------:R-:W-:Y:S01]  /*09b0*/  SHF.R.S32.HI R6, RZ, 0x1f, R11 ;  /* 0x0000001fff067819 */ /* 0x000fe2000001140b */
[----:B------:R-:W-:Y:S01]  /*09c0*/  BSSY.RECONVERGENT B2, `(.L_x_131) ;  /* 0x0000017000027945 */ /* 0x000fe20003800200 */
[C---:B------:R-:W-:Y:S01]  /*09d0*/  IADD3 R23, P1, P2, R11.reuse, R2, R8 ;  /* 0x000000020b177210 */ /* 0x040fe20007a3e008 */
[----:B------:R-:W-:Y:S02]  /*09e0*/  VIADD R17, R11, 0x100 ;  /* 0x000001000b117836 */ /* 0x000fe40000000000 */
[----:B------:R-:W-:Y:S01]  /*09f0*/  IMAD.MOV.U32 R7, RZ, RZ, R15 ;  /* 0x000000ffff077224 */ /* 0x000fe200078e000f */
[----:B------:R-:W-:Y:S01]  /*0a00*/  IADD3.X R16, PT, PT, R6, R3, RZ, P1, P2 ;  /* 0x0000000306107210 */ /* 0x000fe20000fe44ff */
[----:B------:R-:W-:Y:S02]  /*0a10*/  IMAD.MOV.U32 R12, RZ, RZ, R23 ;  /* 0x000000ffff0c7224 */ /* 0x000fe400078e0017 */
[----:B------:R-:W-:-:S02]  /*0a20*/  IMAD.MOV.U32 R6, RZ, RZ, R14 ;  /* 0x000000ffff067224 */ /* 0x000fc400078e000e */
[----:B------:R-:W-:Y:S02]  /*0a30*/  IMAD.MOV.U32 R13, RZ, RZ, R16 ;  /* 0x000000ffff0d7224 */ /* 0x000fe400078e0010 */
        /* <DEDUP_REMOVED lines=15> */
.L_x_132:
[----:B------:R-:W-:Y:S05]  /*0b30*/  BSYNC.RECONVERGENT B2 ;  /* 0x0000000000027941 */ /* 0x000fea0003800200 */
.L_x_131:
[----:B------:R-:W-:Y:S01]  /*0b40*/  DSETP.GEU.AND P0, PT, R6, R18, PT ;  /* 0x000000120600722a */ /* 0x000fe20003f0e000 */
[----:B------:R-:W-:Y:S01]  /*0b50*/  SHF.R.S32.HI R14, RZ, 0x1f, R17 ;  /* 0x0000001fff0e7819 */ /* 0x000fe20000011411 */
[----:B------:R-:W-:Y:S01]  /*0b60*/  BSSY.RECONVERGENT B2, `(.L_x_133) ;  /* 0x0000016000027945 */ /* 0x000fe20003800200 */
[----:B------:R-:W-:Y:S01]  /*0b70*/  IADD3 R17, P1, P2, R17, R2, R8 ;  /* 0x0000000211117210 */ /* 0x000fe20007a3e008 */
[----:B------:R-:W-:-:S03]  /*0b80*/  IMAD.MOV.U32 R15, RZ, RZ, R19 ;  /* 0x000000ffff0f7224 */ /* 0x000fc600078e0013 */
[----:B------:R-:W-:Y:S01]  /*0b90*/  IADD3.X R16, PT, PT, R14, R3, RZ, P1, P2 ;  /* 0x000000030e107210 */ /* 0x000fe20000fe44ff */
[----:B------:R-:W-:Y:S02]  /*0ba0*/  IMAD.MOV.U32 R21, RZ, RZ, R17 ;  /* 0x000000ffff157224 */ /* 0x000fe400078e0011 */
[----:B------:R-:W-:Y:S02]  /*0bb0*/  IMAD.MOV.U32 R14, RZ, RZ, R18 ;  /* 0x000000ffff0e7224 */ /* 0x000fe400078e0012 */
        /* <DEDUP_REMOVED lines=16> */
.L_x_134:
[----:B------:R-:W-:Y:S05]  /*0cc0*/  BSYNC.RECONVERGENT B2 ;  /* 0x0000000000027941 */ /* 0x000fea0003800200 */
.L_x_133:
[C---:B------:R-:W-:Y:S02]  /*0cd0*/  VIADD R6, R11.reuse, 0x200 ;  /* 0x000002000b067836 */ /* 0x040fe40000000000 */
[----:B------:R-:W-:-:S03]  /*0ce0*/  VIADD R11, R11, 0x400 ;  /* 0x000004000b0b7836 */ /* 0x000fc60000000000 */
[----:B------:R-:W-:-:S13]  /*0cf0*/  ISETP.GE.AND P0, PT, R6, R9, PT ;  /* 0x000000090600720c */ /* 0x000fda0003f06270 */
[----:B------:R-:W-:Y:S05]  /*0d00*/  @!P0 BRA `(.L_x_135) ;  /* 0xfffffff800388947 */ /* 0x000fea000383ffff */
.L_x_121:
[----:B------:R-:W-:Y:S05]  /*0d10*/  BSYNC.RECONVERGENT B1 ;  /* 0x0000000000017941 */ /* 0x000fea0003800200 */
.L_x_120:
[----:B------:R-:W-:-:S13]  /*0d20*/  ISETP.GE.AND P0, PT, R9, 0x100, PT ;  /* 0x000001000900780c */ /* 0x000fda0003f06270 */
[----:B------:R-:W-:Y:S05]  /*0d30*/  @!P0 BRA `(.L_x_136) ;  /* 0x0000001400508947 */ /* 0x000fea0003800000 */
[----:B------:R-:W0:Y:S01]  /*0d40*/  S2R R11, SR_LANEID ;  /* 0x00000000000b7919 */ /* 0x000e220000000000 */
[----:B------:R-:W-:Y:S01]  /*0d50*/  BSSY.RECONVERGENT B1, `(.L_x_137) ;  /* 0x000001f000017945 */ /* 0x000fe20003800200 */
[----:B------:R-:W-:Y:S01]  /*0d60*/  IMAD.MOV.U32 R12, RZ, RZ, R21 ;  /* 0x000000ffff0c7224 */ /* 0x000fe200078e0015 */
[----:B-----5:R1:W2:Y:S01]  /*0d70*/  SHFL.DOWN PT, R4, R14, 0x1, 0x1f ;  /* 0x08201f000e047f89 */ /* 0x0202a200000e0000 */
        /* <DEDUP_REMOVED lines=9> */
[----:B------:R-:W-:Y:S01]  /*0e10*/  IMAD.MOV.U32 R12, RZ, RZ, R6 ;  /* 0x000000ffff0c7224 */ /* 0x000fe200078e0006 */
[----:B------:R-:W-:Y:S01]  /*0e20*/  MOV R13, R7 ;  /* 0x00000007000d7202 */ /* 0x000fe20000000f00 */
[----:B------:R-:W-:Y:S02]  /*0e30*/  IMAD.MOV.U32 R2, RZ, RZ, R4 ;  /* 0x000000ffff027224 */ /* 0x000fe400078e0004 */
[----:B------:R-:W-:-:S09]  /*0e40*/  IMAD.MOV.U32 R3, RZ, RZ, R5 ;  /* 0x000000ffff037224 */ /* 0x000fd200078e0005 */
        /* <DEDUP_REMOVED lines=15> */
.L_x_138:
[----:B------:R-:W-:Y:S05]  /*0f40*/  BSYNC.RECONVERGENT B1 ;  /* 0x0000000000017941 */ /* 0x000fea0003800200 */
.L_x_137:
        /* <DEDUP_REMOVED lines=31> */
.L_x_140:
[----:B------:R-:W-:Y:S05]  /*1140*/  BSYNC.RECONVERGENT B1 ;  /* 0x0000000000017941 */ /* 0x000fea0003800200 */
.L_x_139:
[----:B------:R-:W-:Y:S01]  /*1150*/  ISETP.GT.AND P0, PT, R11, 0x1b, PT ;  /* 0x0000001b0b00780c */ /* 0x000fe20003f04270 */
[----:B-1----:R1:W1:Y:S01]  /*1160*/  SHFL.DOWN PT, R6, R4, 0x4, 0x1f ;  /* 0x08801f0004067f89 */ /* 0x00226200000e0000 */
[----:B------:R-:W-:Y:S01]  /*1170*/  BSSY.RECONVERGENT B1, `(.L_x_141) ;  /* 0x000001d000017945 */ /* 0x000fe20003800200 */
[----:B----4-:R-:W-:Y:S02]  /*1180*/  IMAD.MOV.U32 R14, RZ, RZ, R8 ;  /* 0x000000ffff0e7224 */ /* 0x010fe400078e0008 */
[----:B--2---:R2:W4:Y:S01]  /*1190*/  SHFL.DOWN PT, R7, R5, 0x4, 0x1f ;  /* 0x08801f0005077f89 */ /* 0x00452200000e0000 */
[----:B---3--:R-:W-:Y:S02]  /*11a0*/  IMAD.MOV.U32 R15, RZ, RZ, R9 ;  /* 0x000000ffff0f7224 */ /* 0x008fe400078e0009 */
[----:B0-----:R-:W-:Y:S01]  /*11b0*/  IMAD.MOV.U32 R2, RZ, RZ, R4 ;  /* 0x000000ffff027224 */ /* 0x001fe200078e0004 */
[----:B------:R2:W0:Y:S01]  /*11c0*/  SHFL.DOWN PT, R13, R8, 0x4, 0x1f ;  /* 0x08801f00080d7f89 */ /* 0x00042200000e0000 */
[----:B------:R-:W-:-:S03]  /*11d0*/  IMAD.MOV.U32 R3, RZ, RZ, R5 ;  /* 0x000000ffff037224 */ /* 0x000fc600078e0005 */
[----:B------:R2:W3:Y:S01]  /*11e0*/  SHFL.DOWN PT, R12, R9, 0x4, 0x1f ;  /* 0x08801f00090c7f89 */ /* 0x0004e200000e0000 */
[----:B------:R-:W-:Y:S05]  /*11f0*/  @P0 BRA `(.L_x_142) ;  /* 0x0000000000500947 */ /* 0x000fea0003800000 */
[----:B-1--4-:R-:W-:Y:S01]  /*1200*/  DSETP.GEU.AND P0, PT, R4, R6, PT ;  /* 0x000000060400722a */ /* 0x012fe20003f0e000 */
[----:B0-----:R-:W-:Y:S02]  /*1210*/  IMAD.MOV.U32 R14, RZ, RZ, R13 ;  /* 0x000000ffff0e7224 */ /* 0x001fe400078e000d */
        /* <DEDUP_REMOVED lines=18> */
.L_x_142:
[----:B------:R-:W-:Y:S05]  /*1340*/  BSYNC.RECONVERGENT B1 ;  /* 0x0000000000017941 */ /* 0x000fea0003800200 */
.L_x_141:
[----:B------:R-:W-:Y:S01]  /*1350*/  ISETP.GT.AND P0, PT, R11, 0x17, PT ;  /* 0x000000170b00780c */ /* 0x000fe20003f04270 */
[----:B-1----:R1:W1:Y:S01]  /*1360*/  SHFL.DOWN PT, R4, R2, 0x8, 0x1f ;  /* 0x09001f0002047f89 */ /* 0x00226200000e0000 */
[----:B------:R-:W-:Y:S01]  /*1370*/  BSSY.RECONVERGENT B1, `(.L_x_143) ;  /* 0x000001d000017945 */ /* 0x000fe20003800200 */
[----:B---3--:R-:W-:Y:S02]  /*1380*/  IMAD.MOV.U32 R12, RZ, RZ, R14 ;  /* 0x000000ffff0c7224 */ /* 0x008fe400078e000e */
[----:B--2---:R2:W3:Y:S01]  /*1390*/  SHFL.DOWN PT, R5, R3, 0x8, 0x1f ;  /* 0x09001f0003057f89 */ /* 0x0044e200000e0000 */
[----:B0-----:R-:W-:Y:S02]  /*13a0*/  IMAD.MOV.U32 R13, RZ, RZ, R15 ;  /* 0x000000ffff0d7224 */ /* 0x001fe400078e000f */
[----:B------:R-:W-:Y:S01]  /*13b0*/  IMAD.MOV.U32 R8, RZ, RZ, R2 ;  /* 0x000000ffff087224 */ /* 0x000fe200078e0002 */
[----:B----4-:R2:W0:Y:S01]  /*13c0*/  SHFL.DOWN PT, R7, R14, 0x8, 0x1f ;  /* 0x09001f000e077f89 */ /* 0x01042200000e0000 */
[----:B------:R-:W-:-:S03]  /*13d0*/  IMAD.MOV.U32 R9, RZ, RZ, R3 ;  /* 0x000000ffff097224 */ /* 0x000fc600078e0003 */
[----:B------:R2:W4:Y:S01]  /*13e0*/  SHFL.DOWN PT, R6, R15, 0x8, 0x1f ;  /* 0x09001f000f067f89 */ /* 0x00052200000e0000 */
[----:B------:R-:W-:Y:S05]  /*13f0*/  @P0 BRA `(.L_x_144) ;  /* 0x0000000000500947 */ /* 0x000fea0003800000 */
[----:B-1-3--:R-:W-:Y:S01]  /*1400*/  DSETP.GEU.AND P0, PT, R2, R4, PT ;  /* 0x000000040200722a */ /* 0x00afe20003f0e000 */
        /* <DEDUP_REMOVED lines=19> */
.L_x_144:
[----:B------:R-:W-:Y:S05]  /*1540*/  BSYNC.RECONVERGENT B1 ;  /* 0x0000000000017941 */ /* 0x000fea0003800200 */
.L_x_143:
[----:B------:R-:W-:Y:S01]  /*1550*/  ISETP.GT.AND P0, PT, R11, 0xf, PT ;  /* 0x0000000f0b00780c */ /* 0x000fe20003f04270 */
[----:B-1----:R1:W1:Y:S01]  /*1560*/  SHFL.DOWN PT, R2, R8, 0x10, 0x1f ;  /* 0x0a001f0008027f89 */ /* 0x00226200000e0000 */
[----:B------:R-:W-:Y:S01]  /*1570*/  BSSY.RECONVERGENT B1, `(.L_x_145) ;  /* 0x000001d000017945 */ /* 0x000fe20003800200 */
[----:B------:R-:W-:Y:S02]  /*1580*/  IMAD.MOV.U32 R4, RZ, RZ, R12 ;  /* 0x000000ffff047224 */ /* 0x000fe400078e000c */
[----:B--2---:R2:W1:Y:S01]  /*1590*/  SHFL.DOWN PT, R3, R9, 0x10, 0x1f ;  /* 0x0a001f0009037f89 */ /* 0x00446200000e0000 */
[----:B---3--:R-:W-:Y:S02]  /*15a0*/  IMAD.MOV.U32 R5, RZ, RZ, R13 ;  /* 0x000000ffff057224 */ /* 0x008fe400078e000d */
[----:B----4-:R-:W-:Y:S01]  /*15b0*/  IMAD.MOV.U32 R6, RZ, RZ, R8 ;  /* 0x000000ffff067224 */ /* 0x010fe200078e0008 */
[----:B------:R2:W3:Y:S01]  /*15c0*/  SHFL.DOWN PT, R15, R12, 0x10, 0x1f ;  /* 0x0a001f000c0f7f89 */ /* 0x0004e200000e0000 */
[----:B0-----:R-:W-:-:S03]  /*15d0*/  IMAD.MOV.U32 R7, RZ, RZ, R9 ;  /* 0x000000ffff077224 */ /* 0x001fc600078e0009 */
[----:B------:R2:W0:Y:S01]  /*15e0*/  SHFL.DOWN PT, R14, R13, 0x10, 0x1f ;  /* 0x0a001f000d0e7f89 */ /* 0x00042200000e0000 */
[----:B------:R-:W-:Y:S05]  /*15f0*/  @P0 BRA `(.L_x_146) ;  /* 0x0000000000500947 */ /* 0x000fea0003800000 */
[----:B-1----:R-:W-:Y:S01]  /*1600*/  DSETP.GEU.AND P0, PT, R8, R2, PT ;  /* 0x000000020800722a */ /* 0x002fe20003f0e000 */
[----:B---3--:R-:W-:Y:S02]  /*1610*/  IMAD.MOV.U32 R4, RZ, RZ, R15 ;  /* 0x000000ffff047224 */ /* 0x008fe400078e000f */
[----:B0-----:R-:W-:Y:S02]  /*1620*/  IMAD.MOV.U32 R5, RZ, RZ, R14 ;  /* 0x000000ffff057224 */ /* 0x001fe400078e000e */
        /* <DEDUP_REMOVED lines=17> */
.L_x_146:
[----:B------:R-:W-:Y:S05]  /*1740*/  BSYNC.RECONVERGENT B1 ;  /* 0x0000000000017941 */ /* 0x000fea0003800200 */
.L_x_145:
[----:B------:R-:W-:Y:S01]  /*1750*/  ISETP.NE.AND P0, PT, R11, RZ, PT ;  /* 0x000000ff0b00720c */ /* 0x000fe20003f05270 */
[----:B------:R-:W-:-:S12]  /*1760*/  BSSY.RECONVERGENT B1, `(.L_x_147) ;  /* 0x000000a000017945 */ /* 0x000fd80003800200 */
[----:B------:R-:W-:Y:S05]  /*1770*/  @P0 BRA `(.L_x_148) ;  /* 0x0000000000200947 */ /* 0x000fea0003800000 */
[----:B-1----:R-:W1:Y:S01]  /*1780*/  S2R R8, SR_CgaCtaId ;  /* 0x0000000000087919 */ /* 0x002e620000008800 */
[----:B------:R-:W-:Y:S02]  /*1790*/  MOV R3, 0x400 ;  /* 0x0000040000037802 */ /* 0x000fe40000000f00 */
[----:B------:R-:W-:-:S04]  /*17a0*/  SHF.R.U32.HI R2, RZ, 0x1, R10 ;  /* 0x00000001ff027819 */ /* 0x000fc8000001160a */
[----:B------:R-:W-:Y:S02]  /*17b0*/  LOP3.LUT R2, R2, 0x1f0, RZ, 0xc0, !PT ;  /* 0x000001f002027812 */ /* 0x000fe400078ec0ff */
[----:B-1----:R-:W-:-:S05]  /*17c0*/  LEA R3, R8, R3, 0x18 ;  /* 0x0000000308037211 */ /* 0x002fca00078ec0ff */
[----:B------:R-:W-:-:S05]  /*17d0*/  IMAD.IADD R3, R2, 0x1, R3 ;  /* 0x0000000102037824 */ /* 0x000fca00078e0203 */
[----:B------:R4:W-:Y:S04]  /*17e0*/  STS.64 [R3+0x10], R4 ;  /* 0x0000100403007388 */ /* 0x0009e80000000a00 */
[----:B------:R4:W-:Y:S02]  /*17f0*/  STS.64 [R3+0x8], R6 ;  /* 0x0000080603007388 */ /* 0x0009e40000000a00 */
.L_x_148:
[----:B------:R-:W-:Y:S05]  /*1800*/  BSYNC.RECONVERGENT B1 ;  /* 0x0000000000017941 */ /* 0x000fea0003800200 */
.L_x_147:
[----:B------:R-:W-:Y:S01]  /*1810*/  BAR.SYNC.DEFER_BLOCKING 0x0 ;  /* 0x0000000000007b1d */ /* 0x000fe20000010000 */
[----:B------:R-:W-:-:S13]  /*1820*/  ISETP.NE.AND P1, PT, R10, RZ, PT ;  /* 0x000000ff0a00720c */ /* 0x000fda0003f25270 */
[----:B------:R-:W-:Y:S05]  /*1830*/  @P1 BRA `(.L_x_149) ;  /* 0x0000005000201947 */ /* 0x000fea0003800000 */
[----:B-1--4-:R-:W1:Y:S01]  /*1840*/  S2R R3, SR_CgaCtaId ;  /* 0x0000000000037919 */ /* 0x012e620000008800 */
[----:B------:R-:W-:Y:S01]  /*1850*/  MOV R20, 0x400 ;  /* 0x0000040000147802 */ /* 0x000fe20000000f00 */
[----:B------:R-:W-:Y:S03]  /*1860*/  BSSY.RECONVERGENT B1, `(.L_x_150) ;  /* 0x000001a000017945 */ /* 0x000fe60003800200 */
[----:B-1----:R-:W-:-:S05]  /*1870*/  LEA R20, R3, R20, 0x18 ;  /* 0x0000001403147211 */ /* 0x002fca00078ec0ff */
[----:B------:R-:W1:Y:S04]  /*1880*/  LDS.64 R16, [R20+0x18] ;  /* 0x0000180014107984 */ /* 0x000e680000000a00 */
[----:B--2---:R-:W2:Y:S04]  /*1890*/  LDS.128 R8, [R20+0x20] ;  /* 0x0000200014087984 */ /* 0x004ea80000000c00 */
[----:B------:R4:W4:Y:S04]  /*18a0*/  LDS.64 R2, [R20+0x80] ;  /* 0x0000800014027984 */ /* 0x0009280000000a00 */
[----:B0--3--:R0:W3:Y:S01]  /*18b0*/  LDS.128 R12, [R20+0x30] ;  /* 0x00003000140c7984 */ /* 0x0090e20000000c00 */
[----:B-1----:R-:W-:Y:S01]  /*18c0*/  DSETP.GEU.AND P0, PT, R6, R16, PT ;  /* 0x000000100600722a */ /* 0x002fe20003f0e000 */
[----:B------:R-:W-:-:S02]  /*18d0*/  IMAD.MOV.U32 R22, RZ, RZ, R16 ;  /* 0x000000ffff167224 */ /* 0x000fc400078e0010 */
[----:B------:R-:W-:Y:S02]  /*18e0*/  IMAD.MOV.U32 R23, RZ, RZ, R17 ;  /* 0x000000ffff177224 */ /* 0x000fe400078e0011 */
[----:B--2---:R-:W-:Y:S02]  /*18f0*/  IMAD.MOV.U32 R24, RZ, RZ, R8 ;  /* 0x000000ffff187224 */ /* 0x004fe400078e0008 */
[----:B------:R-:W-:-:S07]  /*1900*/  IMAD.MOV.U32 R25, RZ, RZ, R9 ;  /* 0x000000ffff197224 */ /* 0x000fce00078e0009 */
[----:B0--34-:R-:W-:Y:S05]  /*1910*/  @!P0 BRA `(.L_x_151) ;  /* 0x0000000000388947 */ /* 0x019fea0003800000 */
[----:B------:R-:W-:Y:S01]  /*1920*/  DSETP.GEU.AND P0, PT, R16, R6, PT ;  /* 0x000000061000722a */ /* 0x000fe20003f0e000 */
[----:B------:R-:W-:Y:S01]  /*1930*/  IMAD.MOV.U32 R22, RZ, RZ, R6 ;  /* 0x000000ffff167224 */ /* 0x000fe200078e0006 */
[----:B------:R-:W-:Y:S01]  /*1940*/  MOV R25, R5 ;  /* 0x0000000500197202 */ /* 0x000fe20000000f00 */
[----:B------:R-:W-:Y:S02]  /*1950*/  IMAD.MOV.U32 R23, RZ, RZ, R7 ;  /* 0x000000ffff177224 */ /* 0x000fe400078e0007 */
[----:B------:R-:W-:-:S09]  /*1960*/  IMAD.MOV.U32 R24, RZ, RZ, R4 ;  /* 0x000000ffff187224 */ /* 0x000fd200078e0004 */
        /* <DEDUP_REMOVED lines=9> */
.L_x_151:
[----:B------:R-:W-:Y:S05]  /*1a00*/  BSYNC.RECONVERGENT B1 ;  /* 0x0000000000017941 */ /* 0x000fea0003800200 */
.L_x_150:
        /* <DEDUP_REMOVED lines=23> */
.L_x_153:
[----:B------:R-:W-:Y:S05]  /*1b80*/  BSYNC.RECONVERGENT B1 ;  /* 0x0000000000017941 */ /* 0x000fea0003800200 */
.L_x_152:
        /* <DEDUP_REMOVED lines=21> */
.L_x_155:
[----:B------:R-:W-:Y:S05]  /*1ce0*/  BSYNC.RECONVERGENT B1 ;  /* 0x0000000000017941 */ /* 0x000fea0003800200 */
.L_x_154:
        /* <DEDUP_REMOVED lines=23> */
.L_x_157:
[----:B------:R-:W-:Y:S05]  /*1e60*/  BSYNC.RECONVERGENT B1 ;  /* 0x0000000000017941 */ /* 0x000fea0003800200 */
.L_x_156:
        /* <DEDUP_REMOVED lines=21> */
.L_x_159:
[----:B------:R-:W-:Y:S05]  /*1fc0*/  BSYNC.RECONVERGENT B1 ;  /* 0x0000000000017941 */ /* 0x000fea0003800200 */
.L_x_158:
        /* <DEDUP_REMOVED lines=21> */
.L_x_161:
[----:B------:R-:W-:Y:S05]  /*2120*/  BSYNC.RECONVERGENT B1 ;  /* 0x0000000000017941 */ /* 0x000fea0003800200 */
.L_x_160:
        /* <DEDUP_REMOVED lines=21> */
.L_x_136:
[----:B------:R-:W0:Y:S01]  /*2280*/  S2R R2, SR_LANEID ;  /* 0x0000000000027919 */ /* 0x000e220000000000 */
[----:B------:R-:W-:Y:S01]  /*2290*/  LOP3.LUT R3, R10, 0x3e0, RZ, 0xc0, !PT ;  /* 0x000003e00a037812 */ /* 0x000fe200078ec0ff */
[----:B------:R-:W-:Y:S01]  /*22a0*/  BSSY.RECONVERGENT B1, `(.L_x_162) ;  /* 0x0000024000017945 */ /* 0x000fe20003800200 */
[----:B------:R-:W-:Y:S02]  /*22b0*/  IMAD.MOV.U32 R18, RZ, RZ, R21 ;  /* 0x000000ffff127224 */ /* 0x000fe400078e0015 */
[----:B------:R-:W-:Y:S01]  /*22c0*/  LOP3.LUT R6, RZ, R3, RZ, 0x33, !PT ;  /* 0x00000003ff067212 */ /* 0x000fe200078e33ff */
[----:B------:R-:W-:Y:S02]  /*22d0*/  VIADD R4, R3, 0x20 ;  /* 0x0000002003047836 */ /* 0x000fe40000000000 */
[----:B------:R-:W-:Y:S02]  /*22e0*/  IMAD.MOV.U32 R22, RZ, RZ, R20 ;  /* 0x000000ffff167224 */ /* 0x000fe400078e0014 */
[----:B------:R-:W-:Y:S01]  /*22f0*/  IMAD.IADD R3, R9, 0x1, R6 ;  /* 0x0000000109037824 */ /* 0x000fe200078e0206 */
[----:B------:R-:W-:Y:S01]  /*2300*/  ISETP.GT.AND P0, PT, R4, R9, PT ;  /* 0x000000090400720c */ /* 0x000fe20003f04270 */
[----:B-----5:R-:W-:-:S02]  /*2310*/  IMAD.MOV.U32 R4, RZ, RZ, R14 ;  /* 0x000000ffff047224 */ /* 0x020fc400078e000e */
[----:B------:R-:W-:Y:S01]  /*2320*/  IMAD.MOV.U32 R5, RZ, RZ, R15 ;  /* 0x000000ffff057224 */ /* 0x000fe200078e000f */
[----:B------:R-:W-:-:S05]  /*2330*/  SEL R3, R3, 0x1f, P0 ;  /* 0x0000001f03037807 */ /* 0x000fca0000000000 */
[----:B------:R1:W2:Y:S04]  /*2340*/  SHFL.DOWN PT, R6, R14, 0x1, R3 ;  /* 0x082000000e067989 */ /* 0x0002a800000e0003 */
[----:B------:R1:W3:Y:S04]  /*2350*/  SHFL.DOWN PT, R7, R15, 0x1, R3 ;  /* 0x082000000f077989 */ /* 0x0002e800000e0003 */
[----:B------:R1:W4:Y:S01]  /*2360*/  SHFL.DOWN PT, R8, R21, 0x1, R3 ;  /* 0x0820000015087989 */ /* 0x00032200000e0003 */
[----:B0-----:R-:W-:-:S03]  /*2370*/  ISETP.GE.AND P0, PT, R2, R3, PT ;  /* 0x000000030200720c */ /* 0x001fc60003f06270 */
[----:B------:R1:W0:Y:S10]  /*2380*/  SHFL.DOWN PT, R11, R20, 0x1, R3 ;  /* 0x08200000140b7989 */ /* 0x00023400000e0003 */
[----:B-12---:R-:W-:Y:S05]  /*2390*/  @P0 BRA `(.L_x_163) ;  /* 0x0000000000500947 */ /* 0x006fea0003800000 */
[----:B---3--:R-:W-:Y:S01]  /*23a0*/  DSETP.GEU.AND P0, PT, R14, R6, PT ;  /* 0x000000060e00722a */ /* 0x008fe20003f0e000 */
[----:B----4-:R-:W-:Y:S02]  /*23b0*/  IMAD.MOV.U32 R18, RZ, RZ, R8 ;  /* 0x000000ffff127224 */ /* 0x010fe400078e0008 */
        /* <DEDUP_REMOVED lines=18> */
.L_x_163:
[----:B------:R-:W-:Y:S05]  /*24e0*/  BSYNC.RECONVERGENT B1 ;  /* 0x0000000000017941 */ /* 0x000fea0003800200 */
.L_x_162:
[----:B------:R-:W-:Y:S01]  /*24f0*/  IADD3 R6, PT, PT, R2, 0x2, RZ ;  /* 0x0000000202067810 */ /* 0x000fe20007ffe0ff */
[----:B------:R1:W2:Y:S01]  /*2500*/  SHFL.DOWN PT, R12, R4, 0x2, R3 ;  /* 0x08400000040c7989 */ /* 0x0002a200000e0003 */
[----:B------:R-:W-:Y:S01]  /*2510*/  BSSY.RECONVERGENT B1, `(.L_x_164) ;  /* 0x000001e000017945 */ /* 0x000fe20003800200 */
[----:B----4-:R-:W-:Y:S01]  /*2520*/  IMAD.MOV.U32 R8, RZ, RZ, R18 ;  /* 0x000000ffff087224 */ /* 0x010fe200078e0012 */
[----:B------:R-:W-:Y:S01]  /*2530*/  ISETP.GT.AND P0, PT, R6, R3, PT ;  /* 0x000000030600720c */ /* 0x000fe20003f04270 */
[----:B------:R1:W4:Y:S01]  /*2540*/  SHFL.DOWN PT, R13, R5, 0x2, R3 ;  /* 0x08400000050d7989 */ /* 0x00032200000e0003 */
[----:B------:R-:W-:Y:S02]  /*2550*/  IMAD.MOV.U32 R16, RZ, RZ, R22 ;  /* 0x000000ffff107224 */ /* 0x000fe400078e0016 */
[----:B------:R-:W-:Y:S01]  /*2560*/  IMAD.MOV.U32 R6, RZ, RZ, R4 ;  /* 0x000000ffff067224 */ /* 0x000fe200078e0004 */
[----:B0-----:R1:W0:Y:S01]  /*2570*/  SHFL.DOWN PT, R11, R18, 0x2, R3 ;  /* 0x08400000120b7989 */ /* 0x00122200000e0003 */
[----:B---3--:R-:W-:-:S03]  /*2580*/  IMAD.MOV.U32 R7, RZ, RZ, R5 ;  /* 0x000000ffff077224 */ /* 0x008fc600078e0005 */
[----:B------:R1:W3:Y:S04]  /*2590*/  SHFL.DOWN PT, R15, R22, 0x2, R3 ;  /* 0x08400000160f7989 */ /* 0x0002e800000e0003 */
[----:B------:R-:W-:Y:S05]  /*25a0*/  @P0 BRA `(.L_x_165) ;  /* 0x0000000000500947 */ /* 0x000fea0003800000 */
[----:B--2-4-:R-:W-:Y:S01]  /*25b0*/  DSETP.GEU.AND P0, PT, R4, R12, PT ;  /* 0x0000000c0400722a */ /* 0x014fe20003f0e000 */
        /* <DEDUP_REMOVED lines=19> */
.L_x_165:
[----:B------:R-:W-:Y:S05]  /*26f0*/  BSYNC.RECONVERGENT B1 ;  /* 0x0000000000017941 */ /* 0x000fea0003800200 */
.L_x_164:
[----:B-1----:R-:W-:Y:S01]  /*2700*/  VIADD R4, R2, 0x4 ;  /* 0x0000000402047836 */ /* 0x002fe20000000000 */
[----:B--2---:R1:W2:Y:S01]  /*2710*/  SHFL.DOWN PT, R12, R6, 0x4, R3 ;  /* 0x08800000060c7989 */ /* 0x0042a200000e0003 */
[----:B------:R-:W-:Y:S01]  /*2720*/  BSSY.RECONVERGENT B1, `(.L_x_166) ;  /* 0x000001e000017945 */ /* 0x000fe20003800200 */
[----:B------:R-:W-:Y:S02]  /*2730*/  IMAD.MOV.U32 R14, RZ, RZ, R8 ;  /* 0x000000ffff0e7224 */ /* 0x000fe400078e0008 */
[----:B------:R-:W-:Y:S01]  /*2740*/  ISETP.GT.AND P0, PT, R4, R3, PT ;  /* 0x000000030400720c */ /* 0x000fe20003f04270 */
[----:B----4-:R1:W4:Y:S01]  /*2750*/  SHFL.DOWN PT, R13, R7, 0x4, R3 ;  /* 0x08800000070d7989 */ /* 0x01032200000e0003 */
[----:B------:R-:W-:Y:S02]  /*2760*/  IMAD.MOV.U32 R18, RZ, RZ, R16 ;  /* 0x000000ffff127224 */ /* 0x000fe400078e0010 */
[----:B------:R-:W-:Y:S01]  /*2770*/  IMAD.MOV.U32 R4, RZ, RZ, R6 ;  /* 0x000000ffff047224 */ /* 0x000fe200078e0006 */
[----:B0-----:R1:W0:Y:S01]  /*2780*/  SHFL.DOWN PT, R11, R8, 0x4, R3 ;  /* 0x08800000080b7989 */ /* 0x00122200000e0003 */
[----:B------:R-:W-:-:S03]  /*2790*/  IMAD.MOV.U32 R5, RZ, RZ, R7 ;  /* 0x000000ffff057224 */ /* 0x000fc600078e0007 */
[----:B---3--:R1:W3:Y:S04]  /*27a0*/  SHFL.DOWN PT, R15, R16, 0x4, R3 ;  /* 0x08800000100f7989 */ /* 0x0082e800000e0003 */
        /* <DEDUP_REMOVED lines=21> */
.L_x_167:
[----:B------:R-:W-:Y:S05]  /*2900*/  BSYNC.RECONVERGENT B1 ;  /* 0x0000000000017941 */ /* 0x000fea0003800200 */
.L_x_166:
[----:B-1----:R-:W-:Y:S01]  /*2910*/  VIADD R8, R2, 0x8 ;  /* 0x0000000802087836 */ /* 0x002fe20000000000 */
[----:B------:R1:W1:Y:S01]  /*2920*/  SHFL.DOWN PT, R6, R4, 0x8, R3 ;  /* 0x0900000004067989 */ /* 0x00026200000e0003 */
[----:B------:R-:W-:Y:S01]  /*2930*/  BSSY.RECONVERGENT B1, `(.L_x_168) ;  /* 0x000001e000017945 */ /* 0x000fe20003800200 */
[----:B------:R-:W-:Y:S02]  /*2940*/  IMAD.MOV.U32 R16, RZ, RZ, R18 ;  /* 0x000000ffff107224 */ /* 0x000fe400078e0012 */
[----:B------:R-:W-:Y:S01]  /*2950*/  ISETP.GT.AND P0, PT, R8, R3, PT ;  /* 0x000000030800720c */ /* 0x000fe20003f04270 */
[----:B------:R1:W1:Y:S01]  /*2960*/  SHFL.DOWN PT, R7, R5, 0x8, R3 ;  /* 0x0900000005077989 */ /* 0x00026200000e0003 */
[----:B------:R-:W-:Y:S02]  /*2970*/  IMAD.MOV.U32 R8, RZ, RZ, R14 ;  /* 0x000000ffff087224 */ /* 0x000fe400078e000e */
[----:B--2---:R-:W-:Y:S01]  /*2980*/  IMAD.MOV.U32 R12, RZ, RZ, R4 ;  /* 0x000000ffff0c7224 */ /* 0x004fe200078e0004 */
[----:B0-----:R0:W2:Y:S01]  /*2990*/  SHFL.DOWN PT, R11, R14, 0x8, R3 ;  /* 0x090000000e0b7989 */ /* 0x0010a200000e0003 */
[----:B----4-:R-:W-:-:S03]  /*29a0*/  IMAD.MOV.U32 R13, RZ, RZ, R5 ;  /* 0x000000ffff0d7224 */ /* 0x010fc600078e0005 */
[----:B---3--:R0:W3:Y:S04]  /*29b0*/  SHFL.DOWN PT, R15, R18, 0x8, R3 ;  /* 0x09000000120f7989 */ /* 0x0080e800000e0003 */
[----:B------:R-:W-:Y:S05]  /*29c0*/  @P0 BRA `(.L_x_169) ;  /* 0x0000000000500947 */ /* 0x000fea0003800000 */
[----:B-1----:R-:W-:Y:S01]  /*29d0*/  DSETP.GEU.AND P0, PT, R4, R6, PT ;  /* 0x000000060400722a */ /* 0x002fe20003f0e000 */
[----:B--2---:R-:W-:Y:S02]  /*29e0*/  IMAD.MOV.U32 R8, RZ, RZ, R11 ;  /* 0x000000ffff087224 */ /* 0x004fe400078e000b */
        /* <DEDUP_REMOVED lines=18> */
.L_x_169:
[----:B------:R-:W-:Y:S05]  /*2b10*/  BSYNC.RECONVERGENT B1 ;  /* 0x0000000000017941 */ /* 0x000fea0003800200 */
.L_x_168:
[----:B-1----:R-:W-:Y:S01]  /*2b20*/  VIADD R4, R2, 0x10 ;  /* 0x0000001002047836 */ /* 0x002fe20000000000 */
[----:B0-----:R0:W1:Y:S01]  /*2b30*/  SHFL.DOWN PT, R14, R12, 0x10, R3 ;  /* 0x0a0000000c0e7989 */ /* 0x00106200000e0003 */
[----:B------:R-:W-:Y:S01]  /*2b40*/  BSSY.RECONVERGENT B1, `(.L_x_170) ;  /* 0x000001e000017945 */ /* 0x000fe20003800200 */
[----:B------:R-:W-:Y:S02]  /*2b50*/  IMAD.MOV.U32 R5, RZ, RZ, R16 ;  /* 0x000000ffff057224 */ /* 0x000fe400078e0010 */
[----:B------:R-:W-:Y:S01]  /*2b60*/  ISETP.GT.AND P0, PT, R4, R3, PT ;  /* 0x000000030400720c */ /* 0x000fe20003f04270 */
[----:B---3--:R0:W3:Y:S01]  /*2b70*/  SHFL.DOWN PT, R15, R13, 0x10, R3 ;  /* 0x0a0000000d0f7989 */ /* 0x0080e200000e0003 */
[----:B------:R-:W-:Y:S02]  /*2b80*/  IMAD.MOV.U32 R4, RZ, RZ, R8 ;  /* 0x000000ffff047224 */ /* 0x000fe400078e0008 */
[----:B------:R-:W-:Y:S01]  /*2b90*/  IMAD.MOV.U32 R6, RZ, RZ, R12 ;  /* 0x000000ffff067224 */ /* 0x000fe200078e000c */
[----:B--2---:R0:W2:Y:S01]  /*2ba0*/  SHFL.DOWN PT, R11, R8, 0x10, R3 ;  /* 0x0a000000080b7989 */ /* 0x0040a200000e0003 */
[----:B------:R-:W-:-:S03]  /*2bb0*/  IMAD.MOV.U32 R7, RZ, RZ, R13 ;  /* 0x000000ffff077224 */ /* 0x000fc600078e000d */
[----:B------:R0:W4:Y:S04]  /*2bc0*/  SHFL.DOWN PT, R17, R16, 0x10, R3 ;  /* 0x0a00000010117989 */ /* 0x00012800000e0003 */
        /* <DEDUP_REMOVED lines=21> */
.L_x_171:
[----:B------:R-:W-:Y:S05]  /*2d20*/  BSYNC.RECONVERGENT B1 ;  /* 0x0000000000017941 */ /* 0x000fea0003800200 */
.L_x_170:
[----:B------:R-:W-:Y:S01]  /*2d30*/  ISETP.NE.AND P0, PT, R2, RZ, PT ;  /* 0x000000ff0200720c */ /* 0x000fe20003f05270 */
[----:B------:R-:W-:-:S12]  /*2d40*/  BSSY.RECONVERGENT B1, `(.L_x_172) ;  /* 0x000000a000017945 */ /* 0x000fd80003800200 */
[----:B------:R-:W-:Y:S05]  /*2d50*/  @P0 BRA `(.L_x_173) ;  /* 0x0000000000200947 */ /* 0x000fea0003800000 */
[----:B0-----:R-:W0:Y:S01]  /*2d60*/  S2R R8, SR_CgaCtaId ;  /* 0x0000000000087919 */ /* 0x001e220000008800 */
[----:B------:R-:W-:Y:S02]  /*2d70*/  MOV R3, 0x400 ;  /* 0x0000040000037802 */ /* 0x000fe40000000f00 */
[----:B------:R-:W-:-:S04]  /*2d80*/  SHF.R.U32.HI R2, RZ, 0x1, R10 ;  /* 0x00000001ff027819 */ /* 0x000fc8000001160a */
[----:B------:R-:W-:Y:S02]  /*2d90*/  LOP3.LUT R2, R2, 0x1f0, RZ, 0xc0, !PT ;  /* 0x000001f002027812 */ /* 0x000fe400078ec0ff */
[----:B0-----:R-:W-:-:S05]  /*2da0*/  LEA R3, R8, R3, 0x18 ;  /* 0x0000000308037211 */ /* 0x001fca00078ec0ff */
[----:B------:R-:W-:-:S05]  /*2db0*/  IMAD.IADD R3, R2, 0x1, R3 ;  /* 0x0000000102037824 */ /* 0x000fca00078e0203 */
[----:B------:R0:W-:Y:S04]  /*2dc0*/  STS.64 [R3+0x10], R4 ;  /* 0x0000100403007388 */ /* 0x0001e80000000a00 */
[----:B------:R0:W-:Y:S02]  /*2dd0*/  STS.64 [R3+0x8], R6 ;  /* 0x0000080603007388 */ /* 0x0001e40000000a00 */
.L_x_173:
[----:B------:R-:W-:Y:S05]  /*2de0*/  BSYNC.RECONVERGENT B1 ;  /* 0x0000000000017941 */ /* 0x000fea0003800200 */
.L_x_172:
[----:B------:R-:W-:Y:S01]  /*2df0*/  BAR.SYNC.DEFER_BLOCKING 0x0 ;  /* 0x0000000000007b1d */ /* 0x000fe20000010000 */
[----:B------:R-:W-:-:S13]  /*2e00*/  ISETP.NE.AND P1, PT, R10, RZ, PT ;  /* 0x000000ff0a00720c */ /* 0x000fda0003f25270 */
[----:B------:R-:W-:Y:S05]  /*2e10*/  @P1 BRA `(.L_x_149) ;  /* 0x0000003800a81947 */ /* 0x000fea0003800000 */
[----:B------:R-:W-:Y:S01]  /*2e20*/  ISETP.GE.AND P0, PT, R9, 0x21, PT ;  /* 0x000000210900780c */ /* 0x000fe20003f06270 */
[----:B0-----:R-:W-:Y:S02]  /*2e30*/  IMAD.MOV.U32 R13, RZ, RZ, R4 ;  /* 0x000000ffff0d7224 */ /* 0x001fe400078e0004 */
[----:B------:R-:W-:Y:S02]  /*2e40*/  IMAD.MOV.U32 R8, RZ, RZ, R5 ;  /* 0x000000ffff087224 */ /* 0x000fe400078e0005 */
[----:B------:R-:W-:Y:S02]  /*2e50*/  IMAD.MOV.U32 R2, RZ, RZ, R6 ;  /* 0x000000ffff027224 */ /* 0x000fe400078e0006 */
[----:B------:R-:W-:-:S06]  /*2e60*/  IMAD.MOV.U32 R3, RZ, RZ, R7 ;  /* 0x000000ffff037224 */ /* 0x000fcc00078e0007 */
[----:B------:R-:W-:Y:S05]  /*2e70*/  @!P0 BRA `(.L_x_174) ;  /* 0x00000000006c8947 */ /* 0x000fea0003800000 */
[----:B------:R-:W0:Y:S01]  /*2e80*/  S2UR UR5, SR_CgaCtaId ;  /* 0x00000000000579c3 */ /* 0x000e220000008800 */
[----:B------:R-:W-:Y:S01]  /*2e90*/  UMOV UR4, 0x400 ;  /* 0x0000040000047882 */ /* 0x000fe20000000000 */
[----:B------:R-:W-:Y:S01]  /*2ea0*/  BSSY.RECONVERGENT B1, `(.L_x_174) ;  /* 0x0000018000017945 */ /* 0x000fe20003800200 */
[----:B0-----:R-:W-:-:S09]  /*2eb0*/  ULEA UR4, UR5, UR4, 0x18 ;  /* 0x0000000405047291 */ /* 0x001fd2000f8ec0ff */
[----:B--2---:R-:W0:Y:S04]  /*2ec0*/  LDS.64 R10, [UR4+0x18] ;  /* 0x00001804ff0a7984 */ /* 0x004e280008000a00 */
[----:B-1-3--:R-:W1:Y:S01]  /*2ed0*/  LDS.64 R14, [UR4+0x20] ;  /* 0x00002004ff0e7984 */ /* 0x00ae620008000a00 */
[----:B0-----:R-:W-:Y:S01]  /*2ee0*/  DSETP.GEU.AND P0, PT, R6, R10, PT ;  /* 0x0000000a0600722a */ /* 0x001fe20003f0e000 */
[----:B------:R-:W-:Y:S02]  /*2ef0*/  IMAD.MOV.U32 R2, RZ, RZ, R10 ;  /* 0x000000ffff027224 */ /* 0x000fe400078e000a */
[----:B------:R-:W-:Y:S02]  /*2f00*/  IMAD.MOV.U32 R3, RZ, RZ, R11 ;  /* 0x000000ffff037224 */ /* 0x000fe400078e000b */
[----:B-1----:R-:W-:-:S02]  /*2f10*/  IMAD.MOV.U32 R13, RZ, RZ, R14 ;  /* 0x000000ffff0d7224 */ /* 0x002fc400078e000e */
[----:B------:R-:W-:-:S07]  /*2f20*/  IMAD.MOV.U32 R8, RZ, RZ, R15 ;  /* 0x000000ffff087224 */ /* 0x000fce00078e000f */
[----:B------:R-:W-:Y:S05]  /*2f30*/  @!P0 BRA `(.L_x_175) ;  /* 0x0000000000388947 */ /* 0x000fea0003800000 */
        /* <DEDUP_REMOVED lines=14> */
.L_x_175:
[----:B------:R-:W-:Y:S05]  /*3020*/  BSYNC.RECONVERGENT B1 ;  /* 0x0000000000017941 */ /* 0x000fea0003800200 */
.L_x_174:
[----:B------:R-:W-:Y:S01]  /*3030*/  ISETP.GE.AND P0, PT, R9, 0x41, PT ;  /* 0x000000410900780c */ /* 0x000fe20003f06270 */
[----:B--2---:R-:W-:Y:S02]  /*3040*/  IMAD.MOV.U32 R11, RZ, RZ, R13 ;  /* 0x000000ffff0b7224 */ /* 0x004fe400078e000d */
        /* <DEDUP_REMOVED lines=8> */
[----:B------:R-:W0:Y:S04]  /*30d0*/  LDS.64 R6, [UR4+0x28] ;  /* 0x00002804ff067984 */ /* 0x000e280008000a00 */
        /* <DEDUP_REMOVED lines=21> */
.L_x_177:
[----:B------:R-:W-:Y:S05]  /*3230*/  BSYNC.RECONVERGENT B1 ;  /* 0x0000000000017941 */ /* 0x000fea0003800200 */
.L_x_176:
[----:B------:R-:W-:Y:S01]  /*3240*/  ISETP.GE.AND P0, PT, R9, 0x61, PT ;  /* 0x000000610900780c */ /* 0x000fe20003f06270 */
[----:B------:R-:W-:Y:S02]  /*3250*/  IMAD.MOV.U32 R13, RZ, RZ, R11 ;  /* 0x000000ffff0d7224 */ /* 0x000fe400078e000b */
        /* <DEDUP_REMOVED lines=30> */
.L_x_179:
[----:B------:R-:W-:Y:S05]  /*3440*/  BSYNC.RECONVERGENT B1 ;  /* 0x0000000000017941 */ /* 0x000fea0003800200 */
.L_x_178:
        /* <DEDUP_REMOVED lines=32> */
.L_x_181:
[----:B------:R-:W-:Y:S05]  /*3650*/  BSYNC.RECONVERGENT B1 ;  /* 0x0000000000017941 */ /* 0x000fea0003800200 */
.L_x_180:
        /* <DEDUP_REMOVED lines=32> */
.L_x_183:
[----:B------:R-:W-:Y:S05]  /*3860*/  BSYNC.RECONVERGENT B1 ;  /* 0x0000000000017941 */ /* 0x000fea0003800200 */
.L_x_182:
        /* <DEDUP_REMOVED lines=32> */
.L_x_185:
[----:B------:R-:W-:Y:S05]  /*3a70*/  BSYNC.RECONVERGENT B1 ;  /* 0x0000000000017941 */ /* 0x000fea0003800200 */
.L_x_184:
[----:B------:R-:W-:Y:S01]  /*3a80*/  ISETP.GE.AND P0, PT, R9, 0xe1, PT ;  /* 0x000000e10900780c */ /* 0x000fe20003f06270 */
[----:B------:R-:W-:Y:S01]  /*3a90*/  IMAD.MOV.U32 R5, RZ, RZ, R10 ;  /* 0x000000ffff057224 */ /* 0x000fe200078e000a */
[----:B------:R-:W-:Y:S01]  /*3aa0*/  MOV R4, R11 ;  /* 0x0000000b00047202 */ /* 0x000fe20000000f00 */
[----:B------:R-:W-:Y:S02]  /*3ab0*/  IMAD.MOV.U32 R6, RZ, RZ, R2 ;  /* 0x000000ffff067224 */ /* 0x000fe400078e0002 */
[----:B------:R-:W-:-:S08]  /*3ac0*/  IMAD.MOV.U32 R7, RZ, RZ, R3 ;  /* 0x000000ffff077224 */ /* 0x000fd000078e0003 */
[----:B------:R-:W-:Y:S05]  /*3ad0*/  @!P0 BRA `(.L_x_149) ;  /* 0x0000002c00788947 */ /* 0x000fea0003800000 */
[----:B------:R-:W0:Y:S01]  /*3ae0*/  S2UR UR5, SR_CgaCtaId ;  /* 0x00000000000579c3 */ /* 0x000e220000008800 */
[----:B------:R-:W-:Y:S02]  /*3af0*/  UMOV UR4, 0x400 ;  /* 0x0000040000047882 */ /* 0x000fe40000000000 */
[----:B0-----:R-:W-:-:S09]  /*3b00*/  ULEA UR4, UR5, UR4, 0x18 ;  /* 0x0000000405047291 */ /* 0x001fd2000f8ec0ff */
[----:B------:R-:W0:Y:S04]  /*3b10*/  LDS.64 R8, [UR4+0x78] ;  /* 0x00007804ff087984 */ /* 0x000e280008000a00 */
[----:B------:R-:W2:Y:S01]  /*3b20*/  LDS.64 R12, [UR4+0x80] ;  /* 0x00008004ff0c7984 */ /* 0x000ea20008000a00 */
[----:B0-----:R-:W-:Y:S01]  /*3b30*/  DSETP.GEU.AND P0, PT, R2, R8, PT ;  /* 0x000000080200722a */ /* 0x001fe20003f0e000 */
[----:B------:R-:W-:Y:S02]  /*3b40*/  IMAD.MOV.U32 R6, RZ, RZ, R8 ;  /* 0x000000ffff067224 */ /* 0x000fe400078e0008 */
[----:B------:R-:W-:Y:S02]  /*3b50*/  IMAD.MOV.U32 R7, RZ, RZ, R9 ;  /* 0x000000ffff077224 */ /* 0x000fe400078e0009 */
[----:B--2---:R-:W-:-:S02]  /*3b60*/  IMAD.MOV.U32 R4, RZ, RZ, R12 ;  /* 0x000000ffff047224 */ /* 0x004fc400078e000c */
        /* <DEDUP_REMOVED lines=17> */
.L_x_117:
[----:B------:R-:W0:Y:S01]  /*3c80*/  S2R R3, SR_TID.X ;  /* 0x0000000000037919 */ /* 0x000e220000002100 */
[----:B------:R-:W1:Y:S02]  /*3c90*/  LDCU.128 UR12, c[0x0][0x380] ;  /* 0x00007000ff0c77ac */ /* 0x000e640008000c00 */
[----:B-1----:R-:W-:Y:S02]  /*3ca0*/  IMAD.U32 R2, RZ, RZ, UR12 ;  /* 0x0000000cff027e24 */ /* 0x002fe4000f8e00ff */
[----:B------:R-:W-:Y:S01]  /*3cb0*/  IMAD.U32 R4, RZ, RZ, UR13 ;  /* 0x0000000dff047e24 */ /* 0x000fe2000f8e00ff */
[----:B0-----:R-:W-:-:S05]  /*3cc0*/  IADD3 R5, P0, PT, R8, R3, RZ ;  /* 0x0000000308057210 */ /* 0x001fca0007f1e0ff */
[----:B------:R-:W-:Y:S01]  /*3cd0*/  IMAD.X R6, RZ, RZ, RZ, P0 ;  /* 0x000000ffff067224 */ /* 0x000fe200000e06ff */
[----:B------:R-:W-:-:S04]  /*3ce0*/  LEA R20, P0, R5, R2, 0x3 ;  /* 0x0000000205147211 */ /* 0x000fc800078018ff */
[----:B------:R-:W-:-:S05]  /*3cf0*/  LEA.HI.X R21, R5, R4, R6, 0x3, P0 ;  /* 0x0000000405157211 */ /* 0x000fca00000f1c06 */
[----:B------:R-:W2:Y:S04]  /*3d00*/  LDG.E.64 R6, desc[UR10][R20.64] ;  /* 0x0000000a14067981 */ /* 0x000ea8000c1e1b00 */
[----:B------:R-:W2:Y:S04]  /*3d10*/  LDG.E.64 R14, desc[UR10][R20.64+0x800] ;  /* 0x0008000a140e7981 */ /* 0x000ea8000c1e1b00 */
[----:B------:R-:W3:Y:S04]  /*3d20*/  LDG.E.64 R18, desc[UR10][R20.64+0x1000] ;  /* 0x0010000a14127981 */ /* 0x000ee8000c1e1b00 */
[----:B------:R-:W4:Y:S04]  /*3d30*/  LDG.E.64 R12, desc[UR10][R20.64+0x1800] ;  /* 0x0018000a140c7981 */ /* 0x000f28000c1e1b00 */
[----:B------:R-:W5:Y:S01]  /*3d40*/  LDG.E.64 R10, desc[UR10][R20.64+0x2000] ;  /* 0x0020000a140a7981 */ /* 0x000f62000c1e1b00 */
[----:B------:R-:W-:Y:S01]  /*3d50*/  IMAD.U32 R5, RZ, RZ, UR14 ;  /* 0x0000000eff057e24 */ /* 0x000fe2000f8e00ff */
[----:B------:R-:W-:Y:S01]  /*3d60*/  LOP3.LUT R9, R3, 0x400, RZ, 0xfc, !PT ;  /* 0x0000040003097812 */ /* 0x000fe200078efcff */
[----:B------:R-:W-:Y:S01]  /*3d70*/  BSSY.RECONVERGENT B1, `(.L_x_186) ;  /* 0x0000020000017945 */ /* 0x000fe20003800200 */
[----:B------:R-:W-:-:S04]  /*3d80*/  ISETP.LE.U32.AND P0, PT, R25, UR6, PT ;  /* 0x0000000619007c0c */ /* 0x000fc8000bf03070 */
[----:B------:R-:W-:Y:S01]  /*3d90*/  ISETP.GE.U32.AND.EX P0, PT, RZ, R16, PT, P0 ;  /* 0x00000010ff00720c */ /* 0x000fe20003f06100 */
[----:B--2---:R-:W-:-:S06]  /*3da0*/  DSETP.GEU.AND P3, PT, R6, R14, PT ;  /* 0x0000000e0600722a */ /* 0x004fcc0003f6e000 */
[----:B------:R-:W-:Y:S02]  /*3db0*/  FSEL R6, R6, R14, P3 ;  /* 0x0000000e06067208 */ /* 0x000fe40001800000 */
[----:B------:R-:W-:-:S06]  /*3dc0*/  FSEL R7, R7, R15, P3 ;  /* 0x0000000f07077208 */ /* 0x000fcc0001800000 */
[----:B---3--:R-:W-:-:S06]  /*3dd0*/  DSETP.GEU.AND P4, PT, R6, R18, PT ;  /* 0x000000120600722a */ /* 0x008fcc0003f8e000 */
[----:B------:R-:W-:Y:S01]  /*3de0*/  FSEL R14, R6, R18, P4 ;  /* 0x00000012060e7208 */ /* 0x000fe20002000000 */
[----:B------:R-:W-:Y:S01]  /*3df0*/  IMAD.U32 R6, RZ, RZ, UR15 ;  /* 0x0000000fff067e24 */ /* 0x000fe2000f8e00ff */
[----:B------:R-:W-:Y:S01]  /*3e00*/  FSEL R15, R7, R19, P4 ;  /* 0x00000013070f7208 */ /* 0x000fe20002000000 */
[----:B------:R-:W-:-:S05]  /*3e10*/  VIADD R18, R3, 0x100 ;  /* 0x0000010003127836 */ /* 0x000fca0000000000 */
[----:B----4-:R-:W-:-:S06]  /*3e20*/  DSETP.GEU.AND P2, PT, R14, R12, PT ;  /* 0x0000000c0e00722a */ /* 0x010fcc0003f4e000 */
[----:B------:R-:W-:Y:S01]  /*3e30*/  FSEL R12, R14, R12, P2 ;  /* 0x0000000c0e0c7208 */ /* 0x000fe20001000000 */
[----:B------:R-:W-:Y:S01]  /*3e40*/  VIADD R14, R3, 0x200 ;  /* 0x00000200030e7836 */ /* 0x000fe20000000000 */
[----:B------:R-:W-:Y:S02]  /*3e50*/  FSEL R13, R15, R13, P2 ;  /* 0x0000000d0f0d7208 */ /* 0x000fe40001000000 */
[----:B------:R-:W-:Y:S02]  /*3e60*/  IADD3 R15, P5, PT, R8, R5, RZ ;  /* 0x00000005080f7210 */ /* 0x000fe40007fbe0ff */
[----:B------:R-:W-:Y:S02]  /*3e70*/  @P4 SEL R14, R3, R18, P3 ;  /* 0x00000012030e4207 */ /* 0x000fe40001800000 */
[----:B-----5:R-:W-:Y:S01]  /*3e80*/  DSETP.GEU.AND P1, PT, R12, R10, PT ;  /* 0x0000000a0c00722a */ /* 0x020fe20003f2e000 */
[----:B------:R-:W-:Y:S01]  /*3e90*/  IMAD.X R17, RZ, RZ, R6, P5 ;  /* 0x000000ffff117224 */ /* 0x000fe200028e0606 */
[----:B------:R-:W-:Y:S01]  /*3ea0*/  IADD3 R7, P5, PT, R9, R15, RZ ;  /* 0x0000000f09077210 */ /* 0x000fe20007fbe0ff */
[----:B------:R-:W-:-:S04]  /*3eb0*/  @!P2 VIADD R14, R3, 0x300 ;  /* 0x00000300030ea836 */ /* 0x000fc80000000000 */
[----:B------:R-:W-:-:S07]  /*3ec0*/  IMAD.X R8, RZ, RZ, R17, P5 ;  /* 0x000000ffff087224 */ /* 0x000fce00028e0611 */
[----:B------:R-:W-:Y:S05]  /*3ed0*/  @!P1 BRA `(.L_x_187) ;  /* 0x0000000000249947 */ /* 0x000fea0003800000 */
[C---:B------:R-:W-:Y:S02]  /*3ee0*/  ISETP.GE.U32.AND P1, PT, R14.reuse, R9, PT ;  /* 0x000000090e00720c */ /* 0x040fe40003f26070 */
[----:B------:R-:W-:Y:S02]  /*3ef0*/  IADD3 R14, P2, PT, R14, R15, RZ ;  /* 0x0000000f0e0e7210 */ /* 0x000fe40007f5e0ff */
[----:B------:R-:W-:-:S03]  /*3f00*/  ISETP.GE.U32.AND.EX P1, PT, RZ, RZ, PT, P1 ;  /* 0x000000ffff00720c */ /* 0x000fc60003f26110 */
[----:B------:R-:W-:-:S10]  /*3f10*/  IMAD.X R9, RZ, RZ, R17, P2 ;  /* 0x000000ffff097224 */ /* 0x000fd400010e0611 */
[----:B------:R-:W-:-:S06]  /*3f20*/  DSETP.LT.OR P1, PT, R10, R12, !P1 ;  /* 0x0000000c0a00722a */ /* 0x000fcc0004f21400 */
[----:B------:R-:W-:Y:S02]  /*3f30*/  FSEL R10, R12, R10, P1 ;  /* 0x0000000a0c0a7208 */ /* 0x000fe40000800000 */
[----:B------:R-:W-:Y:S02]  /*3f40*/  FSEL R11, R13, R11, P1 ;  /* 0x0000000b0d0b7208 */ /* 0x000fe40000800000 */
[----:B------:R-:W-:Y:S02]  /*3f50*/  SEL R7, R14, R7, P1 ;  /* 0x000000070e077207 */ /* 0x000fe40000800000 */
[----:B------:R-:W-:-:S07]  /*3f60*/  SEL R8, R9, R8, P1 ;  /* 0x0000000809087207 */ /* 0x000fce0000800000 */
.L_x_187:
[----:B------:R-:W-:Y:S05]  /*3f70*/  BSYNC.RECONVERGENT B1 ;  /* 0x0000000000017941 */ /* 0x000fea0003800200 */
.L_x_186:
[----:B------:R-:W-:Y:S05]  /*3f80*/  @P0 BRA `(.L_x_188) ;  /* 0x0000001400000947 */ /* 0x000fea0003800000 */
[----:B------:R-:W0:Y:S01]  /*3f90*/  LDCU.64 UR8, c[0x0][0x3e8] ;  /* 0x00007d00ff0877ac */ /* 0x000e220008000a00 */
[----:B------:R-:W-:Y:S01]  /*3fa0*/  ISETP.NE.AND P0, PT, R3, RZ, PT ;  /* 0x000000ff0300720c */ /* 0x000fe20003f05270 */
[----:B------:R-:W-:Y:S01]  /*3fb0*/  BSSY.RECONVERGENT B1, `(.L_x_189) ;  /* 0x0000012000017945 */ /* 0x000fe20003800200 */
[----:B------:R-:W-:Y:S01]  /*3fc0*/  UMOV UR4, 0x8 ;  /* 0x0000000800047882 */ /* 0x000fe20000000000 */
[----:B------:R-:W-:Y:S02]  /*3fd0*/  UMOV UR5, 0x0 ;  /* 0x0000000000057882 */ /* 0x000fe40000000000 */
[----:B0-----:R-:W-:-:S04]  /*3fe0*/  UIMAD.WIDE.U32 UR4, UR8, 0x1, UR4 ;  /* 0x00000001080478a5 */ /* 0x001fc8000f8e0004 */
[----:B------:R-:W-:Y:S02]  /*3ff0*/  UIADD3 UR7, UPT, UPT, UR5, UR9, URZ ;  /* 0x0000000905077290 */ /* 0x000fe4000fffe0ff */
[----:B------:R-:W-:Y:S02]  /*4000*/  IMAD.U32 R13, RZ, RZ, UR5 ;  /* 0x00000005ff0d7e24 */ /* 0x000fe4000f8e00ff */
[----:B------:R-:W-:Y:S02]  /*4010*/  IMAD.U32 R12, RZ, RZ, UR4 ;  /* 0x00000004ff0c7e24 */ /* 0x000fe4000f8e00ff */
[----:B------:R-:W-:Y:S01]  /*4020*/  IMAD.U32 R13, RZ, RZ, UR7 ;  /* 0x00000007ff0d7e24 */ /* 0x000fe2000f8e00ff */
[----:B------:R-:W-:Y:S06]  /*4030*/  @P0 BRA `(.L_x_190) ;  /* 0x0000000000240947 */ /* 0x000fec0003800000 */
[----:B------:R-:W-:Y:S02]  /*4040*/  IMAD.MOV.U32 R18, RZ, RZ, 0x500 ;  /* 0x00000500ff127424 */ /* 0x000fe400078e00ff */
[----:B------:R-:W-:-:S05]  /*4050*/  IMAD.MOV.U32 R19, RZ, RZ, 0x0 ;  /* 0x00000000ff137424 */ /* 0x000fca00078e00ff */
[----:B------:R-:W2:Y:S01]  /*4060*/  ATOMG.E.ADD.64.STRONG.GPU PT, R14, desc[UR10][R12.64], R18 ;  /* 0x800000120c0e79a8 */ /* 0x000ea200081ef50a */
[----:B------:R-:W0:Y:S01]  /*4070*/  S2UR UR5, SR_CgaCtaId ;  /* 0x00000000000579c3 */ /* 0x000e220000008800 */
[----:B------:R-:W-:Y:S02]  /*4080*/  UMOV UR4, 0x400 ;  /* 0x0000040000047882 */ /* 0x000fe40000000000 */
[----:B0-----:R-:W-:Y:S01]  /*4090*/  ULEA UR4, UR5, UR4, 0x18 ;  /* 0x0000000405047291 */ /* 0x001fe2000f8ec0ff */
[----:B--2---:R-:W-:-:S05]  /*40a0*/  IADD3 R14, P0, PT, R14, UR6, RZ ;  /* 0x000000060e0e7c10 */ /* 0x004fca000ff1e0ff */
[----:B------:R-:W-:-:S05]  /*40b0*/  IMAD.X R15, RZ, RZ, R15, P0 ;  /* 0x000000ffff0f7224 */ /* 0x000fca00000e060f */
[----:B------:R0:W-:Y:S03]  /*40c0*/  STS.64 [UR4+0x98], R14 ;  /* 0x0000980eff007988 */ /* 0x0001e60008000a04 */
.L_x_190:
[----:B------:R-:W-:Y:S05]  /*40d0*/  BSYNC.RECONVERGENT B1 ;  /* 0x0000000000017941 */ /* 0x000fea0003800200 */
.L_x_189:
[----:B------:R-:W1:Y:S08]  /*40e0*/  S2UR UR5, SR_CgaCtaId ;  /* 0x00000000000579c3 */ /* 0x000e700000008800 */
[----:B------:R-:W-:Y:S06]  /*40f0*/  BAR.SYNC.DEFER_BLOCKING 0x0 ;  /* 0x0000000000007b1d */ /* 0x000fec0000010000 */
[----:B------:R-:W-:-:S02]  /*4100*/  UMOV UR4, 0x400 ;  /* 0x0000040000047882 */ /* 0x000fc40000000000 */
[----:B-1----:R-:W-:-:S06]  /*4110*/  ULEA UR4, UR5, UR4, 0x18 ;  /* 0x0000000405047291 */ /* 0x002fcc000f8ec0ff */
[----:B------:R-:W-:-:S05]  /*4120*/  IMAD.U32 R9, RZ, RZ, UR4 ;  /* 0x00000004ff097e24 */ /* 0x000fca000f8e00ff */
[----:B------:R-:W0:Y:S02]  /*4130*/  LDS.64 R18, [R9+0x98] ;  /* 0x0000980009127984 */ /* 0x000e240000000a00 */
[----:B0-----:R-:W-:-:S04]  /*4140*/  IADD3 R14, P1, PT, R18, 0x500, RZ ;  /* 0x00000500120e7810 */ /* 0x001fc80007f3e0ff */
[----:B------:R-:W-:Y:S01]  /*4150*/  ISETP.GT.U32.AND P0, PT, R14, R25, PT ;  /* 0x000000190e00720c */ /* 0x000fe20003f04070 */
[----:B------:R-:W-:-:S05]  /*4160*/  IMAD.X R15, RZ, RZ, R19, P1 ;  /* 0x000000ffff0f7224 */ /* 0x000fca00008e0613 */
[----:B------:R-:W-:-:S13]  /*4170*/  ISETP.GT.AND.EX P0, PT, R15, R16, PT, P0 ;  /* 0x000000100f00720c */ /* 0x000fda0003f04300 */
[----:B------:R-:W-:Y:S05]  /*4180*/  @P0 BRA `(.L_x_191) ;  /* 0x0000000400b40947 */ /* 0x000fea0003800000 */
[----:B------:R-:W-:Y:S01]  /*4190*/  BSSY.RECONVERGENT B1, `(.L_x_191) ;  /* 0x000006c000017945 */ /* 0x000fe20003800200 */
[----:B------:R-:W-:Y:S01]  /*41a0*/  IMAD.MOV.U32 R20, RZ, RZ, R10 ;  /* 0x000000ffff147224 */ /* 0x000fe200078e000a */
[----:B------:R-:W0:Y:S01]  /*41b0*/  LDCU.64 UR8, c[0x0][0x398] ;  /* 0x00007300ff0877ac */ /* 0x000e220008000a00 */
[----:B------:R-:W-:Y:S02]  /*41c0*/  IMAD.MOV.U32 R21, RZ, RZ, R11 ;  /* 0x000000ffff157224 */ /* 0x000fe400078e000b */
[----:B------:R-:W-:Y:S01]  /*41d0*/  IMAD.MOV.U32 R15, RZ, RZ, R7 ;  /* 0x000000ffff0f7224 */ /* 0x000fe200078e0007 */
[----:B------:R-:W1:Y:S01]  /*41e0*/  LDCU.128 UR12, c[0x0][0x380] ;  /* 0x00007000ff0c77ac */ /* 0x000e620008000c00 */
[----:B------:R-:W-:-:S07]  /*41f0*/  IMAD.MOV.U32 R14, RZ, RZ, R8 ;  /* 0x000000ffff0e7224 */ /* 0x000fce00078e0008 */
.L_x_194:
[----:B------:R-:W-:Y:S01]  /*4200*/  IADD3 R7, P0, PT, R3, R18, RZ ;  /* 0x0000001203077210 */ /* 0x000fe20007f1e0ff */
[----:B-1----:R-:W-:Y:S02]  /*4210*/  IMAD.U32 R2, RZ, RZ, UR12 ;  /* 0x0000000cff027e24 */ /* 0x002fe4000f8e00ff */
[----:B------:R-:W-:Y:S02]  /*4220*/  IMAD.U32 R4, RZ, RZ, UR13 ;  /* 0x0000000dff047e24 */ /* 0x000fe4000f8e00ff */
[----:B------:R-:W-:Y:S01]  /*4230*/  IMAD.X R25, RZ, RZ, R19, P0 ;  /* 0x000000ffff197224 */ /* 0x000fe200000e0613 */
[----:B------:R-:W-:-:S04]  /*4240*/  LEA R10, P0, R7, R2, 0x3 ;  /* 0x00000002070a7211 */ /* 0x000fc800078018ff */
[----:B------:R-:W-:-:S05]  /*4250*/  LEA.HI.X R11, R7, R4, R25, 0x3, P0 ;  /* 0x00000004070b7211 */ /* 0x000fca00000f1c19 */
[----:B------:R-:W2:Y:S04]  /*4260*/  LDG.E.64 R16, desc[UR10][R10.64] ;  /* 0x0000000a0a107981 */ /* 0x000ea8000c1e1b00 */
[----:B------:R-:W3:Y:S01]  /*4270*/  LDG.E.64 R18, desc[UR10][R10.64+0x800] ;  /* 0x0008000a0a127981 */ /* 0x000ee2000c1e1b00 */
[----:B------:R-:W-:Y:S02]  /*4280*/  IMAD.U32 R5, RZ, RZ, UR14 ;  /* 0x0000000eff057e24 */ /* 0x000fe4000f8e00ff */
[----:B------:R-:W-:-:S03]  /*4290*/  IMAD.U32 R6, RZ, RZ, UR15 ;  /* 0x0000000fff067e24 */ /* 0x000fc6000f8e00ff */
[----:B------:R-:W-:-:S04]  /*42a0*/  IADD3 R24, P0, PT, R7, R5, RZ ;  /* 0x0000000507187210 */ /* 0x000fc80007f1e0ff */
[----:B------:R-:W-:Y:S01]  /*42b0*/  IADD3 R27, P3, PT, R24, 0x100, RZ ;  /* 0x00000100181b7810 */ /* 0x000fe20007f7e0ff */
[----:B------:R-:W-:-:S04]  /*42c0*/  IMAD.X R25, R25, 0x1, R6, P0 ;  /* 0x0000000119197824 */ /* 0x000fc800000e0606 */
[----:B------:R-:W-:Y:S01]  /*42d0*/  IMAD.X R26, RZ, RZ, R25, P3 ;  /* 0x000000ffff1a7224 */ /* 0x000fe200018e0619 */
[----:B--2---:R-:W-:-:S14]  /*42e0*/  DSETP.GEU.AND P2, PT, R20, R16, PT ;  /* 0x000000101400722a */ /* 0x004fdc0003f4e000 */
[----:B------:R-:W-:-:S04]  /*42f0*/  @P2 ISETP.GE.U32.AND P0, PT, R15, R24, PT ;  /* 0x000000180f00220c */ /* 0x000fc80003f06070 */
[----:B------:R-:W-:-:S13]  /*4300*/  @P2 ISETP.GE.AND.EX P0, PT, R14, R25, PT, P0 ;  /* 0x000000190e00220c */ /* 0x000fda0003f06300 */
[----:B------:R-:W-:-:S06]  /*4310*/  @P2 DSETP.LT.OR P0, PT, R16, R20, !P0 ;  /* 0x000000141000222a */ /* 0x000fcc0004701400 */
[----:B------:R-:W-:Y:S02]  /*4320*/  @P2 FSEL R7, R20, R16, P0 ;  /* 0x0000001014072208 */ /* 0x000fe40000000000 */
[----:B------:R-:W-:Y:S02]  /*4330*/  @P2 FSEL R20, R21, R17, P0 ;  /* 0x0000001115142208 */ /* 0x000fe40000000000 */
[C---:B------:R-:W-:Y:S01]  /*4340*/  IADD3 R21, P5, PT, R24.reuse, 0x300, RZ ;  /* 0x0000030018157810 */ /* 0x040fe20007fbe0ff */
[----:B------:R-:W-:Y:S01]  /*4350*/  @P2 IMAD.MOV.U32 R16, RZ, RZ, R7 ;  /* 0x000000ffff102224 */ /* 0x000fe200078e0007 */
[C---:B------:R-:W-:Y:S01]  /*4360*/  IADD3 R7, P6, PT, R24.reuse, 0x400, RZ ;  /* 0x0000040018077810 */ /* 0x040fe20007fde0ff */
[----:B------:R-:W-:Y:S01]  /*4370*/  @P2 IMAD.MOV.U32 R17, RZ, RZ, R20 ;  /* 0x000000ffff112224 */ /* 0x000fe200078e0014 */
[----:B------:R-:W-:Y:S01]  /*4380*/  IADD3 R20, P4, PT, R24, 0x200, RZ ;  /* 0x0000020018147810 */ /* 0x000fe20007f9e0ff */
[--C-:B------:R-:W-:Y:S01]  /*4390*/  IMAD.X R23, RZ, RZ, R25.reuse, P5 ;  /* 0x000000ffff177224 */ /* 0x100fe200028e0619 */
[----:B------:R-:W-:Y:S01]  /*43a0*/  @P2 SEL R24, R15, R24, P0 ;  /* 0x000000180f182207 */ /* 0x000fe20000000000 */
[----:B------:R-:W-:-:S02]  /*43b0*/  IMAD.X R8, RZ, RZ, R25, P6 ;  /* 0x000000ffff087224 */ /* 0x000fc400030e0619 */
[----:B------:R-:W-:Y:S01]  /*43c0*/  IMAD.X R22, RZ, RZ, R25, P4 ;  /* 0x000000ffff167224 */ /* 0x000fe200020e0619 */
[----:B------:R-:W-:Y:S01]  /*43d0*/  @P2 SEL R25, R14, R25, P0 ;  /* 0x000000190e192207 */ /* 0x000fe20000000000 */
[----:B---3--:R-:W-:Y:S01]  /*43e0*/  DSETP.GEU.AND P1, PT, R16, R18, PT ;  /* 0x000000121000722a */ /* 0x008fe20003f2e000 */
[----:B------:R-:W2:-:S13]  /*43f0*/  LDG.E.64 R14, desc[UR10][R10.64+0x1000] ;  /* 0x0010000a0a0e7981 */ /* 0x000e9a000c1e1b00 */
[----:B------:R-:W-:-:S04]  /*4400*/  @P1 ISETP.GE.U32.AND P0, PT, R24, R27, PT ;  /* 0x0000001b1800120c */ /* 0x000fc80003f06070 */
[----:B------:R-:W-:-:S13]  /*4410*/  @P1 ISETP.GE.AND.EX P0, PT, R25, R26, PT, P0 ;  /* 0x0000001a1900120c */ /* 0x000fda0003f06300 */
[----:B------:R-:W-:-:S06]  /*4420*/  @P1 DSETP.LT.OR P0, PT, R18, R16, !P0 ;  /* 0x000000101200122a */ /* 0x000fcc0004701400 */
[----:B------:R-:W-:Y:S02]  /*4430*/  @P1 FSEL R28, R16, R18, P0 ;  /* 0x00000012101c1208 */ /* 0x000fe40000000000 */
[----:B------:R-:W-:Y:S02]  /*4440*/  @P1 FSEL R29, R17, R19, P0 ;  /* 0x00000013111d1208 */ /* 0x000fe40000000000 */
[----:B------:R-:W3:Y:S01]  /*4450*/  LDG.E.64 R16, desc[UR10][R10.64+0x1800] ;  /* 0x0018000a0a107981 */ /* 0x000ee2000c1e1b00 */
[----:B------:R-:W-:Y:S02]  /*4460*/  @P1 IMAD.MOV.U32 R18, RZ, RZ, R28 ;  /* 0x000000ffff121224 */ /* 0x000fe400078e001c */
[----:B------:R-:W-:Y:S01]  /*4470*/  @P1 IMAD.MOV.U32 R19, RZ, RZ, R29 ;  /* 0x000000ffff131224 */ /* 0x000fe200078e001d */
[----:B------:R-:W-:Y:S02]  /*4480*/  @P1 SEL R27, R24, R27, P0 ;  /* 0x0000001b181b1207 */ /* 0x000fe40000000000 */
[----:B------:R-:W-:Y:S01]  /*4490*/  @P1 SEL R26, R25, R26, P0 ;  /* 0x0000001a191a1207 */ /* 0x000fe20000000000 */
[----:B------:R-:W-:Y:S01]  /*44a0*/  BSSY.RECONVERGENT B2, `(.L_x_192) ;  /* 0x000001d000027945 */ /* 0x000fe20003800200 */
[----:B------:R-:W5:Y:S01]  /*44b0*/  LDG.E.64 R10, desc[UR10][R10.64+0x2000] ;  /* 0x0020000a0a0a7981 */ /* 0x000f62000c1e1b00 */
[----:B------:R-:W-:Y:S06]  /*44c0*/  BAR.SYNC.DEFER_BLOCKING 0x0 ;  /* 0x0000000000007b1d */ /* 0x000fec0000010000 */
[----:B--2---:R-:W-:-:S14]  /*44d0*/  DSETP.GEU.AND P2, PT, R18, R14, PT ;  /* 0x0000000e1200722a */ /* 0x004fdc0003f4e000 */
[----:B------:R-:W-:-:S04]  /*44e0*/  @P2 ISETP.GE.U32.AND P0, PT, R27, R20, PT ;  /* 0x000000141b00220c */ /* 0x000fc80003f06070 */
[----:B------:R-:W-:-:S13]  /*44f0*/  @P2 ISETP.GE.AND.EX P0, PT, R26, R22, PT, P0 ;  /* 0x000000161a00220c */ /* 0x000fda0003f06300 */
[----:B------:R-:W-:-:S06]  /*4500*/  @P2 DSETP.LT.OR P0, PT, R14, R18, !P0 ;  /* 0x000000120e00222a */ /* 0x000fcc0004701400 */
[----:B------:R-:W-:Y:S02]  /*4510*/  @P2 FSEL R18, R18, R14, P0 ;  /* 0x0000000e12122208 */ /* 0x000fe40000000000 */
[----:B------:R-:W-:-:S03]  /*4520*/  @P2 FSEL R19, R19, R15, P0 ;  /* 0x0000000f13132208 */ /* 0x000fc60000000000 */
[----:B------:R-:W-:Y:S02]  /*4530*/  @P2 IMAD.MOV.U32 R14, RZ, RZ, R18 ;  /* 0x000000ffff0e2224 */ /* 0x000fe400078e0012 */
[----:B------:R-:W-:-:S06]  /*4540*/  @P2 IMAD.MOV.U32 R15, RZ, RZ, R19 ;  /* 0x000000ffff0f2224 */ /* 0x000fcc00078e0013 */
[----:B---3--:R-:W-:Y:S01]  /*4550*/  DSETP.GEU.AND P1, PT, R14, R16, PT ;  /* 0x000000100e00722a */ /* 0x008fe20003f2e000 */
[----:B------:R-:W-:Y:S02]  /*4560*/  @P2 SEL R20, R27, R20, P0 ;  /* 0x000000141b142207 */ /* 0x000fe40000000000 */
[----:B------:R-:W-:Y:S02]  /*4570*/  @P2 SEL R22, R26, R22, P0 ;  /* 0x000000161a162207 */ /* 0x000fe40000000000 */
[----:B------:R-:W-:-:S09]  /*4580*/  ISETP.NE.AND P2, PT, R3, RZ, PT ;  /* 0x000000ff0300720c */ /* 0x000fd20003f45270 */
[----:B------:R-:W-:-:S04]  /*4590*/  @P1 ISETP.GE.U32.AND P0, PT, R20, R21, PT ;  /* 0x000000151400120c */ /* 0x000fc80003f06070 */
[----:B------:R-:W-:-:S13]  /*45a0*/  @P1 ISETP.GE.AND.EX P0, PT, R22, R23, PT, P0 ;  /* 0x000000171600120c */ /* 0x000fda0003f06300 */
[----:B------:R-:W-:Y:S01]  /*45b0*/  @P1 DSETP.LT.OR P0, PT, R16, R14, !P0 ;  /* 0x0000000e1000122a */ /* 0x000fe20004701400 */
[----:B------:R-:W-:-:S13]  /*45c0*/  @P2 BRA `(.L_x_193) ;  /* 0x0000000000282947 */ /* 0x000fda0003800000 */
[----:B------:R-:W-:Y:S02]  /*45d0*/  IMAD.MOV.U32 R24, RZ, RZ, 0x500 ;  /* 0x00000500ff187424 */ /* 0x000fe400078e00ff */
[----:B------:R-:W-:-:S06]  /*45e0*/  IMAD.MOV.U32 R25, RZ, RZ, 0x0 ;  /* 0x00000000ff197424 */ /* 0x000fcc00078e00ff */
[----:B------:R-:W2:Y:S01]  /*45f0*/  ATOMG.E.ADD.64.STRONG.GPU PT, R24, desc[UR10][R12.64], R24 ;  /* 0x800000180c1879a8 */ /* 0x000ea200081ef50a */
[----:B------:R-:W1:Y:S01]  /*4600*/  S2UR UR5, SR_CgaCtaId ;  /* 0x00000000000579c3 */ /* 0x000e620000008800 */
[----:B------:R-:W-:Y:S02]  /*4610*/  UMOV UR4, 0x400 ;  /* 0x0000040000047882 */ /* 0x000fe40000000000 */
[----:B-1----:R-:W-:-:S06]  /*4620*/  ULEA UR4, UR5, UR4, 0x18 ;  /* 0x0000000405047291 */ /* 0x002fcc000f8ec0ff */
[----:B------:R-:W-:Y:S01]  /*4630*/  IMAD.U32 R9, RZ, RZ, UR4 ;  /* 0x00000004ff097e24 */ /* 0x000fe2000f8e00ff */
[----:B--2---:R-:W-:-:S05]  /*4640*/  IADD3 R18, P2, PT, R24, UR6, RZ ;  /* 0x0000000618127c10 */ /* 0x004fca000ff5e0ff */
[----:B------:R-:W-:-:S05]  /*4650*/  IMAD.X R19, RZ, RZ, R25, P2 ;  /* 0x000000ffff137224 */ /* 0x000fca00010e0619 */
[----:B------:R1:W-:Y:S03]  /*4660*/  STS.64 [R9+0x98], R18 ;  /* 0x0000981209007388 */ /* 0x0003e60000000a00 */
.L_x_193:
[----:B0-----:R-:W-:Y:S05]  /*4670*/  BSYNC.RECONVERGENT B2 ;  /* 0x0000000000027941 */ /* 0x001fea0003800200 */
.L_x_192:
[----:B------:R-:W-:Y:S01]  /*4680*/  BAR.SYNC.DEFER_BLOCKING 0x0 ;  /* 0x0000000000007b1d */ /* 0x000fe20000010000 */
[----:B------:R-:W-:Y:S01]  /*4690*/  @P1 FSEL R14, R14, R16, P0 ;  /* 0x000000100e0e1208 */ /* 0x000fe20000000000 */
[----:B------:R-:W-:Y:S01]  /*46a0*/  IMAD.U32 R25, RZ, RZ, UR8 ;  /* 0x00000008ff197e24 */ /* 0x000fe2000f8e00ff */
[----:B------:R-:W-:Y:S02]  /*46b0*/  @P1 FSEL R15, R15, R17, P0 ;  /* 0x000000110f0f1208 */ /* 0x000fe40000000000 */
[----:B------:R-:W-:Y:S01]  /*46c0*/  @P1 SEL R21, R20, R21, P0 ;  /* 0x0000001514151207 */ /* 0x000fe20000000000 */
[----:B------:R-:W-:Y:S01]  /*46d0*/  @P1 IMAD.MOV.U32 R16, RZ, RZ, R14 ;  /* 0x000000ffff101224 */ /* 0x000fe200078e000e */
[----:B------:R-:W-:Y:S01]  /*46e0*/  @P1 SEL R23, R22, R23, P0 ;  /* 0x0000001716171207 */ /* 0x000fe20000000000 */
[----:B------:R-:W-:-:S06]  /*46f0*/  @P1 IMAD.MOV.U32 R17, RZ, RZ, R15 ;  /* 0x000000ffff111224 */ /* 0x000fcc00078e000f */
[----:B-----5:R-:W-:Y:S01]  /*4700*/  DSETP.GEU.AND P2, PT, R16, R10, PT ;  /* 0x0000000a1000722a */ /* 0x020fe20003f4e000 */
[----:B-1----:R-:W0:-:S13]  /*4710*/  LDS.64 R18, [R9+0x98] ;  /* 0x0000980009127984 */ /* 0x002e1a0000000a00 */
[----:B------:R-:W-:-:S04]  /*4720*/  @P2 ISETP.GE.U32.AND P0, PT, R21, R7, PT ;  /* 0x000000071500220c */ /* 0x000fc80003f06070 */
[----:B------:R-:W-:-:S13]  /*4730*/  @P2 ISETP.GE.AND.EX P0, PT, R23, R8, PT, P0 ;  /* 0x000000081700220c */ /* 0x000fda0003f06300 */
[----:B------:R-:W-:-:S06]  /*4740*/  @P2 DSETP.LT.OR P0, PT, R10, R16, !P0 ;  /* 0x000000100a00222a */ /* 0x000fcc0004701400 */
[----:B------:R-:W-:Y:S02]  /*4750*/  @P2 FSEL R17, R17, R11, P0 ;  /* 0x0000000b11112208 */ /* 0x000fe40000000000 */
[----:B------:R-:W-:Y:S02]  /*4760*/  @P2 SEL R7, R21, R7, P0 ;  /* 0x0000000715072207 */ /* 0x000fe40000000000 */
[----:B------:R-:W-:Y:S01]  /*4770*/  @P2 SEL R8, R23, R8, P0 ;  /* 0x0000000817082207 */ /* 0x000fe20000000000 */
[----:B------:R-:W-:-:S04]  /*4780*/  @P2 IMAD.MOV.U32 R11, RZ, RZ, R17 ;  /* 0x000000ffff0b2224 */ /* 0x000fc800078e0011 */
[----:B------:R-:W-:Y:S01]  /*4790*/  IMAD.MOV.U32 R21, RZ, RZ, R11 ;  /* 0x000000ffff157224 */ /* 0x000fe200078e000b */
[----:B0-----:R-:W-:-:S04]  /*47a0*/  IADD3 R14, P3, PT, R18, 0x500, RZ ;  /* 0x00000500120e7810 */ /* 0x001fc80007f7e0ff */
[----:B------:R-:W-:Y:S01]  /*47b0*/  ISETP.GT.U32.AND P1, PT, R14, R25, PT ;  /* 0x000000190e00720c */ /* 0x000fe20003f24070 */
[----:B------:R-:W-:Y:S01]  /*47c0*/  IMAD.X R15, RZ, RZ, R19, P3 ;  /* 0x000000ffff0f7224 */ /* 0x000fe200018e0613 */
[----:B------:R-:W-:Y:S01]  /*47d0*/  @P2 FSEL R14, R16, R10, P0 ;  /* 0x0000000a100e2208 */ /* 0x000fe20000000000 */
[----:B------:R-:W-:-:S04]  /*47e0*/  IMAD.U32 R16, RZ, RZ, UR9 ;  /* 0x00000009ff107e24 */ /* 0x000fc8000f8e00ff */
[----:B------:R-:W-:Y:S01]  /*47f0*/  @P2 IMAD.MOV.U32 R10, RZ, RZ, R14 ;  /* 0x000000ffff0a2224 */ /* 0x000fe200078e000e */
[----:B------:R-:W-:Y:S01]  /*4800*/  ISETP.GT.AND.EX P0, PT, R15, R16, PT, P1 ;  /* 0x000000100f00720c */ /* 0x000fe20003f04310 */
[----:B------:R-:W-:Y:S01]  /*4810*/  IMAD.MOV.U32 R14, RZ, RZ, R8 ;  /* 0x000000ffff0e7224 */ /* 0x000fe200078e0008 */
[----:B------:R-:W-:Y:S01]  /*4820*/  MOV R15, R7 ;  /* 0x00000007000f7202 */ /* 0x000fe20000000f00 */
[----:B------:R-:W-:-:S10]  /*4830*/  IMAD.MOV.U32 R20, RZ, RZ, R10 ;  /* 0x000000ffff147224 */ /* 0x000fd400078e000a */
[----:B------:R-:W-:Y:S05]  /*4840*/  @!P0 BRA `(.L_x_194) ;  /* 0xfffffff8006c8947 */ /* 0x000fea000383ffff */
[----:B------:R-:W-:Y:S05]  /*4850*/  BSYNC.RECONVERGENT B1 ;  /* 0x0000000000017941 */ /* 0x000fea0003800200 */
.L_x_191:
[----:B------:R-:W-:Y:S01]  /*4860*/  ISETP.GE.U32.AND P0, PT, R18, R25, PT ;  /* 0x000000191200720c */ /* 0x000fe20003f06070 */
[----:B------:R-:W-:Y:S03]  /*4870*/  BSSY.RECONVERGENT B1, `(.L_x_188) ;  /* 0x00000b1000017945 */ /* 0x000fe60003800200 */
[----:B------:R-:W-:-:S13]  /*4880*/  ISETP.GE.AND.EX P0, PT, R19, R16, PT, P0 ;  /* 0x000000101300720c */ /* 0x000fda0003f06300 */
[----:B------:R-:W-:Y:S05]  /*4890*/  @P0 BRA `(.L_x_195) ;  /* 0x0000000800b80947 */ /* 0x000fea0003800000 */
[----:B------:R-:W-:-:S05]  /*48a0*/  IMAD.IADD R20, R25, 0x1, -R18 ;  /* 0x0000000119147824 */ /* 0x000fca00078e0a12 */
[----:B------:R-:W-:-:S13]  /*48b0*/  ISETP.GE.AND P0, PT, R3, R20, PT ;  /* 0x000000140300720c */ /* 0x000fda0003f06270 */
[----:B------:R-:W-:Y:S05]  /*48c0*/  @P0 BRA `(.L_x_195) ;  /* 0x0000000800ac0947 */ /* 0x000fea0003800000 */
[----:B------:R-:W-:Y:S01]  /*48d0*/  LOP3.LUT R9, RZ, R3, RZ, 0x33, !PT ;  /* 0x00000003ff097212 */ /* 0x000fe200078e33ff */
[----:B------:R-:W-:Y:S03]  /*48e0*/  BSSY.RECONVERGENT B2, `(.L_x_196) ;  /* 0x0000035000027945 */ /* 0x000fe60003800200 */
[----:B------:R-:W-:-:S04]  /*48f0*/  IADD3 R25, PT, PT, -R18, R25, R9 ;  /* 0x0000001912197210 */ /* 0x000fc80007ffe109 */
[----:B------:R-:W-:-:S04]  /*4900*/  LOP3.LUT R9, R25, 0x300, RZ, 0xc0, !PT ;  /* 0x0000030019097812 */ /* 0x000fc800078ec0ff */
[----:B------:R-:W-:Y:S01]  /*4910*/  ISETP.NE.AND P0, PT, R9, 0x300, PT ;  /* 0x000003000900780c */ /* 0x000fe20003f05270 */
[----:B------:R-:W-:-:S12]  /*4920*/  IMAD.MOV.U32 R9, RZ, RZ, R3 ;  /* 0x000000ffff097224 */ /* 0x000fd800078e0003 */
[----:B------:R-:W-:Y:S05]  /*4930*/  @!P0 BRA `(.L_x_197) ;  /* 0x0000000000bc8947 */ /* 0x000fea0003800000 */
[----:B------:R-:W-:Y:S02]  /*4940*/  IADD3 R15, P0, PT, R3, R18, RZ ;  /* 0x00000012030f7210 */ /* 0x000fe40007f1e0ff */
[----:B------:R-:W-:Y:S02]  /*4950*/  LEA.HI R9, R25, 0x1, RZ, 0x18 ;  /* 0x0000000119097811 */ /* 0x000fe400078fc0ff */
[C---:B------:R-:W-:Y:S01]  /*4960*/  LEA R2, P1, R15.reuse, R2, 0x3 ;  /* 0x000000020f027211 */ /* 0x040fe200078218ff */
[----:B------:R-:W-:Y:S01]  /*4970*/  IMAD.X R13, RZ, RZ, R19, P0 ;  /* 0x000000ffff0d7224 */ /* 0x000fe200000e0613 */
[----:B------:R-:W-:Y:S02]  /*4980*/  IADD3 R14, P0, PT, R15, R5, RZ ;  /* 0x000000050f0e7210 */ /* 0x000fe40007f1e0ff */
[----:B------:R-:W-:Y:S01]  /*4990*/  LOP3.LUT R5, R9, 0x3, RZ, 0xc0, !PT ;  /* 0x0000000309057812 */ /* 0x000fe200078ec0ff */
[----:B------:R-:W-:Y:S01]  /*49a0*/  IMAD.MOV.U32 R9, RZ, RZ, R3 ;  /* 0x000000ffff097224 */ /* 0x000fe200078e0003 */
[----:B------:R-:W-:Y:S01]  /*49b0*/  LEA.HI.X R15, R15, R4, R13, 0x3, P1 ;  /* 0x000000040f0f7211 */ /* 0x000fe200008f1c0d */
[----:B------:R-:W-:-:S02]  /*49c0*/  IMAD.X R16, R13, 0x1, R6, P0 ;  /* 0x000000010d107824 */ /* 0x000fc400000e0606 */
[----:B------:R-:W-:-:S07]  /*49d0*/  IMAD.MOV R6, RZ, RZ, -R5 ;  /* 0x000000ffff067224 */ /* 0x000fce00078e0a05 */
.L_x_200:
        /* <DEDUP_REMOVED lines=9> */
[----:B------:R-:W-:Y:S02]  /*4a70*/  IMAD.MOV.U32 R4, RZ, RZ, R10 ;  /* 0x000000ffff047224 */ /* 0x000fe400078e000a */
        /* <DEDUP_REMOVED lines=21> */
.L_x_199:
[----:B------:R-:W-:Y:S05]  /*4bd0*/  BSYNC.RECONVERGENT B3 ;  /* 0x0000000000037941 */ /* 0x000fea0003800200 */
.L_x_198:
[----:B------:R-:W-:Y:S01]  /*4be0*/  IADD3 R14, P0, PT, R14, 0x100, RZ ;  /* 0x000001000e0e7810 */ /* 0x000fe20007f1e0ff */
[----:B------:R-:W-:Y:S02]  /*4bf0*/  VIADD R9, R9, 0x100 ;  /* 0x0000010009097836 */ /* 0x000fe40000000000 */
[----:B------:R-:W-:Y:S02]  /*4c00*/  IMAD.X R15, RZ, RZ, R15, P3 ;  /* 0x000000ffff0f7224 */ /* 0x000fe400018e060f */
[----:B------:R-:W-:Y:S01]  /*4c10*/  IMAD.X R16, RZ, RZ, R16, P0 ;  /* 0x000000ffff107224 */ /* 0x000fe200000e0610 */
[----:B------:R-:W-:Y:S07]  /*4c20*/  @P2 BRA `(.L_x_200) ;  /* 0xfffffffc006c2947 */ /* 0x000fee000383ffff */
.L_x_197:
[----:B------:R-:W-:Y:S05]  /*4c30*/  BSYNC.RECONVERGENT B2 ;  /* 0x0000000000027941 */ /* 0x000fea0003800200 */
.L_x_196:
[----:B------:R-:W-:-:S13]  /*4c40*/  ISETP.GE.U32.AND P0, PT, R25, 0x300, PT ;  /* 0x000003001900780c */ /* 0x000fda0003f06070 */
[----:B------:R-:W-:Y:S05]  /*4c50*/  @!P0 BRA `(.L_x_195) ;  /* 0x0000000400c88947 */ /* 0x000fea0003800000 */
[----:B------:R-:W0:Y:S01]  /*4c60*/  LDC.64 R16, c[0x0][0x380] ;  /* 0x0000e000ff107b82 */ /* 0x000e220000000a00 */
[----:B------:R-:W-:-:S07]  /*4c70*/  VIADD R21, R9, 0x200 ;  /* 0x0000020009157836 */ /* 0x000fce0000000000 */
[----:B------:R-:W1:Y:S02]  /*4c80*/  LDC.64 R14, c[0x0][0x388] ;  /* 0x0000e200ff0e7b82 */ /* 0x000e640000000a00 */
.L_x_209:
[----:B------:R-:W-:-:S05]  /*4c90*/  VIADD R5, R21, 0xfffffe00 ;  /* 0xfffffe0015057836 */ /* 0x000fca0000000000 */
[----:B------:R-:W-:-:S05]  /*4ca0*/  IADD3 R5, P0, PT, R5, R18, RZ ;  /* 0x0000001205057210 */ /* 0x000fca0007f1e0ff */
[----:B------:R-:W-:Y:S01]  /*4cb0*/  IMAD.X R2, RZ, RZ, R19, P0 ;  /* 0x000000ffff027224 */ /* 0x000fe200000e0613 */
[----:B0-----:R-:W-:-:S04]  /*4cc0*/  LEA R22, P0, R5, R16, 0x3 ;  /* 0x0000001005167211 */ /* 0x001fc800078018ff */
[----:B------:R-:W-:-:S05]  /*4cd0*/  LEA.HI.X R23, R5, R17, R2, 0x3, P0 ;  /* 0x0000001105177211 */ /* 0x000fca00000f1c02 */
[----:B------:R-:W2:Y:S04]  /*4ce0*/  LDG.E.64 R24, desc[UR10][R22.64] ;  /* 0x0000000a16187981 */ /* 0x000ea8000c1e1b00 */
[----:B------:R0:W5:Y:S01]  /*4cf0*/  LDG.E.64 R12, desc[UR10][R22.64+0x800] ;  /* 0x0008000a160c7981 */ /* 0x000162000c1e1b00 */
        /* <DEDUP_REMOVED lines=23> */
.L_x_202:
[----:B------:R-:W-:Y:S05]  /*4e70*/  BSYNC.RECONVERGENT B2 ;  /* 0x0000000000027941 */ /* 0x000fea0003800200 */
.L_x_201:
[----:B------:R0:W5:Y:S04]  /*4e80*/  LDG.E.64 R6, desc[UR10][R22.64+0x1000] ;  /* 0x0010000a16067981 */ /* 0x000168000c1e1b00 */
[----:B------:R0:W5:Y:S02]  /*4e90*/  LDG.E.64 R24, desc[UR10][R22.64+0x1800] ;  /* 0x0018000a16187981 */ /* 0x000164000c1e1b00 */
[----:B-----5:R-:W-:Y:S01]  /*4ea0*/  DSETP.GEU.AND P0, PT, R4, R12, PT ;  /* 0x0000000c0400722a */ /* 0x020fe20003f0e000 */
[----:B------:R-:W-:Y:S01]  /*4eb0*/  VIADD R11, R21, 0xffffff00 ;  /* 0xffffff00150b7836 */ /* 0x000fe20000000000 */
[----:B------:R-:W-:Y:S01]  /*4ec0*/  BSSY.RECONVERGENT B2, `(.L_x_203) ;  /* 0x0000016000027945 */ /* 0x000fe20003800200 */
[----:B------:R-:W-:-:S03]  /*4ed0*/  IMAD.MOV.U32 R10, RZ, RZ, R12 ;  /* 0x000000ffff0a7224 */ /* 0x000fc600078e000c */
[----:B------:R-:W-:Y:S01]  /*4ee0*/  IADD3 R28, P1, P2, R18, R14, R11 ;  /* 0x0000000e121c7210 */ /* 0x000fe20007a3e00b */
[----:B------:R-:W-:-:S03]  /*4ef0*/  IMAD.MOV.U32 R11, RZ, RZ, R13 ;  /* 0x000000ffff0b7224 */ /* 0x000fc600078e000d */
[----:B------:R-:W-:Y:S01]  /*4f00*/  IADD3.X R27, PT, PT, R19, R15, RZ, P1, P2 ;  /* 0x0000000f131b7210 */ /* 0x000fe20000fe44ff */
[----:B------:R-:W-:-:S04]  /*4f10*/  IMAD.MOV.U32 R8, RZ, RZ, R28 ;  /* 0x000000ffff087224 */ /* 0x000fc800078e001c */
        /* <DEDUP_REMOVED lines=16> */
.L_x_204:
[----:B------:R-:W-:Y:S05]  /*5020*/  BSYNC.RECONVERGENT B2 ;  /* 0x0000000000027941 */ /* 0x000fea0003800200 */
.L_x_203:
[----:B------:R-:W-:Y:S01]  /*5030*/  DSETP.GEU.AND P0, PT, R10, R6, PT ;  /* 0x000000060a00722a */ /* 0x000fe20003f0e000 */
[----:B------:R-:W-:Y:S01]  /*5040*/  IADD3 R23, P1, P2, R18, R14, R21 ;  /* 0x0000000e12177210 */ /* 0x000fe20007a3e015 */
[----:B------:R-:W-:Y:S01]  /*5050*/  BSSY.RECONVERGENT B2, `(.L_x_205) ;  /* 0x0000016000027945 */ /* 0x000fe20003800200 */
[----:B------:R-:W-:Y:S02]  /*5060*/  VIADD R13, R21, 0x100 ;  /* 0x00000100150d7836 */ /* 0x000fe40000000000 */
[----:B------:R-:W-:Y:S01]  /*5070*/  IADD3.X R27, PT, PT, R19, R15, RZ, P1, P2 ;  /* 0x0000000f131b7210 */ /* 0x000fe20000fe44ff */
[----:B------:R-:W-:Y:S02]  /*5080*/  IMAD.MOV.U32 R2, RZ, RZ, R23 ;  /* 0x000000ffff027224 */ /* 0x000fe400078e0017 */
        /* <DEDUP_REMOVED lines=18> */
.L_x_206:
[----:B------:R-:W-:Y:S05]  /*51b0*/  BSYNC.RECONVERGENT B2 ;  /* 0x0000000000027941 */ /* 0x000fea0003800200 */
.L_x_205:
[----:B------:R-:W-:Y:S01]  /*51c0*/  DSETP.GEU.AND P0, PT, R4, R24, PT ;  /* 0x000000180400722a */ /* 0x000fe20003f0e000 */
[----:B------:R-:W-:Y:S01]  /*51d0*/  IADD3 R13, P1, P2, R18, R14, R13 ;  /* 0x0000000e120d7210 */ /* 0x000fe20007a3e00d */
[----:B------:R-:W-:Y:S01]  /*51e0*/  BSSY.RECONVERGENT B2, `(.L_x_207) ;  /* 0x0000015000027945 */ /* 0x000fe20003800200 */
[----:B------:R-:W-:Y:S02]  /*51f0*/  IMAD.MOV.U32 R10, RZ, RZ, R24 ;  /* 0x000000ffff0a7224 */ /* 0x000fe400078e0018 */
[----:B------:R-:W-:Y:S01]  /*5200*/  IADD3.X R6, PT, PT, R19, R15, RZ, P1, P2 ;  /* 0x0000000f13067210 */ /* 0x000fe20000fe44ff */
[----:B------:R-:W-:Y:S02]  /*5210*/  IMAD.MOV.U32 R7, RZ, RZ, R13 ;  /* 0x000000ffff077224 */ /* 0x000fe400078e000d */
[----:B------:R-:W-:Y:S02]  /*5220*/  IMAD.MOV.U32 R11, RZ, RZ, R25 ;  /* 0x000000ffff0b7224 */ /* 0x000fe400078e0019 */
[----:B------:R-:W-:-:S04]  /*5230*/  IMAD.MOV.U32 R8, RZ, RZ, R6 ;  /* 0x000000ffff087224 */ /* 0x000fc800078e0006 */
[----:B------:R-:W-:Y:S05]  /*5240*/  @!P0 BRA `(.L_x_208) ;  /* 0x0000000000388947 */ /* 0x000fea0003800000 */
[----:B------:R-:W-:Y:S01]  /*5250*/  DSETP.GEU.AND P0, PT, R24, R4, PT ;  /* 0x000000041800722a */ /* 0x000fe20003f0e000 */
[----:B------:R-:W-:Y:S01]  /*5260*/  MOV R7, R2 ;  /* 0x0000000200077202 */ /* 0x000fe20000000f00 */
[----:B------:R-:W-:Y:S02]  /*5270*/  IMAD.MOV.U32 R8, RZ, RZ, R9 ;  /* 0x000000ffff087224 */ /* 0x000fe400078e0009 */
[----:B------:R-:W-:Y:S02]  /*5280*/  IMAD.MOV.U32 R10, RZ, RZ, R4 ;  /* 0x000000ffff0a7224 */ /* 0x000fe400078e0004 */
[----:B------:R-:W-:-:S08]  /*5290*/  IMAD.MOV.U32 R11, RZ, RZ, R5 ;  /* 0x000000ffff0b7224 */ /* 0x000fd000078e0005 */
        /* <DEDUP_REMOVED lines=9> */
.L_x_208:
[----:B------:R-:W-:Y:S05]  /*5330*/  BSYNC.RECONVERGENT B2 ;  /* 0x0000000000027941 */ /* 0x000fea0003800200 */
.L_x_207:
[C---:B------:R-:W-:Y:S02]  /*5340*/  VIADD R5, R21.reuse, 0x200 ;  /* 0x0000020015057836 */ /* 0x040fe40000000000 */
[----:B------:R-:W-:-:S03]  /*5350*/  VIADD R21, R21, 0x400 ;  /* 0x0000040015157836 */ /* 0x000fc60000000000 */
[----:B------:R-:W-:-:S13]  /*5360*/  ISETP.GE.AND P0, PT, R5, R20, PT ;  /* 0x000000140500720c */ /* 0x000fda0003f06270 */
[----:B------:R-:W-:Y:S05]  /*5370*/  @!P0 BRA `(.L_x_209) ;  /* 0xfffffff800448947 */ /* 0x000fea000383ffff */
.L_x_195:
[----:B------:R-:W-:Y:S05]  /*5380*/  BSYNC.RECONVERGENT B1 ;  /* 0x0000000000017941 */ /* 0x000fea0003800200 */
.L_x_188:
        /* <DEDUP_REMOVED lines=32> */
.L_x_211:
[----:B------:R-:W-:Y:S05]  /*5590*/  BSYNC.RECONVERGENT B1 ;  /* 0x0000000000017941 */ /* 0x000fea0003800200 */
.L_x_210:
        /* <DEDUP_REMOVED lines=31> */
.L_x_213:
[----:B------:R-:W-:Y:S05]  /*5790*/  BSYNC.RECONVERGENT B1 ;  /* 0x0000000000017941 */ /* 0x000fea0003800200 */
.L_x_212:
        /* <DEDUP_REMOVED lines=31> */
.L_x_215:
[----:B------:R-:W-:Y:S05]  /*5990*/  BSYNC.RECONVERGENT B1 ;  /* 0x0000000000017941 */ /* 0x000fea0003800200 */
.L_x_214:
[----:B------:R-:W-:Y:S01]  /*59a0*/  ISETP.GT.AND P0, PT, R2, 0x17, PT ;  /* 0x000000170200780c */ /* 0x000fe20003f04270 */
[----:B-1----:R1:W1:Y:S01]  /*59b0*/  SHFL.DOWN PT, R6, R4, 0x8, 0x1f ;  /* 0x09001f0004067f89 */ /* 0x00226200000e0000 */
[----:B------:R-:W-:Y:S01]  /*59c0*/  BSSY.RECONVERGENT B1, `(.L_x_216) ;  /* 0x000001d000017945 */ /* 0x000fe20003800200 */
[----:B--2---:R-:W-:Y:S02]  /*59d0*/  IMAD.MOV.U32 R12, RZ, RZ, R10 ;  /* 0x000000ffff0c7224 */ /* 0x004fe400078e000a */
[----:B------:R2:W1:Y:S01]  /*59e0*/  SHFL.DOWN PT, R7, R5, 0x8, 0x1f ;  /* 0x09001f0005077f89 */ /* 0x00046200000e0000 */
[----:B------:R-:W-:Y:S02]  /*59f0*/  IMAD.MOV.U32 R13, RZ, RZ, R11 ;  /* 0x000000ffff0d7224 */ /* 0x000fe400078e000b */
[----:B------:R-:W-:Y:S01]  /*5a00*/  IMAD.MOV.U32 R8, RZ, RZ, R4 ;  /* 0x000000ffff087224 */ /* 0x000fe200078e0004 */
[----:B0-----:R2:W0:Y:S01]  /*5a10*/  SHFL.DOWN PT, R15, R10, 0x8, 0x1f ;  /* 0x09001f000a0f7f89 */ /* 0x00142200000e0000 */
[----:B----4-:R-:W-:-:S03]  /*5a20*/  IMAD.MOV.U32 R9, RZ, RZ, R5 ;  /* 0x000000ffff097224 */ /* 0x010fc600078e0005 */
[----:B---3--:R2:W3:Y:S01]  /*5a30*/  SHFL.DOWN PT, R14, R11, 0x8, 0x1f ;  /* 0x09001f000b0e7f89 */ /* 0x0084e200000e0000 */
[----:B------:R-:W-:Y:S05]  /*5a40*/  @P0 BRA `(.L_x_217) ;  /* 0x0000000000500947 */ /* 0x000fea0003800000 */
[----:B-1----:R-:W-:Y:S01]  /*5a50*/  DSETP.GEU.AND P0, PT, R4, R6, PT ;  /* 0x000000060400722a */ /* 0x002fe20003f0e000 */
        /* <DEDUP_REMOVED lines=19> */
.L_x_217:
[----:B------:R-:W-:Y:S05]  /*5b90*/  BSYNC.RECONVERGENT B1 ;  /* 0x0000000000017941 */ /* 0x000fea0003800200 */
.L_x_216:
[----:B------:R-:W-:Y:S01]  /*5ba0*/  ISETP.GT.AND P0, PT, R2, 0xf, PT ;  /* 0x0000000f0200780c */ /* 0x000fe20003f04270 */
[----:B--2---:R2:W4:Y:S01]  /*5bb0*/  SHFL.DOWN PT, R10, R8, 0x10, 0x1f ;  /* 0x0a001f00080a7f89 */ /* 0x00452200000e0000 */
[----:B------:R-:W-:Y:S01]  /*5bc0*/  BSSY.RECONVERGENT B1, `(.L_x_218) ;  /* 0x000001d000017945 */ /* 0x000fe20003800200 */
[----:B-1----:R-:W-:Y:S02]  /*5bd0*/  IMAD.MOV.U32 R4, RZ, RZ, R12 ;  /* 0x000000ffff047224 */ /* 0x002fe400078e000c */
[----:B------:R2:W1:Y:S01]  /*5be0*/  SHFL.DOWN PT, R11, R9, 0x10, 0x1f ;  /* 0x0a001f00090b7f89 */ /* 0x00046200000e0000 */
[----:B------:R-:W-:Y:S02]  /*5bf0*/  IMAD.MOV.U32 R5, RZ, RZ, R13 ;  /* 0x000000ffff057224 */ /* 0x000fe400078e000d */
[----:B------:R-:W-:Y:S01]  /*5c00*/  IMAD.MOV.U32 R6, RZ, RZ, R8 ;  /* 0x000000ffff067224 */ /* 0x000fe200078e0008 */
[----:B0-----:R2:W0:Y:S01]  /*5c10*/  SHFL.DOWN PT, R15, R12, 0x10, 0x1f ;  /* 0x0a001f000c0f7f89 */ /* 0x00142200000e0000 */
[----:B------:R-:W-:-:S03]  /*5c20*/  IMAD.MOV.U32 R7, RZ, RZ, R9 ;  /* 0x000000ffff077224 */ /* 0x000fc600078e0009 */
[----:B---3--:R2:W3:Y:S01]  /*5c30*/  SHFL.DOWN PT, R14, R13, 0x10, 0x1f ;  /* 0x0a001f000d0e7f89 */ /* 0x0084e200000e0000 */
        /* <DEDUP_REMOVED lines=8> */
[----:B------:R-:W-:Y:S01]  /*5cc0*/  MOV R4, R12 ;  /* 0x0000000c00047202 */ /* 0x000fe20000000f00 */
[----:B------:R-:W-:Y:S02]  /*5cd0*/  IMAD.MOV.U32 R5, RZ, RZ, R13 ;  /* 0x000000ffff057224 */ /* 0x000fe400078e000d */
[----:B------:R-:W-:Y:S02]  /*5ce0*/  IMAD.MOV.U32 R6, RZ, RZ, R8 ;  /* 0x000000ffff067224 */ /* 0x000fe400078e0008 */
[----:B------:R-:W-:-:S08]  /*5cf0*/  IMAD.MOV.U32 R7, RZ, RZ, R9 ;  /* 0x000000ffff077224 */ /* 0x000fd000078e0009 */
        /* <DEDUP_REMOVED lines=9> */
.L_x_219:
[----:B------:R-:W-:Y:S05]  /*5d90*/  BSYNC.RECONVERGENT B1 ;  /* 0x0000000000017941 */ /* 0x000fea0003800200 */
.L_x_218:
[----:B------:R-:W-:Y:S01]  /*5da0*/  ISETP.NE.AND P0, PT, R2, RZ, PT ;  /* 0x000000ff0200720c */ /* 0x000fe20003f05270 */
[----:B------:R-:W-:-:S12]  /*5db0*/  BSSY.RECONVERGENT B1, `(.L_x_220) ;  /* 0x000000a000017945 */ /* 0x000fd80003800200 */
[----:B------:R-:W-:Y:S05]  /*5dc0*/  @P0 BRA `(.L_x_221) ;  /* 0x0000000000200947 */ /* 0x000fea0003800000 */
[----:B--2---:R-:W2:Y:S01]  /*5dd0*/  S2R R9, SR_CgaCtaId ;  /* 0x0000000000097919 */ /* 0x004ea20000008800 */
[----:B------:R-:W-:Y:S02]  /*5de0*/  MOV R8, 0x400 ;  /* 0x0000040000087802 */ /* 0x000fe40000000f00 */
[----:B------:R-:W-:-:S04]  /*5df0*/  SHF.R.U32.HI R2, RZ, 0x1, R3 ;  /* 0x00000001ff027819 */ /* 0x000fc80000011603 */
[----:B------:R-:W-:Y:S02]  /*5e00*/  LOP3.LUT R2, R2, 0x1f0, RZ, 0xc0, !PT ;  /* 0x000001f002027812 */ /* 0x000fe400078ec0ff */
[----:B--2---:R-:W-:-:S05]  /*5e10*/  LEA R9, R9, R8, 0x18 ;  /* 0x0000000809097211 */ /* 0x004fca00078ec0ff */
[----:B------:R-:W-:-:S05]  /*5e20*/  IMAD.IADD R9, R2, 0x1, R9 ;  /* 0x0000000102097824 */ /* 0x000fca00078e0209 */
[----:B------:R2:W-:Y:S04]  /*5e30*/  STS.64 [R9+0x10], R4 ;  /* 0x0000100409007388 */ /* 0x0005e80000000a00 */
[----:B------:R2:W-:Y:S02]  /*5e40*/  STS.64 [R9+0x8], R6 ;  /* 0x0000080609007388 */ /* 0x0005e40000000a00 */
.L_x_221:
[----:B------:R-:W-:Y:S05]  /*5e50*/  BSYNC.RECONVERGENT B1 ;  /* 0x0000000000017941 */ /* 0x000fea0003800200 */
.L_x_220:
[----:B------:R-:W-:Y:S01]  /*5e60*/  BAR.SYNC.DEFER_BLOCKING 0x0 ;  /* 0x0000000000007b1d */ /* 0x000fe20000010000 */
[----:B------:R-:W-:-:S13]  /*5e70*/  ISETP.NE.AND P1, PT, R3, RZ, PT ;  /* 0x000000ff0300720c */ /* 0x000fda0003f25270 */
[----:B------:R-:W-:Y:S05]  /*5e80*/  @P1 BRA `(.L_x_149) ;  /* 0x00000008008c1947 */ /* 0x000fea0003800000 */
[----:B------:R-:W5:Y:S01]  /*5e90*/  S2R R3, SR_CgaCtaId ;  /* 0x0000000000037919 */ /* 0x000f620000008800 */
[----:B------:R-:W-:Y:S01]  /*5ea0*/  MOV R20, 0x400 ;  /* 0x0000040000147802 */ /* 0x000fe20000000f00 */
[----:B------:R-:W-:Y:S03]  /*5eb0*/  BSSY.RECONVERGENT B1, `(.L_x_222) ;  /* 0x000001a000017945 */ /* 0x000fe60003800200 */
[----:B-----5:R-:W-:-:S05]  /*5ec0*/  LEA R20, R3, R20, 0x18 ;  /* 0x0000001403147211 */ /* 0x020fca00078ec0ff */
[----:B------:R-:W5:Y:S04]  /*5ed0*/  LDS.64 R16, [R20+0x18] ;  /* 0x0000180014107984 */ /* 0x000f680000000a00 */
[----:B-12-4-:R-:W1:Y:S04]  /*5ee0*/  LDS.128 R8, [R20+0x20] ;  /* 0x0000200014087984 */ /* 0x016e680000000c00 */
[----:B------:R2:W4:Y:S04]  /*5ef0*/  LDS.64 R2, [R20+0x80] ;  /* 0x0000800014027984 */ /* 0x0005280000000a00 */
[----:B0--3--:R2:W0:Y:S01]  /*5f00*/  LDS.128 R12, [R20+0x30] ;  /* 0x00003000140c7984 */ /* 0x0094220000000c00 */
[----:B-----5:R-:W-:Y:S01]  /*5f10*/  DSETP.GEU.AND P0, PT, R6, R16, PT ;  /* 0x000000100600722a */ /* 0x020fe20003f0e000 */
[----:B------:R-:W-:-:S02]  /*5f20*/  IMAD.MOV.U32 R22, RZ, RZ, R16 ;  /* 0x000000ffff167224 */ /* 0x000fc400078e0010 */
[----:B------:R-:W-:Y:S02]  /*5f30*/  IMAD.MOV.U32 R23, RZ, RZ, R17 ;  /* 0x000000ffff177224 */ /* 0x000fe400078e0011 */
[----:B-1----:R-:W-:Y:S02]  /*5f40*/  IMAD.MOV.U32 R25, RZ, RZ, R8 ;  /* 0x000000ffff197224 */ /* 0x002fe400078e0008 */
[----:B------:R-:W-:-:S07]  /*5f50*/  IMAD.MOV.U32 R21, RZ, RZ, R9 ;  /* 0x000000ffff157224 */ /* 0x000fce00078e0009 */
[----:B0-2-4-:R-:W-:Y:S05]  /*5f60*/  @!P0 BRA `(.L_x_223) ;  /* 0x0000000000388947 */ /* 0x015fea0003800000 */
        /* <DEDUP_REMOVED lines=14> */
.L_x_223:
[----:B------:R-:W-:Y:S05]  /*6050*/  BSYNC.RECONVERGENT B1 ;  /* 0x0000000000017941 */ /* 0x000fea0003800200 */
.L_x_222:
        /* <DEDUP_REMOVED lines=23> */
.L_x_225:
[----:B------:R-:W-:Y:S05]  /*61d0*/  BSYNC.RECONVERGENT B1 ;  /* 0x0000000000017941 */ /* 0x000fea0003800200 */
.L_x_224:
        /* <DEDUP_REMOVED lines=21> */
.L_x_227:
[----:B------:R-:W-:Y:S05]  /*6330*/  BSYNC.RECONVERGENT B1 ;  /* 0x0000000000017941 */ /* 0x000fea0003800200 */
.L_x_226:
        /* <DEDUP_REMOVED lines=23> */
.L_x_229:
[----:B------:R-:W-:Y:S05]  /*64b0*/  BSYNC.RECONVERGENT B1 ;  /* 0x0000000000017941 */ /* 0x000fea0003800200 */
.L_x_228:
        /* <DEDUP_REMOVED lines=21> */
.L_x_231:
[----:B------:R-:W-:Y:S05]  /*6610*/  BSYNC.RECONVERGENT B1 ;  /* 0x0000000000017941 */ /* 0x000fea0003800200 */
.L_x_230:
        /* <DEDUP_REMOVED lines=21> */
.L_x_233:
[----:B------:R-:W-:Y:S05]  /*6770*/  BSYNC.RECONVERGENT B1 ;  /* 0x0000000000017941 */ /* 0x000fea0003800200 */
.L_x_232:
        /* <DEDUP_REMOVED lines=20> */
.L_x_149:
[----:B------:R-:W-:Y:S05]  /*68c0*/  BSYNC.RECONVERGENT B0 ;  /* 0x0000000000007941 */ /* 0x000fea0003800200 */
.L_x_116:
[----:B------:R-:W-:Y:S05]  /*68d0*/  @P1 EXIT ;  /* 0x000000000000194d */ /* 0x000fea0003800000 */
[----:B01--4-:R-:W0:Y:S02]  /*68e0*/  LDC.64 R2, c[0x0][0x390] ;  /* 0x0000e400ff027b82 */ /* 0x013e240000000a00 */
[----:B0-----:R-:W-:-:S05]  /*68f0*/  IMAD.WIDE.U32 R2, R0, 0x10, R2 ;  /* 0x0000001000027825 */ /* 0x001fca00078e0002 */
[----:B------:R-:W-:Y:S04]  /*6900*/  STG.E.64 desc[UR10][R2.64], R6 ;  /* 0x0000000602007986 */ /* 0x000fe8000c101b0a */
[----:B------:R-:W-:Y:S01]  /*6910*/  STG.E.64 desc[UR10][R2.64+0x8], R4 ;  /* 0x0000080402007986 */ /* 0x000fe2000c101b0a */
[----:B------:R-:W-:Y:S05]  /*6920*/  EXIT ;  /* 0x000000000000794d */ /* 0x000fea0003800000 */
.L_x_234:
        /* <DEDUP_REMOVED lines=13> */
.L_x_735:


//--------------------- .text._ZN6thrust24THRUST_300001_SM_1000_NS8cuda_cub4core6detail13_kernel_agentINS1_8__reduce11ReduceAgentINS0_12zip_iteratorIN4cuda3std3__45tupleIJNS0_10device_ptrIdEENS0_17counting_iteratorIlNS0_11use_defaultESF_SF_EEEEEEEPNSB_IJdlEEESJ_lNS1_9__extrema9arg_max_fIdlNSA_4lessIdEEEEEEJSI_SK_lSP_EEEvDpT0_ --------------------------
	.section	.text._ZN6thrust24THRUST_300001_SM_1000_NS8cuda_cub4core6detail13_kernel_agentINS1_8__reduce11ReduceAgentINS0_12zip_iteratorIN4cuda3std3__45tupleIJNS0_10device_ptrIdEENS0_17counting_iteratorIlNS0_11use_defaultESF_SF_EEEEEEEPNSB_IJdlEEESJ_lNS1_9__extrema9arg_max_fIdlNSA_4lessIdEEEEEEJSI_SK_lSP_EEEvDpT0_,"ax",@progbits
	.align	128
        .global         _ZN6thrust24THRUST_300001_SM_1000_NS8cuda_cub4core6detail13_kernel_agentINS1_8__reduce11ReduceAgentINS0_12zip_iteratorIN4cuda3std3__45tupleIJNS0_10device_ptrIdEENS0_17counting_iteratorIlNS0_11use_defaultESF_SF_EEEEEEEPNSB_IJdlEEESJ_lNS1_9__extrema9arg_max_fIdlNSA_4lessIdEEEEEEJSI_SK_lSP_EEEvDpT0_
        .type           _ZN6thrust24THRUST_300001_SM_1000_NS8cuda_cub4core6detail13_kernel_agentINS1_8__reduce11ReduceAgentINS0_12zip_iteratorIN4cuda3std3__45tupleIJNS0_10device_ptrIdEENS0_17counting_iteratorIlNS0_11use_defaultESF_SF_EEEEEEEPNSB_IJdlEEESJ_lNS1_9__extrema9arg_max_fIdlNSA_4lessIdEEEEEEJSI_SK_lSP_EEEvDpT0_,@function
        .size           _ZN6thrust24THRUST_300001_SM_1000_NS8cuda_cub4core6detail13_kernel_agentINS1_8__reduce11ReduceAgentINS0_12zip_iteratorIN4cuda3std3__45tupleIJNS0_10device_ptrIdEENS0_17counting_iteratorIlNS0_11use_defaultESF_SF_EEEEEEEPNSB_IJdlEEESJ_lNS1_9__extrema9arg_max_fIdlNSA_4lessIdEEEEEEJSI_SK_lSP_EEEvDpT0_,(.L_x_736 - _ZN6thrust24THRUST_300001_SM_1000_NS8cuda_cub4core6detail13_kernel_agentINS1_8__reduce11ReduceAgentINS0_12zip_iteratorIN4cuda3std3__45tupleIJNS0_10device_ptrIdEENS0_17counting_iteratorIlNS0_11use_defaultESF_SF_EEEEEEEPNSB_IJdlEEESJ_lNS1_9__extrema9arg_max_fIdlNSA_4lessIdEEEEEEJSI_SK_lSP_EEEvDpT0_)
        .other          _ZN6thrust24THRUST_300001_SM_1000_NS8cuda_cub4core6detail13_kernel_agentINS1_8__reduce11ReduceAgentINS0_12zip_iteratorIN4cuda3std3__45tupleIJNS0_10device_ptrIdEENS0_17counting_iteratorIlNS0_11use_defaultESF_SF_EEEEEEEPNSB_IJdlEEESJ_lNS1_9__extrema9arg_max_fIdlNSA_4lessIdEEEEEEJSI_SK_lSP_EEEvDpT0_,@"STO_CUDA_ENTRY STV_DEFAULT"
_ZN6thrust24THRUST_300001_SM_1000_NS8cuda_cub4core6detail13_kernel_agentINS1_8__reduce11ReduceAgentINS0_12zip_iteratorIN4cuda3std3__45tupleIJNS0_10device_ptrIdEENS0_17counting_iteratorIlNS0_11use_defaultESF_SF_EEEEEEEPNSB_IJdlEEESJ_lNS1_9__extrema9arg_max_fIdlNSA_4lessIdEEEEEEJSI_SK_lSP_EEEvDpT0_:
.text._ZN6thrust24THRUST_300001_SM_1000_NS8cuda_cub4core6detail13_kernel_agentINS1_8__reduce11ReduceAgentINS0_12zip_iteratorIN4cuda3std3__45tupleIJNS0_10device_ptrIdEENS0_17counting_iteratorIlNS0_11use_defaultESF_SF_EEEEEEEPNSB_IJdlEEESJ_lNS1_9__extrema9arg_max_fIdlNSA_4lessIdEEEEEEJSI_SK_lSP_EEEvDpT0_:
[----:B------:R-:W-:Y:S01]  /*0000*/  LDC R1, c[0x0][0x37c] ;  /* 0x0000df00ff017b82 */ /* 0x000fe20000000800 */
[----:B------:R-:W0:Y:S02]  /*0010*/  LDCU.64 UR4, c[0x0][0x398] ;  /* 0x00007300ff0477ac */ /* 0x000e240008000a00 */
[----:B0-----:R-:W-:-:S04]  /*0020*/  ISETP.NE.U32.AND P0, PT, RZ, UR4, PT ;  /* 0x00000004ff007c0c */ /* 0x001fc8000bf05070 */
[----:B------:R-:W-:-:S13]  /*0030*/  ISETP.NE.AND.EX P0, PT, RZ, UR5, PT, P0 ;  /* 0x00000005ff007c0c */ /* 0x000fda000bf05300 */
[----:B------:R-:W-:Y:S05]  /*0040*/  @!P0 EXIT ;  /* 0x000000000000894d */ /* 0x000fea0003800000 */
[----:B------:R-:W-:Y:S01]  /*0050*/  UISETP.GT.U32.AND UP0, UPT, UR4, 0x4ff, UPT ;  /* 0x000004ff0400788c */ /* 0x000fe2000bf04070 */
[----:B------:R-:W-:Y:S01]  /*0060*/  BSSY.RECONVERGENT B0, `(.L_x_235) ;  /* 0x0000641000007945 */ /* 0x000fe20003800200 */
[----:B------:R-:W0:Y:S02]  /*0070*/  LDCU.64 UR8, c[0x0][0x358] ;  /* 0x00006b00ff0877ac */ /* 0x000e240008000a00 */
[----:B------:R-:W-:-:S09]  /*0080*/  UISETP.GT.AND.EX UP0, UPT, UR5, URZ, UPT, UP0 ;  /* 0x000000ff0500728c */ /* 0x000fd2000bf04300 */
        /* <DEDUP_REMOVED lines=9> */
[----:B------:R-:W1:Y:S01]  /*0120*/  LDC.64 R2, c[0x0][0x380] ;  /* 0x0000e000ff027b82 */ /* 0x000e620000000a00 */
[----:B------:R-:W2:Y:S01]  /*0130*/  LDCU.64 UR6, c[0x0][0x388] ;  /* 0x00007100ff0677ac */ /* 0x000ea20008000a00 */
[----:B-1----:R-:W-:-:S06]  /*0140*/  IMAD.WIDE.U32 R2, R0, 0x8, R2 ;  /* 0x0000000800027825 */ /* 0x002fcc00078e0002 */
[----:B0-----:R-:W5:Y:S01]  /*0150*/  LDG.E.64 R2, desc[UR8][R2.64] ;  /* 0x0000000802027981 */ /* 0x001f62000c1e1b00 */
[C---:B--2---:R-:W-:Y:S01]  /*0160*/  IADD3 R9, P0, PT, R0.reuse, UR6, RZ ;  /* 0x0000000600097c10 */ /* 0x044fe2000ff1e0ff */
[----:B------:R-:W-:-:S04]  /*0170*/  VIADD R10, R0, 0x100 ;  /* 0x00000100000a7836 */ /* 0x000fc80000000000 */
[----:B------:R-:W-:-:S08]  /*0180*/  IMAD.X R8, RZ, RZ, UR7, P0 ;  /* 0x00000007ff087e24 */ /* 0x000fd000080e06ff */
.L_x_238:
[----:B0-----:R-:W-:Y:S05]  /*0190*/  BSYNC.RECONVERGENT B1 ;  /* 0x0000000000017941 */ /* 0x001fea0003800200 */
.L_x_237:
[----:B------:R-:W-:Y:S01]  /*01a0*/  ISETP.GE.AND P0, PT, R10, UR4, PT ;  /* 0x000000040a007c0c */ /* 0x000fe2000bf06270 */
[----:B------:R-:W-:-:S12]  /*01b0*/  BSSY.RECONVERGENT B1, `(.L_x_239) ;  /* 0x00000a9000017945 */ /* 0x000fd80003800200 */
[----:B------:R-:W-:Y:S05]  /*01c0*/  @P0 BRA `(.L_x_240) ;  /* 0x00000008009c0947 */ /* 0x000fea0003800000 */
[----:B------:R-:W-:Y:S01]  /*01d0*/  LOP3.LUT R4, RZ, R10, RZ, 0x33, !PT ;  /* 0x0000000aff047212 */ /* 0x000fe200078e33ff */
[----:B------:R-:W-:Y:S04]  /*01e0*/  BSSY.RECONVERGENT B2, `(.L_x_241) ;  /* 0x0000034000027945 */ /* 0x000fe80003800200 */
[----:B------:R-:W-:-:S05]  /*01f0*/  VIADD R16, R4, UR4 ;  /* 0x0000000404107c36 */ /* 0x000fca0008000000 */
[----:B------:R-:W-:-:S04]  /*0200*/  LOP3.LUT R4, R16, 0x300, RZ, 0xc0, !PT ;  /* 0x0000030010047812 */ /* 0x000fc800078ec0ff */
[----:B------:R-:W-:-:S13]  /*0210*/  ISETP.NE.AND P0, PT, R4, 0x300, PT ;  /* 0x000003000400780c */ /* 0x000fda0003f05270 */
[----:B------:R-:W-:Y:S05]  /*0220*/  @!P0 BRA `(.L_x_242) ;  /* 0x0000000000bc8947 */ /* 0x000fea0003800000 */
[----:B------:R-:W0:Y:S01]  /*0230*/  LDC.64 R4, c[0x0][0x380] ;  /* 0x0000e000ff047b82 */ /* 0x000e220000000a00 */
[----:B------:R-:W1:Y:S01]  /*0240*/  LDCU.64 UR6, c[0x0][0x388] ;  /* 0x00007100ff0677ac */ /* 0x000e620008000a00 */
[----:B------:R-:W-:-:S04]  /*0250*/  LEA.HI R6, R16, 0x1, RZ, 0x18 ;  /* 0x0000000110067811 */ /* 0x000fc800078fc0ff */
[----:B------:R-:W-:-:S05]  /*0260*/  LOP3.LUT R6, R6, 0x3, RZ, 0xc0, !PT ;  /* 0x0000000306067812 */ /* 0x000fca00078ec0ff */
[----:B------:R-:W-:Y:S01]  /*0270*/  IMAD.MOV R11, RZ, RZ, -R6 ;  /* 0x000000ffff0b7224 */ /* 0x000fe200078e0a06 */
[C---:B-1----:R-:W-:Y:S01]  /*0280*/  IADD3 R14, P0, PT, R10.reuse, UR6, RZ ;  /* 0x000000060a0e7c10 */ /* 0x042fe2000ff1e0ff */
[----:B0-----:R-:W-:-:S04]  /*0290*/  IMAD.WIDE.U32 R4, R10, 0x8, R4 ;  /* 0x000000080a047825 */ /* 0x001fc800078e0004 */
[----:B------:R-:W-:Y:S02]  /*02a0*/  IMAD.MOV.U32 R12, RZ, RZ, R4 ;  /* 0x000000ffff0c7224 */ /* 0x000fe400078e0004 */
[----:B------:R-:W-:Y:S02]  /*02b0*/  IMAD.MOV.U32 R13, RZ, RZ, R5 ;  /* 0x000000ffff0d7224 */ /* 0x000fe400078e0005 */
[----:B------:R-:W-:-:S07]  /*02c0*/  IMAD.X R15, RZ, RZ, UR7, P0 ;  /* 0x00000007ff0f7e24 */ /* 0x000fce00080e06ff */
.L_x_245:
        /* <DEDUP_REMOVED lines=31> */
.L_x_244:
[----:B------:R-:W-:Y:S05]  /*04c0*/  BSYNC.RECONVERGENT B3 ;  /* 0x0000000000037941 */ /* 0x000fea0003800200 */
.L_x_243:
[----:B------:R-:W-:Y:S01]  /*04d0*/  IADD3 R14, P0, PT, R14, 0x100, RZ ;  /* 0x000001000e0e7810 */ /* 0x000fe20007f1e0ff */
[----:B------:R-:W-:Y:S02]  /*04e0*/  VIADD R10, R10, 0x100 ;  /* 0x000001000a0a7836 */ /* 0x000fe40000000000 */
[----:B------:R-:W-:Y:S02]  /*04f0*/  IMAD.X R13, RZ, RZ, R13, P3 ;  /* 0x000000ffff0d7224 */ /* 0x000fe400018e060d */
[----:B------:R-:W-:Y:S01]  /*0500*/  IMAD.X R15, RZ, RZ, R15, P0 ;  /* 0x000000ffff0f7224 */ /* 0x000fe200000e060f */
[----:B------:R-:W-:Y:S07]  /*0510*/  @P2 BRA `(.L_x_245) ;  /* 0xfffffffc006c2947 */ /* 0x000fee000383ffff */
.L_x_242:
[----:B------:R-:W-:Y:S05]  /*0520*/  BSYNC.RECONVERGENT B2 ;  /* 0x0000000000027941 */ /* 0x000fea0003800200 */
.L_x_241:
[----:B------:R-:W-:-:S13]  /*0530*/  ISETP.GE.U32.AND P0, PT, R16, 0x300, PT ;  /* 0x000003001000780c */ /* 0x000fda0003f06070 */
[----:B------:R-:W-:Y:S05]  /*0540*/  @!P0 BRA `(.L_x_240) ;  /* 0x0000000400bc8947 */ /* 0x000fea0003800000 */
[----:B------:R-:W0:Y:S01]  /*0550*/  LDC.64 R4, c[0x0][0x380] ;  /* 0x0000e000ff047b82 */ /* 0x000e220000000a00 */
[----:B------:R-:W-:-:S07]  /*0560*/  VIADD R20, R10, 0x200 ;  /* 0x000002000a147836 */ /* 0x000fce0000000000 */
[----:B------:R-:W1:Y:S02]  /*0570*/  LDC.64 R6, c[0x0][0x388] ;  /* 0x0000e200ff067b82 */ /* 0x000e640000000a00 */
.L_x_254:
[----:B------:R-:W-:-:S04]  /*0580*/  VIADD R17, R20, 0xfffffe00 ;  /* 0xfffffe0014117836 */ /* 0x000fc80000000000 */
[----:B0-----:R-:W-:-:S05]  /*0590*/  IMAD.WIDE R24, R17, 0x8, R4 ;  /* 0x0000000811187825 */ /* 0x001fca00078e0204 */
[----:B------:R-:W2:Y:S04]  /*05a0*/  LDG.E.64 R18, desc[UR8][R24.64] ;  /* 0x0000000818127981 */ /* 0x000ea8000c1e1b00 */
[----:B-----5:R0:W5:Y:S04]  /*05b0*/  LDG.E.64 R14, desc[UR8][R24.64+0x800] ;  /* 0x00080008180e7981 */ /* 0x020168000c1e1b00 */
[----:B------:R0:W5:Y:S04]  /*05c0*/  LDG.E.64 R12, desc[UR8][R24.64+0x1000] ;  /* 0x00100008180c7981 */ /* 0x000168000c1e1b00 */
[----:B------:R0:W5:Y:S01]  /*05d0*/  LDG.E.64 R10, desc[UR8][R24.64+0x1800] ;  /* 0x00180008180a7981 */ /* 0x000162000c1e1b00 */
[----:B-1----:R-:W-:Y:S01]  /*05e0*/  IADD3 R26, P1, PT, R17, R6, RZ ;  /* 0x00000006111a7210 */ /* 0x002fe20007f3e0ff */
[----:B------:R-:W-:Y:S01]  /*05f0*/  BSSY.RECONVERGENT B2, `(.L_x_246) ;  /* 0x0000017000027945 */ /* 0x000fe20003800200 */
[----:B------:R-:W-:-:S02]  /*0600*/  VIADD R23, R20, 0xffffff00 ;  /* 0xffffff0014177836 */ /* 0x000fc40000000000 */
[----:B------:R-:W-:Y:S01]  /*0610*/  LEA.HI.X.SX32 R27, R17, R7, 0x1, P1 ;  /* 0x00000007111b7211 */ /* 0x000fe200008f0eff */
[----:B------:R-:W-:-:S04]  /*0620*/  IMAD.MOV.U32 R22, RZ, RZ, R26 ;  /* 0x000000ffff167224 */ /* 0x000fc800078e001a */
        /* <DEDUP_REMOVED lines=19> */
.L_x_247:
[----:B------:R-:W-:Y:S05]  /*0760*/  BSYNC.RECONVERGENT B2 ;  /* 0x0000000000027941 */ /* 0x000fea0003800200 */
.L_x_246:
[----:B-----5:R-:W-:Y:S01]  /*0770*/  DSETP.GEU.AND P0, PT, R16, R14, PT ;  /* 0x0000000e1000722a */ /* 0x020fe20003f0e000 */
[C---:B------:R-:W-:Y:S01]  /*0780*/  IADD3 R19, P1, PT, R23.reuse, R6, RZ ;  /* 0x0000000617137210 */ /* 0x040fe20007f3e0ff */
[----:B------:R-:W-:Y:S01]  /*0790*/  BSSY.RECONVERGENT B2, `(.L_x_248) ;  /* 0x0000015000027945 */ /* 0x000fe20003800200 */
[----:B------:R-:W-:Y:S02]  /*07a0*/  IMAD.MOV.U32 R2, RZ, RZ, R14 ;  /* 0x000000ffff027224 */ /* 0x000fe400078e000e */
[----:B------:R-:W-:Y:S01]  /*07b0*/  LEA.HI.X.SX32 R18, R23, R7, 0x1, P1 ;  /* 0x0000000717127211 */ /* 0x000fe200008f0eff */
        /* <DEDUP_REMOVED lines=18> */
.L_x_249:
[----:B------:R-:W-:Y:S05]  /*08e0*/  BSYNC.RECONVERGENT B2 ;  /* 0x0000000000027941 */ /* 0x000fea0003800200 */
.L_x_248:
[----:B------:R-:W-:Y:S01]  /*08f0*/  DSETP.GEU.AND P0, PT, R2, R12, PT ;  /* 0x0000000c0200722a */ /* 0x000fe20003f0e000 */
[CC--:B------:R-:W-:Y:S01]  /*0900*/  IADD3 R22, P1, PT, R20.reuse, R6.reuse, RZ ;  /* 0x0000000614167210 */ /* 0x0c0fe20007f3e0ff */
[C---:B------:R-:W-:Y:S01]  /*0910*/  VIADD R16, R20.reuse, 0x100 ;  /* 0x0000010014107836 */ /* 0x040fe20000000000 */
[----:B------:R-:W-:Y:S01]  /*0920*/  BSSY.RECONVERGENT B2, `(.L_x_250) ;  /* 0x0000016000027945 */ /* 0x000fe20003800200 */
[----:B------:R-:W-:Y:S01]  /*0930*/  IMAD.MOV.U32 R14, RZ, RZ, R12 ;  /* 0x000000ffff0e7224 */ /* 0x000fe200078e000c */
[----:B------:R-:W-:Y:S01]  /*0940*/  LEA.HI.X.SX32 R19, R20, R7, 0x1, P1 ;  /* 0x0000000714137211 */ /* 0x000fe200008f0eff */
[----:B------:R-:W-:Y:S01]  /*0950*/  IMAD.MOV.U32 R17, RZ, RZ, R22 ;  /* 0x000000ffff117224 */ /* 0x000fe200078e0016 */
[----:B------:R-:W-:Y:S01]  /*0960*/  IADD3 R24, P2, PT, R16, R6, RZ ;  /* 0x0000000610187210 */ /* 0x000fe20007f5e0ff */
[----:B------:R-:W-:Y:S02]  /*0970*/  IMAD.MOV.U32 R15, RZ, RZ, R13 ;  /* 0x000000ffff0f7224 */ /* 0x000fe400078e000d */
[----:B------:R-:W-:-:S04]  /*0980*/  IMAD.MOV.U32 R18, RZ, RZ, R19 ;  /* 0x000000ffff127224 */ /* 0x000fc800078e0013 */
[----:B------:R-:W-:Y:S06]  /*0990*/  @!P0 BRA `(.L_x_251) ;  /* 0x0000000000388947 */ /* 0x000fec0003800000 */
        /* <DEDUP_REMOVED lines=14> */
.L_x_251:
[----:B------:R-:W-:Y:S05]  /*0a80*/  BSYNC.RECONVERGENT B2 ;  /* 0x0000000000027941 */ /* 0x000fea0003800200 */
.L_x_250:
[----:B------:R-:W-:Y:S01]  /*0a90*/  DSETP.GEU.AND P0, PT, R14, R10, PT ;  /* 0x0000000a0e00722a */ /* 0x000fe20003f0e000 */
[----:B------:R-:W-:Y:S01]  /*0aa0*/  LEA.HI.X.SX32 R13, R16, R7, 0x1, P2 ;  /* 0x00000007100d7211 */ /* 0x000fe200010f0eff */
[----:B------:R-:W-:Y:S01]  /*0ab0*/  BSSY.RECONVERGENT B2, `(.L_x_252) ;  /* 0x0000014000027945 */ /* 0x000fe20003800200 */
[----:B------:R-:W-:Y:S02]  /*0ac0*/  IMAD.MOV.U32 R9, RZ, RZ, R24 ;  /* 0x000000ffff097224 */ /* 0x000fe400078e0018 */
[----:B------:R-:W-:Y:S02]  /*0ad0*/  IMAD.MOV.U32 R2, RZ, RZ, R10 ;  /* 0x000000ffff027224 */ /* 0x000fe400078e000a */
[----:B------:R-:W-:Y:S02]  /*0ae0*/  IMAD.MOV.U32 R8, RZ, RZ, R13 ;  /* 0x000000ffff087224 */ /* 0x000fe400078e000d */
[----:B------:R-:W-:-:S05]  /*0af0*/  IMAD.MOV.U32 R3, RZ, RZ, R11 ;  /* 0x000000ffff037224 */ /* 0x000fca00078e000b */
        /* <DEDUP_REMOVED lines=15> */
.L_x_253:
[----:B------:R-:W-:Y:S05]  /*0bf0*/  BSYNC.RECONVERGENT B2 ;  /* 0x0000000000027941 */ /* 0x000fea0003800200 */
.L_x_252:
[C---:B------:R-:W-:Y:S02]  /*0c00*/  VIADD R10, R20.reuse, 0x200 ;  /* 0x00000200140a7836 */ /* 0x040fe40000000000 */
[----:B------:R-:W-:-:S03]  /*0c10*/  VIADD R20, R20, 0x400 ;  /* 0x0000040014147836 */ /* 0x000fc60000000000 */
[----:B------:R-:W-:-:S13]  /*0c20*/  ISETP.GE.AND P0, PT, R10, UR5, PT ;  /* 0x000000050a007c0c */ /* 0x000fda000bf06270 */
[----:B------:R-:W-:Y:S05]  /*0c30*/  @!P0 BRA `(.L_x_254) ;  /* 0xfffffff800508947 */ /* 0x000fea000383ffff */
.L_x_240:
[----:B------:R-:W-:Y:S05]  /*0c40*/  BSYNC.RECONVERGENT B1 ;  /* 0x0000000000017941 */ /* 0x000fea0003800200 */
.L_x_239:
[----:B------:R-:W0:Y:S02]  /*0c50*/  LDCU UR6, c[0x0][0x398] ;  /* 0x00007300ff0677ac */ /* 0x000e240008000800 */
[----:B0-----:R-:W-:-:S09]  /*0c60*/  UISETP.GE.AND UP0, UPT, UR6, 0x100, UPT ;  /* 0x000001000600788c */ /* 0x001fd2000bf06270 */
[----:B------:R-:W-:Y:S05]  /*0c70*/  BRA.U !UP0, `(.L_x_255) ;  /* 0x0000001508507547 */ /* 0x000fea000b800000 */
        /* <DEDUP_REMOVED lines=32> */
.L_x_257:
[----:B------:R-:W-:Y:S05]  /*0e80*/  BSYNC.RECONVERGENT B1 ;  /* 0x0000000000017941 */ /* 0x000fea0003800200 */
.L_x_256:
        /* <DEDUP_REMOVED lines=12> */
[----:B---3--:R-:W-:Y:S01]  /*0f50*/  MOV R8, R14 ;  /* 0x0000000e00087202 */ /* 0x008fe20000000f00 */
[----:B----4-:R-:W-:Y:S02]  /*0f60*/  IMAD.MOV.U32 R9, RZ, RZ, R13 ;  /* 0x000000ffff097224 */ /* 0x010fe400078e000d */
[----:B------:R-:W-:Y:S02]  /*0f70*/  IMAD.MOV.U32 R2, RZ, RZ, R6 ;  /* 0x000000ffff027224 */ /* 0x000fe400078e0006 */
[----:B------:R-:W-:-:S08]  /*0f80*/  IMAD.MOV.U32 R3, RZ, RZ, R7 ;  /* 0x000000ffff037224 */ /* 0x000fd000078e0007 */
        /* <DEDUP_REMOVED lines=15> */
.L_x_259:
[----:B------:R-:W-:Y:S05]  /*1080*/  BSYNC.RECONVERGENT B1 ;  /* 0x0000000000017941 */ /* 0x000fea0003800200 */
.L_x_258:
        /* <DEDUP_REMOVED lines=31> */
.L_x_261:
[----:B------:R-:W-:Y:S05]  /*1280*/  BSYNC.RECONVERGENT B1 ;  /* 0x0000000000017941 */ /* 0x000fea0003800200 */
.L_x_260:
        /* <DEDUP_REMOVED lines=31> */
.L_x_263:
[----:B------:R-:W-:Y:S05]  /*1480*/  BSYNC.RECONVERGENT B1 ;  /* 0x0000000000017941 */ /* 0x000fea0003800200 */
.L_x_262:
        /* <DEDUP_REMOVED lines=12> */
[----:B--2---:R-:W-:Y:S01]  /*1550*/  IMAD.MOV.U32 R14, RZ, RZ, R7 ;  /* 0x000000ffff0e7224 */ /* 0x004fe200078e0007 */
[----:B------:R-:W-:Y:S01]  /*1560*/  MOV R13, R5 ;  /* 0x00000005000d7202 */ /* 0x000fe20000000f00 */
[----:B----4-:R-:W-:Y:S02]  /*1570*/  IMAD.MOV.U32 R15, RZ, RZ, R6 ;  /* 0x000000ffff0f7224 */ /* 0x010fe400078e0006 */
        /* <DEDUP_REMOVED lines=16> */
.L_x_265:
[----:B------:R-:W-:Y:S05]  /*1680*/  BSYNC.RECONVERGENT B1 ;  /* 0x0000000000017941 */ /* 0x000fea0003800200 */
.L_x_264:
        /* <DEDUP_REMOVED lines=11> */
.L_x_267:
[----:B------:R-:W-:Y:S05]  /*1740*/  BSYNC.RECONVERGENT B1 ;  /* 0x0000000000017941 */ /* 0x000fea0003800200 */
.L_x_266:
        /* <DEDUP_REMOVED lines=8> */
[----:B-1234-:R-:W1:Y:S04]  /*17d0*/  LDS.128 R4, [R0+0x20] ;  /* 0x0000200000047984 */ /* 0x01ee680000000c00 */
[----:B------:R2:W3:Y:S04]  /*17e0*/  LDS.64 R2, [R0+0x80] ;  /* 0x0000800000027984 */ /* 0x0004e80000000a00 */
[----:B------:R2:W4:Y:S01]  /*17f0*/  LDS.128 R8, [R0+0x30] ;  /* 0x0000300000087984 */ /* 0x0005220000000c00 */
        /* <DEDUP_REMOVED lines=20> */
.L_x_270:
[----:B------:R-:W-:Y:S05]  /*1940*/  BSYNC.RECONVERGENT B1 ;  /* 0x0000000000017941 */ /* 0x000fea0003800200 */
.L_x_269:
        /* <DEDUP_REMOVED lines=23> */
.L_x_272:
[----:B------:R-:W-:Y:S05]  /*1ac0*/  BSYNC.RECONVERGENT B1 ;  /* 0x0000000000017941 */ /* 0x000fea0003800200 */
.L_x_271:
        /* <DEDUP_REMOVED lines=21> */
.L_x_274:
[----:B------:R-:W-:Y:S05]  /*1c20*/  BSYNC.RECONVERGENT B1 ;  /* 0x0000000000017941 */ /* 0x000fea0003800200 */
.L_x_273:
        /* <DEDUP_REMOVED lines=23> */
.L_x_276:
[----:B------:R-:W-:Y:S05]  /*1da0*/  BSYNC.RECONVERGENT B1 ;  /* 0x0000000000017941 */ /* 0x000fea0003800200 */
.L_x_275:
[----:B------:R-:W-:Y:S01]  /*1db0*/  DSETP.GEU.AND P0, PT, R12, R18, PT ;  /* 0x000000120c00722a */ /* 0x000fe20003f0e000 */
[----:B------:R-:W-:Y:S01]  /*1dc0*/  BSSY.RECONVERGENT B1, `(.L_x_277) ;  /* 0x0000014000017945 */ /* 0x000fe20003800200 */
[----:B------:R-:W-:Y:S01]  /*1dd0*/  IMAD.MOV.U32 R14, RZ, RZ, R18 ;  /* 0x000000ffff0e7224 */ /* 0x000fe200078e0012 */
[----:B------:R-:W-:Y:S01]  /*1de0*/  MOV R15, R19 ;  /* 0x00000013000f7202 */ /* 0x000fe20000000f00 */
[----:B-1----:R-:W-:Y:S02]  /*1df0*/  IMAD.MOV.U32 R21, RZ, RZ, R8 ;  /* 0x000000ffff157224 */ /* 0x002fe400078e0008 */
[----:B------:R-:W-:-:S08]  /*1e00*/  IMAD.MOV.U32 R23, RZ, RZ, R9 ;  /* 0x000000ffff177224 */ /* 0x000fd000078e0009 */
        /* <DEDUP_REMOVED lines=15> */
.L_x_278:
[----:B------:R-:W-:Y:S05]  /*1f00*/  BSYNC.RECONVERGENT B1 ;  /* 0x0000000000017941 */ /* 0x000fea0003800200 */
.L_x_277:
        /* <DEDUP_REMOVED lines=21> */
.L_x_280:
[----:B------:R-:W-:Y:S05]  /*2060*/  BSYNC.RECONVERGENT B1 ;  /* 0x0000000000017941 */ /* 0x000fea0003800200 */
.L_x_279:
        /* <DEDUP_REMOVED lines=21> */
.L_x_255:
[----:B------:R-:W0:Y:S01]  /*21c0*/  S2R R4, SR_LANEID ;  /* 0x0000000000047919 */ /* 0x000e220000000000 */
[----:B------:R-:W-:Y:S01]  /*21d0*/  LOP3.LUT R5, R0, 0x3e0, RZ, 0xc0, !PT ;  /* 0x000003e000057812 */ /* 0x000fe200078ec0ff */
[----:B------:R-:W-:Y:S01]  /*21e0*/  BSSY.RECONVERGENT B1, `(.L_x_281) ;  /* 0x0000024000017945 */ /* 0x000fe20003800200 */
[----:B------:R-:W-:Y:S02]  /*21f0*/  IMAD.MOV.U32 R12, RZ, RZ, R9 ;  /* 0x000000ffff0c7224 */ /* 0x000fe400078e0009 */
[----:B------:R-:W-:Y:S02]  /*2200*/  IMAD.MOV.U32 R14, RZ, RZ, R8 ;  /* 0x000000ffff0e7224 */ /* 0x000fe400078e0008 */
[----:B------:R-:W-:Y:S01]  /*2210*/  VIADD R6, R5, 0x20 ;  /* 0x0000002005067836 */ /* 0x000fe20000000000 */
[----:B------:R-:W-:Y:S01]  /*2220*/  LOP3.LUT R5, RZ, R5, RZ, 0x33, !PT ;  /* 0x00000005ff057212 */ /* 0x000fe200078e33ff */
[----:B-----5:R-:W-:-:S03]  /*2230*/  IMAD.MOV.U32 R7, RZ, RZ, R3 ;  /* 0x000000ffff077224 */ /* 0x020fc600078e0003 */
[----:B------:R-:W-:Y:S01]  /*2240*/  ISETP.GT.AND P0, PT, R6, UR6, PT ;  /* 0x0000000606007c0c */ /* 0x000fe2000bf04270 */
[----:B------:R-:W-:Y:S02]  /*2250*/  VIADD R5, R5, UR6 ;  /* 0x0000000605057c36 */ /* 0x000fe40008000000 */
[----:B------:R-:W-:-:S03]  /*2260*/  IMAD.MOV.U32 R6, RZ, RZ, R2 ;  /* 0x000000ffff067224 */ /* 0x000fc600078e0002 */
[----:B------:R-:W-:-:S05]  /*2270*/  SEL R5, R5, 0x1f, P0 ;  /* 0x0000001f05057807 */ /* 0x000fca0000000000 */
[----:B------:R1:W2:Y:S04]  /*2280*/  SHFL.DOWN PT, R10, R2, 0x1, R5 ;  /* 0x08200000020a7989 */ /* 0x0002a800000e0005 */
[----:B------:R1:W3:Y:S04]  /*2290*/  SHFL.DOWN PT, R11, R3, 0x1, R5 ;  /* 0x08200000030b7989 */ /* 0x0002e800000e0005 */
[----:B------:R1:W4:Y:S01]  /*22a0*/  SHFL.DOWN PT, R16, R9, 0x1, R5 ;  /* 0x0820000009107989 */ /* 0x00032200000e0005 */
[----:B0-----:R-:W-:-:S03]  /*22b0*/  ISETP.GE.AND P0, PT, R4, R5, PT ;  /* 0x000000050400720c */ /* 0x001fc60003f06270 */
[----:B------:R1:W0:Y:S10]  /*22c0*/  SHFL.DOWN PT, R13, R8, 0x1, R5 ;  /* 0x08200000080d7989 */ /* 0x00023400000e0005 */
[----:B-1----:R-:W-:Y:S05]  /*22d0*/  @P0 BRA `(.L_x_282) ;  /* 0x0000000000500947 */ /* 0x002fea0003800000 */
[----:B--23--:R-:W-:Y:S01]  /*22e0*/  DSETP.GEU.AND P0, PT, R2, R10, PT ;  /* 0x0000000a0200722a */ /* 0x00cfe20003f0e000 */
        /* <DEDUP_REMOVED lines=19> */
.L_x_282:
[----:B------:R-:W-:Y:S05]  /*2420*/  BSYNC.RECONVERGENT B1 ;  /* 0x0000000000017941 */ /* 0x000fea0003800200 */
.L_x_281:
[----:B------:R-:W-:Y:S01]  /*2430*/  VIADD R2, R4, 0x2 ;  /* 0x0000000204027836 */ /* 0x000fe20000000000 */
[----:B------:R1:W1:Y:S01]  /*2440*/  SHFL.DOWN PT, R8, R6, 0x2, R5 ;  /* 0x0840000006087989 */ /* 0x00026200000e0005 */
[----:B------:R-:W-:Y:S01]  /*2450*/  BSSY.RECONVERGENT B1, `(.L_x_283) ;  /* 0x000001e000017945 */ /* 0x000fe20003800200 */
[----:B--2---:R-:W-:Y:S01]  /*2460*/  IMAD.MOV.U32 R10, RZ, RZ, R12 ;  /* 0x000000ffff0a7224 */ /* 0x004fe200078e000c */
[----:B----4-:R-:W-:Y:S01]  /*2470*/  MOV R16, R14 ;  /* 0x0000000e00107202 */ /* 0x010fe20000000f00 */
[----:B------:R2:W4:Y:S01]  /*2480*/  SHFL.DOWN PT, R9, R7, 0x2, R5 ;  /* 0x0840000007097989 */ /* 0x00052200000e0005 */
[----:B------:R-:W-:Y:S01]  /*2490*/  ISETP.GT.AND P0, PT, R2, R5, PT ;  /* 0x000000050200720c */ /* 0x000fe20003f04270 */
[----:B------:R-:W-:Y:S02]  /*24a0*/  IMAD.MOV.U32 R2, RZ, RZ, R6 ;  /* 0x000000ffff027224 */ /* 0x000fe400078e0006 */
[----:B---3--:R2:W3:Y:S01]  /*24b0*/  SHFL.DOWN PT, R11, R12, 0x2, R5 ;  /* 0x084000000c0b7989 */ /* 0x0084e200000e0005 */
[----:B------:R-:W-:-:S03]  /*24c0*/  IMAD.MOV.U32 R3, RZ, RZ, R7 ;  /* 0x000000ffff037224 */ /* 0x000fc600078e0007 */
[----:B0-----:R2:W0:Y:S06]  /*24d0*/  SHFL.DOWN PT, R13, R14, 0x2, R5 ;  /* 0x084000000e0d7989 */ /* 0x00142c00000e0005 */
[----:B------:R-:W-:Y:S05]  /*24e0*/  @P0 BRA `(.L_x_284) ;  /* 0x0000000000500947 */ /* 0x000fea0003800000 */
[----:B-1--4-:R-:W-:Y:S01]  /*24f0*/  DSETP.GEU.AND P0, PT, R6, R8, PT ;  /* 0x000000080600722a */ /* 0x012fe20003f0e000 */
        /* <DEDUP_REMOVED lines=19> */
.L_x_284:
[----:B------:R-:W-:Y:S05]  /*2630*/  BSYNC.RECONVERGENT B1 ;  /* 0x0000000000017941 */ /* 0x000fea0003800200 */
.L_x_283:
[----:B-1----:R-:W-:Y:S01]  /*2640*/  VIADD R6, R4, 0x4 ;  /* 0x0000000404067836 */ /* 0x002fe20000000000 */
[----:B------:R1:W1:Y:S01]  /*2650*/  SHFL.DOWN PT, R8, R2, 0x4, R5 ;  /* 0x0880000002087989 */ /* 0x00026200000e0005 */
[----:B------:R-:W-:Y:S01]  /*2660*/  BSSY.RECONVERGENT B1, `(.L_x_285) ;  /* 0x000001e000017945 */ /* 0x000fe20003800200 */
[----:B--2---:R-:W-:Y:S02]  /*2670*/  IMAD.MOV.U32 R12, RZ, RZ, R10 ;  /* 0x000000ffff0c7224 */ /* 0x004fe400078e000a */
[----:B------:R-:W-:Y:S01]  /*2680*/  ISETP.GT.AND P0, PT, R6, R5, PT ;  /* 0x000000050600720c */ /* 0x000fe20003f04270 */
[----:B----4-:R2:W4:Y:S01]  /*2690*/  SHFL.DOWN PT, R9, R3, 0x4, R5 ;  /* 0x0880000003097989 */ /* 0x01052200000e0005 */
[----:B------:R-:W-:Y:S02]  /*26a0*/  IMAD.MOV.U32 R14, RZ, RZ, R16 ;  /* 0x000000ffff0e7224 */ /* 0x000fe400078e0010 */
[----:B------:R-:W-:Y:S01]  /*26b0*/  IMAD.MOV.U32 R6, RZ, RZ, R2 ;  /* 0x000000ffff067224 */ /* 0x000fe200078e0002 */
[----:B---3--:R2:W3:Y:S01]  /*26c0*/  SHFL.DOWN PT, R11, R10, 0x4, R5 ;  /* 0x088000000a0b7989 */ /* 0x0084e200000e0005 */
[----:B------:R-:W-:-:S03]  /*26d0*/  IMAD.MOV.U32 R7, RZ, RZ, R3 ;  /* 0x000000ffff077224 */ /* 0x000fc600078e0003 */
[----:B0-----:R2:W0:Y:S04]  /*26e0*/  SHFL.DOWN PT, R13, R16, 0x4, R5 ;  /* 0x08800000100d7989 */ /* 0x00142800000e0005 */
        /* <DEDUP_REMOVED lines=21> */
.L_x_286:
[----:B------:R-:W-:Y:S05]  /*2840*/  BSYNC.RECONVERGENT B1 ;  /* 0x0000000000017941 */ /* 0x000fea0003800200 */
.L_x_285:
        /* <DEDUP_REMOVED lines=32> */
.L_x_288:
[----:B------:R-:W-:Y:S05]  /*2a50*/  BSYNC.RECONVERGENT B1 ;  /* 0x0000000000017941 */ /* 0x000fea0003800200 */
.L_x_287:
[----:B-1----:R-:W-:Y:S01]  /*2a60*/  VIADD R8, R4, 0x10 ;  /* 0x0000001004087836 */ /* 0x002fe20000000000 */
[----:B------:R1:W1:Y:S01]  /*2a70*/  SHFL.DOWN PT, R6, R2, 0x10, R5 ;  /* 0x0a00000002067989 */ /* 0x00026200000e0005 */
[----:B------:R-:W-:Y:S01]  /*2a80*/  BSSY.RECONVERGENT B1, `(.L_x_289) ;  /* 0x000001e000017945 */ /* 0x000fe20003800200 */
[----:B--2---:R-:W-:Y:S01]  /*2a90*/  IMAD.MOV.U32 R14, RZ, RZ, R10 ;  /* 0x000000ffff0e7224 */ /* 0x004fe200078e000a */
[----:B------:R-:W-:Y:S01]  /*2aa0*/  MOV R15, R16 ;  /* 0x00000010000f7202 */ /* 0x000fe20000000f00 */
[----:B------:R2:W1:Y:S01]  /*2ab0*/  SHFL.DOWN PT, R7, R3, 0x10, R5 ;  /* 0x0a00000003077989 */ /* 0x00046200000e0005 */
[----:B------:R-:W-:Y:S01]  /*2ac0*/  ISETP.GT.AND P0, PT, R8, R5, PT ;  /* 0x000000050800720c */ /* 0x000fe20003f04270 */
[----:B------:R-:W-:Y:S02]  /*2ad0*/  IMAD.MOV.U32 R12, RZ, RZ, R2 ;  /* 0x000000ffff0c7224 */ /* 0x000fe400078e0002 */
[----:B----4-:R2:W4:Y:S01]  /*2ae0*/  SHFL.DOWN PT, R9, R10, 0x10, R5 ;  /* 0x0a0000000a097989 */ /* 0x01052200000e0005 */
[----:B0-----:R-:W-:-:S03]  /*2af0*/  IMAD.MOV.U32 R13, RZ, RZ, R3 ;  /* 0x000000ffff0d7224 */ /* 0x001fc600078e0003 */
[----:B---3--:R2:W0:Y:S06]  /*2b00*/  SHFL.DOWN PT, R11, R16, 0x10, R5 ;  /* 0x0a000000100b7989 */ /* 0x00842c00000e0005 */
[----:B------:R-:W-:Y:S05]  /*2b10*/  @P0 BRA `(.L_x_290) ;  /* 0x0000000000500947 */ /* 0x000fea0003800000 */
[----:B-1----:R-:W-:Y:S01]  /*2b20*/  DSETP.GEU.AND P0, PT, R2, R6, PT ;  /* 0x000000060200722a */ /* 0x002fe20003f0e000 */
        /* <DEDUP_REMOVED lines=19> */
.L_x_290:
[----:B------:R-:W-:Y:S05]  /*2c60*/  BSYNC.RECONVERGENT B1 ;  /* 0x0000000000017941 */ /* 0x000fea0003800200 */
.L_x_289:
[----:B------:R-:W-:Y:S01]  /*2c70*/  ISETP.NE.AND P0, PT, R4, RZ, PT ;  /* 0x000000ff0400720c */ /* 0x000fe20003f05270 */
[----:B------:R-:W-:-:S12]  /*2c80*/  BSSY.RECONVERGENT B1, `(.L_x_291) ;  /* 0x000000a000017945 */ /* 0x000fd80003800200 */
[----:B------:R-:W-:Y:S05]  /*2c90*/  @P0 BRA `(.L_x_292) ;  /* 0x0000000000200947 */ /* 0x000fea0003800000 */
[----:B------:R-:W3:Y:S01]  /*2ca0*/  S2R R4, SR_CgaCtaId ;  /* 0x0000000000047919 */ /* 0x000ee20000008800 */
[----:B--2---:R-:W-:Y:S02]  /*2cb0*/  MOV R3, 0x400 ;  /* 0x0000040000037802 */ /* 0x004fe40000000f00 */
[----:B-1----:R-:W-:-:S04]  /*2cc0*/  SHF.R.U32.HI R2, RZ, 0x1, R0 ;  /* 0x00000001ff027819 */ /* 0x002fc80000011600 */
[----:B------:R-:W-:Y:S02]  /*2cd0*/  LOP3.LUT R2, R2, 0x1f0, RZ, 0xc0, !PT ;  /* 0x000001f002027812 */ /* 0x000fe400078ec0ff */
[----:B---3--:R-:W-:-:S05]  /*2ce0*/  LEA R3, R4, R3, 0x18 ;  /* 0x0000000304037211 */ /* 0x008fca00078ec0ff */
[----:B------:R-:W-:-:S05]  /*2cf0*/  IMAD.IADD R3, R2, 0x1, R3 ;  /* 0x0000000102037824 */ /* 0x000fca00078e0203 */
[----:B------:R3:W-:Y:S04]  /*2d00*/  STS.64 [R3+0x10], R14 ;  /* 0x0000100e03007388 */ /* 0x0007e80000000a00 */
[----:B------:R3:W-:Y:S02]  /*2d10*/  STS.64 [R3+0x8], R12 ;  /* 0x0000080c03007388 */ /* 0x0007e40000000a00 */
.L_x_292:
[----:B------:R-:W-:Y:S05]  /*2d20*/  BSYNC.RECONVERGENT B1 ;  /* 0x0000000000017941 */ /* 0x000fea0003800200 */
.L_x_291:
[----:B------:R-:W-:Y:S01]  /*2d30*/  BAR.SYNC.DEFER_BLOCKING 0x0 ;  /* 0x0000000000007b1d */ /* 0x000fe20000010000 */
[----:B------:R-:W-:-:S13]  /*2d40*/  ISETP.NE.AND P1, PT, R0, RZ, PT ;  /* 0x000000ff0000720c */ /* 0x000fda0003f25270 */
[----:B------:R-:W-:Y:S05]  /*2d50*/  @P1 BRA `(.L_x_268) ;  /* 0x0000003400c41947 */ /* 0x000fea0003800000 */
[----:B------:R-:W-:Y:S01]  /*2d60*/  UISETP.GE.AND UP0, UPT, UR6, 0x21, UPT ;  /* 0x000000210600788c */ /* 0x000fe2000bf06270 */
[----:B0-----:R-:W-:Y:S02]  /*2d70*/  IMAD.MOV.U32 R11, RZ, RZ, R14 ;  /* 0x000000ffff0b7224 */ /* 0x001fe400078e000e */
[----:B------:R-:W-:Y:S02]  /*2d80*/  IMAD.MOV.U32 R8, RZ, RZ, R15 ;  /* 0x000000ffff087224 */ /* 0x000fe400078e000f */
[----:B-1----:R-:W-:Y:S02]  /*2d90*/  IMAD.MOV.U32 R2, RZ, RZ, R12 ;  /* 0x000000ffff027224 */ /* 0x002fe400078e000c */
[----:B--23--:R-:W-:Y:S02]  /*2da0*/  IMAD.MOV.U32 R3, RZ, RZ, R13 ;  /* 0x000000ffff037224 */ /* 0x00cfe400078e000d */
[----:B------:R-:W-:Y:S05]  /*2db0*/  BRA.U !UP0, `(.L_x_293) ;  /* 0x00000001086c7547 */ /* 0x000fea000b800000 */
[----:B------:R-:W0:Y:S01]  /*2dc0*/  S2UR UR5, SR_CgaCtaId ;  /* 0x00000000000579c3 */ /* 0x000e220000008800 */
[----:B------:R-:W-:Y:S01]  /*2dd0*/  UMOV UR4, 0x400 ;  /* 0x0000040000047882 */ /* 0x000fe20000000000 */
[----:B------:R-:W-:Y:S01]  /*2de0*/  BSSY.RECONVERGENT B1, `(.L_x_293) ;  /* 0x0000018000017945 */ /* 0x000fe20003800200 */
[----:B0-----:R-:W-:-:S09]  /*2df0*/  ULEA UR4, UR5, UR4, 0x18 ;  /* 0x0000000405047291 */ /* 0x001fd2000f8ec0ff */
[----:B------:R-:W0:Y:S04]  /*2e00*/  LDS.64 R4, [UR4+0x18] ;  /* 0x00001804ff047984 */ /* 0x000e280008000a00 */
        /* <DEDUP_REMOVED lines=21> */
.L_x_294:
[----:B------:R-:W-:Y:S05]  /*2f60*/  BSYNC.RECONVERGENT B1 ;  /* 0x0000000000017941 */ /* 0x000fea0003800200 */
.L_x_293:
[----:B------:R-:W-:Y:S01]  /*2f70*/  UISETP.GE.AND UP0, UPT, UR6, 0x41, UPT ;  /* 0x000000410600788c */ /* 0x000fe2000bf06270 */
[----:B----4-:R-:W-:Y:S02]  /*2f80*/  IMAD.MOV.U32 R9, RZ, RZ, R11 ;  /* 0x000000ffff097224 */ /* 0x010fe400078e000b */
        /* <DEDUP_REMOVED lines=30> */
.L_x_296:
[----:B------:R-:W-:Y:S05]  /*3170*/  BSYNC.RECONVERGENT B1 ;  /* 0x0000000000017941 */ /* 0x000fea0003800200 */
.L_x_295:
[----:B------:R-:W-:Y:S01]  /*3180*/  UISETP.GE.AND UP0, UPT, UR6, 0x61, UPT ;  /* 0x000000610600788c */ /* 0x000fe2000bf06270 */
[----:B------:R-:W-:Y:S01]  /*3190*/  IMAD.MOV.U32 R11, RZ, RZ, R9 ;  /* 0x000000ffff0b7224 */ /* 0x000fe200078e0009 */
[----:B------:R-:W-:Y:S01]  /*31a0*/  MOV R3, R5 ;  /* 0x0000000500037202 */ /* 0x000fe20000000f00 */
[----:B------:R-:W-:Y:S02]  /*31b0*/  IMAD.MOV.U32 R8, RZ, RZ, R0 ;  /* 0x000000ffff087224 */ /* 0x000fe400078e0000 */
[----:B------:R-:W-:-:S04]  /*31c0*/  IMAD.MOV.U32 R2, RZ, RZ, R4 ;  /* 0x000000ffff027224 */ /* 0x000fc800078e0004 */
        /* <DEDUP_REMOVED lines=27> */
.L_x_298:
[----:B------:R-:W-:Y:S05]  /*3380*/  BSYNC.RECONVERGENT B1 ;  /* 0x0000000000017941 */ /* 0x000fea0003800200 */
.L_x_297:
        /* <DEDUP_REMOVED lines=32> */
.L_x_300:
[----:B------:R-:W-:Y:S05]  /*3590*/  BSYNC.RECONVERGENT B1 ;  /* 0x0000000000017941 */ /* 0x000fea0003800200 */
.L_x_299:
        /* <DEDUP_REMOVED lines=32> */
.L_x_302:
[----:B------:R-:W-:Y:S05]  /*37a0*/  BSYNC.RECONVERGENT B1 ;  /* 0x0000000000017941 */ /* 0x000fea0003800200 */
.L_x_301:
        /* <DEDUP_REMOVED lines=14> */
[----:B------:R-:W-:Y:S01]  /*3890*/  IMAD.MOV.U32 R5, RZ, RZ, R7 ;  /* 0x000000ffff057224 */ /* 0x000fe200078e0007 */
[----:B-1----:R-:W-:Y:S01]  /*38a0*/  MOV R9, R12 ;  /* 0x0000000c00097202 */ /* 0x002fe20000000f00 */
[----:B------:R-:W-:-:S09]  /*38b0*/  IMAD.MOV.U32 R0, RZ, RZ, R13 ;  /* 0x000000ffff007224 */ /* 0x000fd200078e000d */
        /* <DEDUP_REMOVED lines=15> */
.L_x_304:
[----:B------:R-:W-:Y:S05]  /*39b0*/  BSYNC.RECONVERGENT B1 ;  /* 0x0000000000017941 */ /* 0x000fea0003800200 */
.L_x_303:
        /* <DEDUP_REMOVED lines=32> */
.L_x_236:
[----:B------:R-:W1:Y:S01]  /*3bc0*/  S2R R0, SR_TID.X ;  /* 0x0000000000007919 */ /* 0x000e620000002100 */
[----:B------:R-:W1:Y:S01]  /*3bd0*/  LDC.64 R2, c[0x0][0x380] ;  /* 0x0000e000ff027b82 */ /* 0x000e620000000a00 */
[----:B------:R-:W2:Y:S01]  /*3be0*/  LDCU.64 UR6, c[0x0][0x388] ;  /* 0x00007100ff0677ac */ /* 0x000ea20008000a00 */
[----:B-1----:R-:W-:-:S05]  /*3bf0*/  IMAD.WIDE.U32 R2, R0, 0x8, R2 ;  /* 0x0000000800027825 */ /* 0x002fca00078e0002 */
[----:B0-----:R-:W3:Y:S04]  /*3c00*/  LDG.E.64 R4, desc[UR8][R2.64] ;  /* 0x0000000802047981 */ /* 0x001ee8000c1e1b00 */
[----:B------:R-:W3:Y:S04]  /*3c10*/  LDG.E.64 R6, desc[UR8][R2.64+0x800] ;  /* 0x0008000802067981 */ /* 0x000ee8000c1e1b00 */
[----:B------:R-:W4:Y:S04]  /*3c20*/  LDG.E.64 R8, desc[UR8][R2.64+0x1000] ;  /* 0x0010000802087981 */ /* 0x000f28000c1e1b00 */
[----:B------:R-:W5:Y:S04]  /*3c30*/  LDG.E.64 R12, desc[UR8][R2.64+0x1800] ;  /* 0x00180008020c7981 */ /* 0x000f68000c1e1b00 */
[----:B------:R-:W5:Y:S01]  /*3c40*/  LDG.E.64 R10, desc[UR8][R2.64+0x2000] ;  /* 0x00200008020a7981 */ /* 0x000f62000c1e1b00 */
[----:B------:R-:W-:Y:S01]  /*3c50*/  BSSY.RECONVERGENT B1, `(.L_x_305) ;  /* 0x000001c000017945 */ /* 0x000fe20003800200 */
[----:B---3--:R-:W-:-:S06]  /*3c60*/  DSETP.GEU.AND P0, PT, R4, R6, PT ;  /* 0x000000060400722a */ /* 0x008fcc0003f0e000 */
[----:B------:R-:W-:Y:S02]  /*3c70*/  FSEL R4, R4, R6, P0 ;  /* 0x0000000604047208 */ /* 0x000fe40000000000 */
[----:B------:R-:W-:Y:S01]  /*3c80*/  FSEL R5, R5, R7, P0 ;  /* 0x0000000705057208 */ /* 0x000fe20000000000 */
[C---:B------:R-:W-:Y:S01]  /*3c90*/  VIADD R7, R0.reuse, 0x200 ;  /* 0x0000020000077836 */ /* 0x040fe20000000000 */
[----:B------:R-:W-:-:S04]  /*3ca0*/  LOP3.LUT R6, R0, 0x400, RZ, 0xfc, !PT ;  /* 0x0000040000067812 */ /* 0x000fc800078efcff */
[----:B----4-:R-:W-:Y:S01]  /*3cb0*/  DSETP.GEU.AND P1, PT, R4, R8, PT ;  /* 0x000000080400722a */ /* 0x010fe20003f2e000 */
[----:B--2---:R-:W-:-:S05]  /*3cc0*/  IADD3 R17, P4, PT, R6, UR6, RZ ;  /* 0x0000000606117c10 */ /* 0x004fca000ff9e0ff */
[----:B------:R-:W-:Y:S01]  /*3cd0*/  FSEL R4, R4, R8, P1 ;  /* 0x0000000804047208 */ /* 0x000fe20000800000 */
[----:B------:R-:W-:Y:S01]  /*3ce0*/  IMAD.X R16, RZ, RZ, UR7, P4 ;  /* 0x00000007ff107e24 */ /* 0x000fe2000a0e06ff */
[----:B------:R-:W-:Y:S01]  /*3cf0*/  FSEL R5, R5, R9, P1 ;  /* 0x0000000905057208 */ /* 0x000fe20000800000 */
[----:B------:R-:W-:-:S05]  /*3d00*/  VIADD R9, R0, 0x100 ;  /* 0x0000010000097836 */ /* 0x000fca0000000000 */
[----:B-----5:R-:W-:Y:S01]  /*3d10*/  DSETP.GEU.AND P2, PT, R4, R12, PT ;  /* 0x0000000c0400722a */ /* 0x020fe20003f4e000 */
[----:B------:R-:W-:-:S05]  /*3d20*/  @P1 SEL R7, R0, R9, P0 ;  /* 0x0000000900071207 */ /* 0x000fca0000000000 */
[----:B------:R-:W-:Y:S02]  /*3d30*/  FSEL R4, R4, R12, P2 ;  /* 0x0000000c04047208 */ /* 0x000fe40001000000 */
[----:B------:R-:W-:-:S06]  /*3d40*/  FSEL R5, R5, R13, P2 ;  /* 0x0000000d05057208 */ /* 0x000fcc0001000000 */
[----:B------:R-:W-:Y:S01]  /*3d50*/  DSETP.GEU.AND P3, PT, R4, R10, PT ;  /* 0x0000000a0400722a */ /* 0x000fe20003f6e000 */
[----:B------:R-:W-:-:S13]  /*3d60*/  @!P2 VIADD R7, R0, 0x300 ;  /* 0x000003000007a836 */ /* 0x000fda0000000000 */
[----:B------:R-:W-:Y:S05]  /*3d70*/  @!P3 BRA `(.L_x_306) ;  /* 0x000000000024b947 */ /* 0x000fea0003800000 */
[C---:B------:R-:W-:Y:S02]  /*3d80*/  ISETP.GE.U32.AND P0, PT, R7.reuse, R6, PT ;  /* 0x000000060700720c */ /* 0x040fe40003f06070 */
[----:B------:R-:W-:Y:S02]  /*3d90*/  IADD3 R6, P1, PT, R7, UR6, RZ ;  /* 0x0000000607067c10 */ /* 0x000fe4000ff3e0ff */
[----:B------:R-:W-:-:S03]  /*3da0*/  ISETP.GE.U32.AND.EX P0, PT, RZ, RZ, PT, P0 ;  /* 0x000000ffff00720c */ /* 0x000fc60003f06100 */
[----:B------:R-:W-:-:S10]  /*3db0*/  IMAD.X R7, RZ, RZ, UR7, P1 ;  /* 0x00000007ff077e24 */ /* 0x000fd400088e06ff */
[----:B------:R-:W-:-:S06]  /*3dc0*/  DSETP.LT.OR P0, PT, R10, R4, !P0 ;  /* 0x000000040a00722a */ /* 0x000fcc0004701400 */
[----:B------:R-:W-:Y:S02]  /*3dd0*/  FSEL R10, R4, R10, P0 ;  /* 0x0000000a040a7208 */ /* 0x000fe40000000000 */
[----:B------:R-:W-:Y:S02]  /*3de0*/  FSEL R11, R5, R11, P0 ;  /* 0x0000000b050b7208 */ /* 0x000fe40000000000 */
[----:B------:R-:W-:Y:S02]  /*3df0*/  SEL R17, R6, R17, P0 ;  /* 0x0000001106117207 */ /* 0x000fe40000000000 */
[----:B------:R-:W-:-:S07]  /*3e00*/  SEL R16, R7, R16, P0 ;  /* 0x0000001007107207 */ /* 0x000fce0000000000 */
.L_x_306:
[----:B------:R-:W-:Y:S05]  /*3e10*/  BSYNC.RECONVERGENT B1 ;  /* 0x0000000000017941 */ /* 0x000fea0003800200 */
.L_x_305:
[----:B------:R-:W-:Y:S01]  /*3e20*/  UISETP.GE.U32.AND UP0, UPT, UR4, 0xa00, UPT ;  /* 0x00000a000400788c */ /* 0x000fe2000bf06070 */
[----:B------:R-:W-:Y:S02]  /*3e30*/  IMAD.MOV.U32 R19, RZ, RZ, 0x500 ;  /* 0x00000500ff137424 */ /* 0x000fe400078e00ff */
[----:B------:R-:W-:Y:S01]  /*3e40*/  IMAD.MOV.U32 R18, RZ, RZ, RZ ;  /* 0x000000ffff127224 */ /* 0x000fe200078e00ff */
[----:B------:R-:W-:-:S09]  /*3e50*/  UISETP.GE.U32.AND.EX UP0, UPT, UR5, URZ, UPT, UP0 ;  /* 0x000000ff0500728c */ /* 0x000fd2000bf06100 */
[----:B------:R-:W-:Y:S05]  /*3e60*/  BRA.U !UP0, `(.L_x_307) ;  /* 0x0000000508647547 */ /* 0x000fea000b800000 */
[----:B------:R-:W-:Y:S01]  /*3e70*/  IMAD.MOV.U32 R14, RZ, RZ, R10 ;  /* 0x000000ffff0e7224 */ /* 0x000fe200078e000a */
[----:B------:R-:W0:Y:S01]  /*3e80*/  LDCU.64 UR6, c[0x0][0x388] ;  /* 0x00007100ff0677ac */ /* 0x000e220008000a00 */
[----:B------:R-:W-:Y:S02]  /*3e90*/  IMAD.MOV.U32 R15, RZ, RZ, R11 ;  /* 0x000000ffff0f7224 */ /* 0x000fe400078e000b */
[----:B------:R-:W-:Y:S01]  /*3ea0*/  IMAD.MOV.U32 R21, RZ, RZ, 0x500 ;  /* 0x00000500ff157424 */ /* 0x000fe200078e00ff */
[----:B------:R-:W1:Y:S01]  /*3eb0*/  LDCU.64 UR4, c[0x0][0x398] ;  /* 0x00007300ff0477ac */ /* 0x000e620008000a00 */
[----:B------:R-:W-:-:S07]  /*3ec0*/  IMAD.MOV.U32 R19, RZ, RZ, RZ ;  /* 0x000000ffff137224 */ /* 0x000fce00078e00ff */
.L_x_310:
[----:B------:R-:W-:-:S04]  /*3ed0*/  LEA R24, P0, R21, R2, 0x3 ;  /* 0x0000000215187211 */ /* 0x000fc800078018ff */
[----:B------:R-:W-:-:S05]  /*3ee0*/  LEA.HI.X R25, R21, R3, R19, 0x3, P0 ;  /* 0x0000000315197211 */ /* 0x000fca00000f1c13 */
[----:B------:R-:W2:Y:S04]  /*3ef0*/  LDG.E.64 R12, desc[UR8][R24.64] ;  /* 0x00000008180c7981 */ /* 0x000ea8000c1e1b00 */
[----:B------:R-:W3:Y:S04]  /*3f00*/  LDG.E.64 R8, desc[UR8][R24.64+0x800] ;  /* 0x0008000818087981 */ /* 0x000ee8000c1e1b00 */
[----:B------:R-:W4:Y:S04]  /*3f10*/  LDG.E.64 R6, desc[UR8][R24.64+0x1000] ;  /* 0x0010000818067981 */ /* 0x000f28000c1e1b00 */
[----:B------:R1:W5:Y:S04]  /*3f20*/  LDG.E.64 R4, desc[UR8][R24.64+0x1800] ;  /* 0x0018000818047981 */ /* 0x000368000c1e1b00 */
[----:B------:R1:W5:Y:S01]  /*3f30*/  LDG.E.64 R10, desc[UR8][R24.64+0x2000] ;  /* 0x00200008180a7981 */ /* 0x000362000c1e1b00 */
[----:B0-----:R-:W-:Y:S01]  /*3f40*/  IADD3 R18, P0, P1, R21, UR6, R0 ;  /* 0x0000000615127c10 */ /* 0x001fe2000f91e000 */
[----:B------:R-:W-:Y:S03]  /*3f50*/  BSSY.RECONVERGENT B1, `(.L_x_308) ;  /* 0x0000027000017945 */ /* 0x000fe60003800200 */
[----:B------:R-:W-:Y:S01]  /*3f60*/  IADD3.X R20, PT, PT, R19, UR7, RZ, P0, P1 ;  /* 0x0000000713147c10 */ /* 0x000fe200087e24ff */
[----:B------:R-:W-:-:S04]  /*3f70*/  IMAD.MOV.U32 R22, RZ, RZ, R18 ;  /* 0x000000ffff167224 */ /* 0x000fc800078e0012 */
[----:B------:R-:W-:Y:S01]  /*3f80*/  IMAD.MOV.U32 R23, RZ, RZ, R20 ;  /* 0x000000ffff177224 */ /* 0x000fe200078e0014 */
[----:B--2---:R-:W-:-:S14]  /*3f90*/  DSETP.GEU.AND P2, PT, R14, R12, PT ;  /* 0x0000000c0e00722a */ /* 0x004fdc0003f4e000 */
[----:B------:R-:W-:-:S04]  /*3fa0*/  @P2 ISETP.GE.U32.AND P0, PT, R17, R22, PT ;  /* 0x000000161100220c */ /* 0x000fc80003f06070 */
[----:B------:R-:W-:-:S13]  /*3fb0*/  @P2 ISETP.GE.AND.EX P0, PT, R16, R23, PT, P0 ;  /* 0x000000171000220c */ /* 0x000fda0003f06300 */
[----:B------:R-:W-:-:S06]  /*3fc0*/  @P2 DSETP.LT.OR P0, PT, R12, R14, !P0 ;  /* 0x0000000e0c00222a */ /* 0x000fcc0004701400 */
[----:B------:R-:W-:Y:S02]  /*3fd0*/  @P2 FSEL R14, R14, R12, P0 ;  /* 0x0000000c0e0e2208 */ /* 0x000fe40000000000 */
[----:B------:R-:W-:Y:S02]  /*3fe0*/  @P2 FSEL R15, R15, R13, P0 ;  /* 0x0000000d0f0f2208 */ /* 0x000fe40000000000 */
[----:B------:R-:W-:Y:S01]  /*3ff0*/  @P2 SEL R22, R17, R22, P0 ;  /* 0x0000001611162207 */ /* 0x000fe20000000000 */
[----:B------:R-:W-:Y:S01]  /*4000*/  @P2 IMAD.MOV.U32 R12, RZ, RZ, R14 ;  /* 0x000000ffff0c2224 */ /* 0x000fe200078e000e */
[----:B------:R-:W-:Y:S01]  /*4010*/  @P2 SEL R23, R16, R23, P0 ;  /* 0x0000001710172207 */ /* 0x000fe20000000000 */
[----:B------:R-:W-:Y:S01]  /*4020*/  @P2 IMAD.MOV.U32 R13, RZ, RZ, R15 ;  /* 0x000000ffff0d2224 */ /* 0x000fe200078e000f */
[----:B------:R-:W-:-:S05]  /*4030*/  IADD3 R15, P3, PT, R18, 0x100, RZ ;  /* 0x00000100120f7810 */ /* 0x000fca0007f7e0ff */
[----:B---3--:R-:W-:Y:S01]  /*4040*/  DSETP.GEU.AND P1, PT, R12, R8, PT ;  /* 0x000000080c00722a */ /* 0x008fe20003f2e000 */
[----:B------:R-:W-:-:S13]  /*4050*/  IMAD.X R16, RZ, RZ, R20, P3 ;  /* 0x000000ffff107224 */ /* 0x000fda00018e0614 */
[----:B------:R-:W-:-:S04]  /*4060*/  @P1 ISETP.GE.U32.AND P0, PT, R22, R15, PT ;  /* 0x0000000f1600120c */ /* 0x000fc80003f06070 */
[----:B------:R-:W-:-:S13]  /*4070*/  @P1 ISETP.GE.AND.EX P0, PT, R23, R16, PT, P0 ;  /* 0x000000101700120c */ /* 0x000fda0003f06300 */
[----:B------:R-:W-:-:S06]  /*4080*/  @P1 DSETP.LT.OR P0, PT, R8, R12, !P0 ;  /* 0x0000000c0800122a */ /* 0x000fcc0004701400 */
[----:B------:R-:W-:Y:S02]  /*4090*/  @P1 FSEL R12, R12, R8, P0 ;  /* 0x000000080c0c1208 */ /* 0x000fe40000000000 */
[----:B------:R-:W-:Y:S02]  /*40a0*/  @P1 FSEL R13, R13, R9, P0 ;  /* 0x000000090d0d1208 */ /* 0x000fe40000000000 */
[----:B------:R-:W-:Y:S01]  /*40b0*/  @P1 SEL R15, R22, R15, P0 ;  /* 0x0000000f160f1207 */ /* 0x000fe20000000000 */
[----:B------:R-:W-:Y:S01]  /*40c0*/  @P1 IMAD.MOV.U32 R8, RZ, RZ, R12 ;  /* 0x000000ffff081224 */ /* 0x000fe200078e000c */
[----:B------:R-:W-:Y:S01]  /*40d0*/  IADD3 R12, P3, PT, R18, 0x200, RZ ;  /* 0x00000200120c7810 */ /* 0x000fe20007f7e0ff */
[----:B------:R-:W-:Y:S01]  /*40e0*/  @P1 IMAD.MOV.U32 R9, RZ, RZ, R13 ;  /* 0x000000ffff091224 */ /* 0x000fe200078e000d */
[----:B------:R-:W-:-:S03]  /*40f0*/  @P1 SEL R16, R23, R16, P0 ;  /* 0x0000001017101207 */ /* 0x000fc60000000000 */
[----:B------:R-:W-:Y:S02]  /*4100*/  IMAD.X R14, RZ, RZ, R20, P3 ;  /* 0x000000ffff0e7224 */ /* 0x000fe400018e0614 */
[----:B----4-:R-:W-:-:S14]  /*4110*/  DSETP.GEU.AND P2, PT, R8, R6, PT ;  /* 0x000000060800722a */ /* 0x010fdc0003f4e000 */
[----:B-1----:R-:W-:Y:S05]  /*4120*/  @!P2 BRA `(.L_x_309) ;  /* 0x000000000024a947 */ /* 0x002fea0003800000 */
[----:B------:R-:W-:-:S04]  /*4130*/  IADD3 R12, P1, PT, R18, 0x200, RZ ;  /* 0x00000200120c7810 */ /* 0x000fc80007f3e0ff */
[----:B------:R-:W-:Y:S01]  /*4140*/  ISETP.GE.U32.AND P0, PT, R15, R12, PT ;  /* 0x0000000c0f00720c */ /* 0x000fe20003f06070 */
[----:B------:R-:W-:-:S05]  /*4150*/  IMAD.X R13, RZ, RZ, R20, P1 ;  /* 0x000000ffff0d7224 */ /* 0x000fca00008e0614 */
[----:B------:R-:W-:-:S13]  /*4160*/  ISETP.GE.AND.EX P0, PT, R16, R13, PT, P0 ;  /* 0x0000000d1000720c */ /* 0x000fda0003f06300 */
[----:B------:R-:W-:-:S06]  /*4170*/  DSETP.LT.OR P0, PT, R6, R8, !P0 ;  /* 0x000000080600722a */ /* 0x000fcc0004701400 */
[----:B------:R-:W-:Y:S02]  /*4180*/  FSEL R6, R8, R6, P0 ;  /* 0x0000000608067208 */ /* 0x000fe40000000000 */
[----:B------:R-:W-:Y:S02]  /*4190*/  FSEL R7, R9, R7, P0 ;  /* 0x0000000709077208 */ /* 0x000fe40000000000 */
[----:B------:R-:W-:Y:S02]  /*41a0*/  SEL R12, R15, R12, P0 ;  /* 0x0000000c0f0c7207 */ /* 0x000fe40000000000 */
[----:B------:R-:W-:-:S07]  /*41b0*/  SEL R14, R16, R13, P0 ;  /* 0x0000000d100e7207 */ /* 0x000fce0000000000 */
.L_x_309:
[----:B------:R-:W-:Y:S05]  /*41c0*/  BSYNC.RECONVERGENT B1 ;  /* 0x0000000000017941 */ /* 0x000fea0003800200 */
.L_x_308:
[----:B-----5:R-:W-:Y:S01]  /*41d0*/  DSETP.GEU.AND P1, PT, R6, R4, PT ;  /* 0x000000040600722a */ /* 0x020fe20003f2e000 */
[C---:B------:R-:W-:Y:S02]  /*41e0*/  IADD3 R8, P0, PT, R18.reuse, 0x300, RZ ;  /* 0x0000030012087810 */ /* 0x040fe40007f1e0ff */
[----:B------:R-:W-:-:S03]  /*41f0*/  IADD3 R17, P3, PT, R18, 0x400, RZ ;  /* 0x0000040012117810 */ /* 0x000fc60007f7e0ff */
[--C-:B------:R-:W-:Y:S02]  /*4200*/  IMAD.X R9, RZ, RZ, R20.reuse, P0 ;  /* 0x000000ffff097224 */ /* 0x100fe400000e0614 */
[----:B------:R-:W-:-:S06]  /*4210*/  IMAD.X R16, RZ, RZ, R20, P3 ;  /* 0x000000ffff107224 */ /* 0x000fcc00018e0614 */
[----:B------:R-:W-:-:S04]  /*4220*/  @P1 ISETP.GE.U32.AND P0, PT, R12, R8, PT ;  /* 0x000000080c00120c */ /* 0x000fc80003f06070 */
[----:B------:R-:W-:-:S13]  /*4230*/  @P1 ISETP.GE.AND.EX P0, PT, R14, R9, PT, P0 ;  /* 0x000000090e00120c */ /* 0x000fda0003f06300 */
[----:B------:R-:W-:-:S06]  /*4240*/  @P1 DSETP.LT.OR P0, PT, R4, R6, !P0 ;  /* 0x000000060400122a */ /* 0x000fcc0004701400 */
[----:B------:R-:W-:Y:S02]  /*4250*/  @P1 FSEL R7, R7, R5, P0 ;  /* 0x0000000507071208 */ /* 0x000fe40000000000 */
[----:B------:R-:W-:Y:S02]  /*4260*/  @P1 FSEL R6, R6, R4, P0 ;  /* 0x0000000406061208 */ /* 0x000fe40000000000 */
[----:B------:R-:W-:Y:S01]  /*4270*/  @P1 SEL R8, R12, R8, P0 ;  /* 0x000000080c081207 */ /* 0x000fe20000000000 */
[----:B------:R-:W-:Y:S01]  /*4280*/  @P1 IMAD.MOV.U32 R5, RZ, RZ, R7 ;  /* 0x000000ffff051224 */ /* 0x000fe200078e0007 */
[----:B------:R-:W-:Y:S02]  /*4290*/  @P1 MOV R4, R6 ;  /* 0x0000000600041202 */ /* 0x000fe40000000f00 */
[----:B------:R-:W-:Y:S02]  /*42a0*/  @P1 SEL R9, R14, R9, P0 ;  /* 0x000000090e091207 */ /* 0x000fe40000000000 */
[----:B------:R-:W-:-:S02]  /*42b0*/  IADD3 R6, P1, PT, R21, 0xa00, RZ ;  /* 0x00000a0015067810 */ /* 0x000fc40007f3e0ff */
[----:B------:R-:W-:Y:S01]  /*42c0*/  DSETP.GEU.AND P2, PT, R4, R10, PT ;  /* 0x0000000a0400722a */ /* 0x000fe20003f4e000 */
[----:B------:R-:W-:Y:S02]  /*42d0*/  IADD3 R21, P3, PT, R21, 0x500, RZ ;  /* 0x0000050015157810 */ /* 0x000fe40007f7e0ff */
[----:B------:R-:W-:Y:S01]  /*42e0*/  ISETP.GT.U32.AND P4, PT, R6, UR4, PT ;  /* 0x0000000406007c0c */ /* 0x000fe2000bf84070 */
[--C-:B------:R-:W-:Y:S02]  /*42f0*/  IMAD.X R6, RZ, RZ, R19.reuse, P1 ;  /* 0x000000ffff067224 */ /* 0x100fe400008e0613 */
[----:B------:R-:W-:-:S03]  /*4300*/  IMAD.X R18, RZ, RZ, R19, P3 ;  /* 0x000000ffff127224 */ /* 0x000fc600018e0613 */
[----:B------:R-:W-:Y:S01]  /*4310*/  ISETP.GT.AND.EX P1, PT, R6, UR5, PT, P4 ;  /* 0x0000000506007c0c */ /* 0x000fe2000bf24340 */
[----:B------:R-:W-:-:S04]  /*4320*/  IMAD.MOV.U32 R19, RZ, RZ, R18 ;  /* 0x000000ffff137224 */ /* 0x000fc800078e0012 */
        /* <DEDUP_REMOVED lines=8> */
[----:B------:R-:W-:Y:S02]  /*43b0*/  @P2 IMAD.MOV.U32 R11, RZ, RZ, R5 ;  /* 0x000000ffff0b2224 */ /* 0x000fe400078e0005 */
[----:B------:R-:W-:Y:S02]  /*43c0*/  IMAD.MOV.U32 R14, RZ, RZ, R10 ;  /* 0x000000ffff0e7224 */ /* 0x000fe400078e000a */
[----:B------:R-:W-:Y:S01]  /*43d0*/  IMAD.MOV.U32 R15, RZ, RZ, R11 ;  /* 0x000000ffff0f7224 */ /* 0x000fe200078e000b */
[----:B------:R-:W-:Y:S06]  /*43e0*/  @!P1 BRA `(.L_x_310) ;  /* 0xfffffff800b89947 */ /* 0x000fec000383ffff */
[----:B------:R-:W-:-:S07]  /*43f0*/  IMAD.MOV.U32 R19, RZ, RZ, R21 ;  /* 0x000000ffff137224 */ /* 0x000fce00078e0015 */
.L_x_307:
[----:B------:R-:W-:-:S04]  /*4400*/  ISETP.GE.U32.AND P0, PT, R19, UR4, PT ;  /* 0x0000000413007c0c */ /* 0x000fc8000bf06070 */
[----:B------:R-:W-:-:S13]  /*4410*/  ISETP.GE.AND.EX P0, PT, R18, UR5, PT, P0 ;  /* 0x0000000512007c0c */ /* 0x000fda000bf06300 */
[----:B------:R-:W-:Y:S05]  /*4420*/  @P0 BRA `(.L_x_311) ;  /* 0x0000000800c40947 */ /* 0x000fea0003800000 */
[----:B------:R-:W-:Y:S01]  /*4430*/  IADD3 R21, PT, PT, -R19, UR4, RZ ;  /* 0x0000000413157c10 */ /* 0x000fe2000fffe1ff */
[----:B------:R-:W-:Y:S03]  /*4440*/  BSSY.RECONVERGENT B1, `(.L_x_311) ;  /* 0x00000af000017945 */ /* 0x000fe60003800200 */
[----:B------:R-:W-:-:S13]  /*4450*/  ISETP.GE.AND P0, PT, R0, R21, PT ;  /* 0x000000150000720c */ /* 0x000fda0003f06270 */
[----:B------:R-:W-:Y:S05]  /*4460*/  @P0 BRA `(.L_x_312) ;  /* 0x0000000800b00947 */ /* 0x000fea0003800000 */
[----:B------:R-:W-:Y:S01]  /*4470*/  LOP3.LUT R6, RZ, R0, RZ, 0x33, !PT ;  /* 0x00000000ff067212 */ /* 0x000fe200078e33ff */
[----:B------:R-:W-:Y:S01]  /*4480*/  BSSY.RECONVERGENT B2, `(.L_x_313) ;  /* 0x0000036000027945 */ /* 0x000fe20003800200 */
[----:B------:R-:W-:Y:S02]  /*4490*/  IMAD.MOV.U32 R12, RZ, RZ, R0 ;  /* 0x000000ffff0c7224 */ /* 0x000fe400078e0000 */
[----:B------:R-:W-:-:S04]  /*44a0*/  IADD3 R6, PT, PT, -R19, UR4, R6 ;  /* 0x0000000413067c10 */ /* 0x000fc8000fffe106 */
[----:B------:R-:W-:-:S04]  /*44b0*/  LOP3.LUT R2, R6, 0x300, RZ, 0xc0, !PT ;  /* 0x0000030006027812 */ /* 0x000fc800078ec0ff */
[----:B------:R-:W-:-:S13]  /*44c0*/  ISETP.NE.AND P0, PT, R2, 0x300, PT ;  /* 0x000003000200780c */ /* 0x000fda0003f05270 */
[----:B------:R-:W-:Y:S05]  /*44d0*/  @!P0 BRA `(.L_x_314) ;  /* 0x0000000000c08947 */ /* 0x000fea0003800000 */
[----:B------:R-:W0:Y:S01]  /*44e0*/  LDCU.64 UR10, c[0x0][0x380] ;  /* 0x00007000ff0a77ac */ /* 0x000e220008000a00 */
[----:B------:R-:W-:Y:S01]  /*44f0*/  IADD3 R9, P0, PT, R0, R19, RZ ;  /* 0x0000001300097210 */ /* 0x000fe20007f1e0ff */
[----:B------:R-:W-:Y:S01]  /*4500*/  IMAD.MOV.U32 R12, RZ, RZ, R0 ;  /* 0x000000ffff0c7224 */ /* 0x000fe200078e0000 */
[----:B------:R-:W-:-:S03]  /*4510*/  LEA.HI R2, R6, 0x1, RZ, 0x18 ;  /* 0x0000000106027811 */ /* 0x000fc600078fc0ff */
[----:B------:R-:W-:Y:S01]  /*4520*/  IMAD.X R14, RZ, RZ, R18, P0 ;  /* 0x000000ffff0e7224 */ /* 0x000fe200000e0612 */
[----:B------:R-:W-:Y:S02]  /*4530*/  LOP3.LUT R2, R2, 0x3, RZ, 0xc0, !PT ;  /* 0x0000000302027812 */ /* 0x000fe400078ec0ff */
[----:B------:R-:W-:-:S03]  /*4540*/  IADD3 R13, P0, PT, R9, UR6, RZ ;  /* 0x00000006090d7c10 */ /* 0x000fc6000ff1e0ff */
[----:B------:R-:W-:Y:S01]  /*4550*/  IMAD.MOV R7, RZ, RZ, -R2 ;  /* 0x000000ffff077224 */ /* 0x000fe200078e0a02 */
[----:B0-----:R-:W-:-:S04]  /*4560*/  LEA R8, P1, R9, UR10, 0x3 ;  /* 0x0000000a09087c11 */ /* 0x001fc8000f8218ff */
[----:B------:R-:W-:Y:S02]  /*4570*/  LEA.HI.X R9, R9, UR11, R14, 0x3, P1 ;  /* 0x0000000b09097c11 */ /* 0x000fe400088f1c0e */
[----:B------:R-:W-:-:S07]  /*4580*/  IADD3.X R14, PT, PT, R14, UR7, RZ, P0, !PT ;  /* 0x000000070e0e7c10 */ /* 0x000fce00087fe4ff */
.L_x_317:
        /* <DEDUP_REMOVED lines=31> */
.L_x_316:
[----:B------:R-:W-:Y:S05]  /*4780*/  BSYNC.RECONVERGENT B3 ;  /* 0x0000000000037941 */ /* 0x000fea0003800200 */
.L_x_315:
[----:B------:R-:W-:Y:S01]  /*4790*/  IADD3 R13, P0, PT, R13, 0x100, RZ ;  /* 0x000001000d0d7810 */ /* 0x000fe20007f1e0ff */
[----:B------:R-:W-:Y:S02]  /*47a0*/  VIADD R12, R12, 0x100 ;  /* 0x000001000c0c7836 */ /* 0x000fe40000000000 */
[----:B------:R-:W-:Y:S02]  /*47b0*/  IMAD.X R9, RZ, RZ, R9, P3 ;  /* 0x000000ffff097224 */ /* 0x000fe400018e0609 */
[----:B------:R-:W-:Y:S01]  /*47c0*/  IMAD.X R14, RZ, RZ, R14, P0 ;  /* 0x000000ffff0e7224 */ /* 0x000fe200000e060e */
[----:B------:R-:W-:Y:S07]  /*47d0*/  @P2 BRA `(.L_x_317) ;  /* 0xfffffffc006c2947 */ /* 0x000fee000383ffff */
.L_x_314:
[----:B------:R-:W-:Y:S05]  /*47e0*/  BSYNC.RECONVERGENT B2 ;  /* 0x0000000000027941 */ /* 0x000fea0003800200 */
.L_x_313:
[----:B------:R-:W-:-:S13]  /*47f0*/  ISETP.GE.U32.AND P0, PT, R6, 0x300, PT ;  /* 0x000003000600780c */ /* 0x000fda0003f06070 */
[----:B------:R-:W-:Y:S05]  /*4800*/  @!P0 BRA `(.L_x_312) ;  /* 0x0000000400c88947 */ /* 0x000fea0003800000 */
[----:B------:R-:W0:Y:S01]  /*4810*/  LDC.64 R8, c[0x0][0x380] ;  /* 0x0000e000ff087b82 */ /* 0x000e220000000a00 */
[----:B------:R-:W-:-:S07]  /*4820*/  VIADD R20, R12, 0x200 ;  /* 0x000002000c147836 */ /* 0x000fce0000000000 */
[----:B------:R-:W1:Y:S02]  /*4830*/  LDC.64 R6, c[0x0][0x388] ;  /* 0x0000e200ff067b82 */ /* 0x000e640000000a00 */
.L_x_326:
        /* <DEDUP_REMOVED lines=13> */
[----:B------:R-:W-:Y:S01]  /*4910*/  MOV R2, R14 ;  /* 0x0000000e00027202 */ /* 0x000fe20000000f00 */
[----:B------:R-:W-:-:S12]  /*4920*/  IMAD.MOV.U32 R3, RZ, RZ, R15 ;  /* 0x000000ffff037224 */ /* 0x000fd800078e000f */
        /* <DEDUP_REMOVED lines=15> */
.L_x_319:
[----:B------:R-:W-:Y:S05]  /*4a20*/  BSYNC.RECONVERGENT B2 ;  /* 0x0000000000027941 */ /* 0x000fea0003800200 */
.L_x_318:
        /* <DEDUP_REMOVED lines=26> */
.L_x_321:
[----:B------:R-:W-:Y:S05]  /*4bd0*/  BSYNC.RECONVERGENT B2 ;  /* 0x0000000000027941 */ /* 0x000fea0003800200 */
.L_x_320:
[----:B------:R-:W-:Y:S01]  /*4be0*/  DSETP.GEU.AND P0, PT, R16, R10, PT ;  /* 0x0000000a1000722a */ /* 0x000fe20003f0e000 */
[CC--:B------:R-:W-:Y:S01]  /*4bf0*/  IADD3 R13, P1, P4, R19.reuse, R6.reuse, R20 ;  /* 0x00000006130d7210 */ /* 0x0c0fe20007c3e014 */
[----:B------:R-:W-:Y:S01]  /*4c00*/  VIADD R4, R20, 0x100 ;  /* 0x0000010014047836 */ /* 0x000fe20000000000 */
[----:B------:R-:W-:Y:S01]  /*4c10*/  BSSY.RECONVERGENT B2, `(.L_x_322) ;  /* 0x0000016000027945 */ /* 0x000fe20003800200 */
[----:B------:R-:W-:Y:S01]  /*4c20*/  IMAD.MOV.U32 R2, RZ, RZ, R10 ;  /* 0x000000ffff027224 */ /* 0x000fe200078e000a */
[----:B------:R-:W-:Y:S01]  /*4c30*/  IADD3.X R22, PT, PT, R18, R7, RZ, P1, P4 ;  /* 0x0000000712167210 */ /* 0x000fe20000fe84ff */
[----:B------:R-:W-:Y:S01]  /*4c40*/  IMAD.MOV.U32 R5, RZ, RZ, R13 ;  /* 0x000000ffff057224 */ /* 0x000fe200078e000d */
[----:B------:R-:W-:Y:S01]  /*4c50*/  IADD3 R4, P2, P3, R19, R6, R4 ;  /* 0x0000000613047210 */ /* 0x000fe20007b5e004 */
        /* <DEDUP_REMOVED lines=17> */
.L_x_323:
[----:B------:R-:W-:Y:S05]  /*4d70*/  BSYNC.RECONVERGENT B2 ;  /* 0x0000000000027941 */ /* 0x000fea0003800200 */
.L_x_322:
[----:B------:R-:W-:Y:S01]  /*4d80*/  DSETP.GEU.AND P0, PT, R2, R14, PT ;  /* 0x0000000e0200722a */ /* 0x000fe20003f0e000 */
[----:B------:R-:W-:Y:S01]  /*4d90*/  IADD3.X R13, PT, PT, R18, R7, RZ, P2, P3 ;  /* 0x00000007120d7210 */ /* 0x000fe200017e64ff */
        /* <DEDUP_REMOVED lines=20> */
.L_x_325:
[----:B------:R-:W-:Y:S05]  /*4ee0*/  BSYNC.RECONVERGENT B2 ;  /* 0x0000000000027941 */ /* 0x000fea0003800200 */
.L_x_324:
[C---:B------:R-:W-:Y:S02]  /*4ef0*/  VIADD R2, R20.reuse, 0x200 ;  /* 0x0000020014027836 */ /* 0x040fe40000000000 */
[----:B------:R-:W-:-:S03]  /*4f00*/  VIADD R20, R20, 0x400 ;  /* 0x0000040014147836 */ /* 0x000fc60000000000 */
[----:B------:R-:W-:-:S13]  /*4f10*/  ISETP.GE.AND P0, PT, R2, R21, PT ;  /* 0x000000150200720c */ /* 0x000fda0003f06270 */
[----:B------:R-:W-:Y:S05]  /*4f20*/  @!P0 BRA `(.L_x_326) ;  /* 0xfffffff800448947 */ /* 0x000fea000383ffff */
.L_x_312:
[----:B------:R-:W-:Y:S05]  /*4f30*/  BSYNC.RECONVERGENT B1 ;  /* 0x0000000000017941 */ /* 0x000fea0003800200 */
.L_x_311:
        /* <DEDUP_REMOVED lines=13> */
[----:B------:R-:W-:Y:S01]  /*5010*/  MOV R12, R6 ;  /* 0x00000006000c7202 */ /* 0x000fe20000000f00 */
[----:B------:R-:W-:Y:S02]  /*5020*/  IMAD.MOV.U32 R13, RZ, RZ, R7 ;  /* 0x000000ffff0d7224 */ /* 0x000fe400078e0007 */
        /* <DEDUP_REMOVED lines=17> */
.L_x_328:
[----:B------:R-:W-:Y:S05]  /*5140*/  BSYNC.RECONVERGENT B1 ;  /* 0x0000000000017941 */ /* 0x000fea0003800200 */
.L_x_327:
        /* <DEDUP_REMOVED lines=31> */
.L_x_330:
[----:B------:R-:W-:Y:S05]  /*5340*/  BSYNC.RECONVERGENT B1 ;  /* 0x0000000000017941 */ /* 0x000fea0003800200 */
.L_x_329:
        /* <DEDUP_REMOVED lines=31> */
.L_x_332:
[----:B------:R-:W-:Y:S05]  /*5540*/  BSYNC.RECONVERGENT B1 ;  /* 0x0000000000017941 */ /* 0x000fea0003800200 */
.L_x_331:
[----:B------:R-:W-:Y:S01]  /*5550*/  ISETP.GT.AND P0, PT, R8, 0x17, PT ;  /* 0x000000170800780c */ /* 0x000fe20003f04270 */
[----:B-1----:R1:W1:Y:S01]  /*5560*/  SHFL.DOWN PT, R6, R2, 0x8, 0x1f ;  /* 0x09001f0002067f89 */ /* 0x00226200000e0000 */
[----:B------:R-:W-:Y:S01]  /*5570*/  BSSY.RECONVERGENT B1, `(.L_x_333) ;  /* 0x000001d000017945 */ /* 0x000fe20003800200 */
[----:B--2---:R-:W-:Y:S02]  /*5580*/  IMAD.MOV.U32 R9, RZ, RZ, R11 ;  /* 0x000000ffff097224 */ /* 0x004fe400078e000b */
[----:B---3--:R2:W3:Y:S01]  /*5590*/  SHFL.DOWN PT, R7, R3, 0x8, 0x1f ;  /* 0x09001f0003077f89 */ /* 0x0084e200000e0000 */
[----:B------:R-:W-:Y:S02]  /*55a0*/  IMAD.MOV.U32 R10, RZ, RZ, R12 ;  /* 0x000000ffff0a7224 */ /* 0x000fe400078e000c */
[----:B------:R-:W-:Y:S01]  /*55b0*/  IMAD.MOV.U32 R4, RZ, RZ, R2 ;  /* 0x000000ffff047224 */ /* 0x000fe200078e0002 */
[----:B0-----:R2:W0:Y:S01]  /*55c0*/  SHFL.DOWN PT, R14, R11, 0x8, 0x1f ;  /* 0x09001f000b0e7f89 */ /* 0x00142200000e0000 */
[----:B------:R-:W-:-:S03]  /*55d0*/  IMAD.MOV.U32 R5, RZ, RZ, R3 ;  /* 0x000000ffff057224 */ /* 0x000fc600078e0003 */
[----:B----4-:R2:W4:Y:S01]  /*55e0*/  SHFL.DOWN PT, R13, R12, 0x8, 0x1f ;  /* 0x09001f000c0d7f89 */ /* 0x01052200000e0000 */
[----:B------:R-:W-:Y:S05]  /*55f0*/  @P0 BRA `(.L_x_334) ;  /* 0x0000000000500947 */ /* 0x000fea0003800000 */
[----:B-1-3--:R-:W-:Y:S01]  /*5600*/  DSETP.GEU.AND P0, PT, R2, R6, PT ;  /* 0x000000060200722a */ /* 0x00afe20003f0e000 */
[----:B0-----:R-:W-:Y:S01]  /*5610*/  IMAD.MOV.U32 R9, RZ, RZ, R14 ;  /* 0x000000ffff097224 */ /* 0x001fe200078e000e */
        /* <DEDUP_REMOVED lines=18> */
.L_x_334:
[----:B------:R-:W-:Y:S05]  /*5740*/  BSYNC.RECONVERGENT B1 ;  /* 0x0000000000017941 */ /* 0x000fea0003800200 */
.L_x_333:
        /* <DEDUP_REMOVED lines=8> */
[----:B----4-:R-:W-:-:S03]  /*57d0*/  IMAD.MOV.U32 R13, RZ, RZ, R5 ;  /* 0x000000ffff0d7224 */ /* 0x010fc600078e0005 */
[----:B---3--:R3:W4:Y:S01]  /*57e0*/  SHFL.DOWN PT, R7, R10, 0x10, 0x1f ;  /* 0x0a001f000a077f89 */ /* 0x00872200000e0000 */
[----:B------:R-:W-:Y:S05]  /*57f0*/  @P0 BRA `(.L_x_336) ;  /* 0x0000000000500947 */ /* 0x000fea0003800000 */
[----:B-12---:R-:W-:Y:S01]  /*5800*/  DSETP.GEU.AND P0, PT, R4, R2, PT ;  /* 0x000000020400722a */ /* 0x006fe20003f0e000 */
        /* <DEDUP_REMOVED lines=19> */
.L_x_336:
[----:B------:R-:W-:Y:S05]  /*5940*/  BSYNC.RECONVERGENT B1 ;  /* 0x0000000000017941 */ /* 0x000fea0003800200 */
.L_x_335:
[----:B------:R-:W-:Y:S01]  /*5950*/  ISETP.NE.AND P0, PT, R8, RZ, PT ;  /* 0x000000ff0800720c */ /* 0x000fe20003f05270 */
[----:B------:R-:W-:-:S12]  /*5960*/  BSSY.RECONVERGENT B1, `(.L_x_337) ;  /* 0x000000a000017945 */ /* 0x000fd80003800200 */
[----:B------:R-:W-:Y:S05]  /*5970*/  @P0 BRA `(.L_x_338) ;  /* 0x0000000000200947 */ /* 0x000fea0003800000 */
[----:B-1----:R-:W1:Y:S01]  /*5980*/  S2R R4, SR_CgaCtaId ;  /* 0x0000000000047919 */ /* 0x002e620000008800 */
[----:B--2---:R-:W-:Y:S02]  /*5990*/  MOV R3, 0x400 ;  /* 0x0000040000037802 */ /* 0x004fe40000000f00 */
[----:B------:R-:W-:-:S04]  /*59a0*/  SHF.R.U32.HI R2, RZ, 0x1, R0 ;  /* 0x00000001ff027819 */ /* 0x000fc80000011600 */
[----:B------:R-:W-:Y:S02]  /*59b0*/  LOP3.LUT R2, R2, 0x1f0, RZ, 0xc0, !PT ;  /* 0x000001f002027812 */ /* 0x000fe400078ec0ff */
[----:B-1----:R-:W-:-:S05]  /*59c0*/  LEA R3, R4, R3, 0x18 ;  /* 0x0000000304037211 */ /* 0x002fca00078ec0ff */
[----:B------:R-:W-:-:S05]  /*59d0*/  IMAD.IADD R3, R2, 0x1, R3 ;  /* 0x0000000102037824 */ /* 0x000fca00078e0203 */
[----:B------:R1:W-:Y:S04]  /*59e0*/  STS.64 [R3+0x10], R14 ;  /* 0x0000100e03007388 */ /* 0x0003e80000000a00 */
[----:B------:R1:W-:Y:S02]  /*59f0*/  STS.64 [R3+0x8], R12 ;  /* 0x0000080c03007388 */ /* 0x0003e40000000a00 */
.L_x_338:
[----:B------:R-:W-:Y:S05]  /*5a00*/  BSYNC.RECONVERGENT B1 ;  /* 0x0000000000017941 */ /* 0x000fea0003800200 */
.L_x_337:
[----:B------:R-:W-:Y:S01]  /*5a10*/  BAR.SYNC.DEFER_BLOCKING 0x0 ;  /* 0x0000000000007b1d */ /* 0x000fe20000010000 */
[----:B------:R-:W-:-:S13]  /*5a20*/  ISETP.NE.AND P1, PT, R0, RZ, PT ;  /* 0x000000ff0000720c */ /* 0x000fda0003f25270 */
[----:B------:R-:W-:Y:S05]  /*5a30*/  @P1 BRA `(.L_x_268) ;  /* 0x00000008008c1947 */ /* 0x000fea0003800000 */
[----:B-12---:R-:W1:Y:S01]  /*5a40*/  S2R R3, SR_CgaCtaId ;  /* 0x0000000000037919 */ /* 0x006e620000008800 */
[----:B------:R-:W-:Y:S01]  /*5a50*/  MOV R0, 0x400 ;  /* 0x0000040000007802 */ /* 0x000fe20000000f00 */
[----:B------:R-:W-:Y:S03]  /*5a60*/  BSSY.RECONVERGENT B1, `(.L_x_339) ;  /* 0x000001a000017945 */ /* 0x000fe60003800200 */
[----:B-1----:R-:W-:-:S05]  /*5a70*/  LEA R0, R3, R0, 0x18 ;  /* 0x0000000003007211 */ /* 0x002fca00078ec0ff */
[----:B------:R-:W1:Y:S04]  /*5a80*/  LDS.64 R16, [R0+0x18] ;  /* 0x0000180000107984 */ /* 0x000e680000000a00 */
[----:B0---4-:R-:W0:Y:S04]  /*5a90*/  LDS.128 R4, [R0+0x20] ;  /* 0x0000200000047984 */ /* 0x011e280000000c00 */
[----:B------:R2:W4:Y:S04]  /*5aa0*/  LDS.64 R2, [R0+0x80] ;  /* 0x0000800000027984 */ /* 0x0005280000000a00 */
[----:B---3--:R2:W3:Y:S01]  /*5ab0*/  LDS.128 R8, [R0+0x30] ;  /* 0x0000300000087984 */ /* 0x0084e20000000c00 */
        /* <DEDUP_REMOVED lines=20> */
.L_x_340:
[----:B------:R-:W-:Y:S05]  /*5c00*/  BSYNC.RECONVERGENT B1 ;  /* 0x0000000000017941 */ /* 0x000fea0003800200 */
.L_x_339:
        /* <DEDUP_REMOVED lines=23> */
.L_x_342:
[----:B------:R-:W-:Y:S05]  /*5d80*/  BSYNC.RECONVERGENT B1 ;  /* 0x0000000000017941 */ /* 0x000fea0003800200 */
.L_x_341:
[----:B------:R-:W-:Y:S01]  /*5d90*/  DSETP.GEU.AND P0, PT, R4, R10, PT ;  /* 0x0000000a0400722a */ /* 0x000fe20003f0e000 */
[----:B------:R-:W-:Y:S01]  /*5da0*/  BSSY.RECONVERGENT B1, `(.L_x_343) ;  /* 0x0000014000017945 */ /* 0x000fe20003800200 */
[----:B------:R-:W-:Y:S01]  /*5db0*/  IMAD.MOV.U32 R20, RZ, RZ, R10 ;  /* 0x000000ffff147224 */ /* 0x000fe200078e000a */
[----:B-1----:R-:W-:Y:S01]  /*5dc0*/  MOV R23, R13 ;  /* 0x0000000d00177202 */ /* 0x002fe20000000f00 */
[----:B------:R-:W-:Y:S02]  /*5dd0*/  IMAD.MOV.U32 R21, RZ, RZ, R11 ;  /* 0x000000ffff157224 */ /* 0x000fe400078e000b */
        /* <DEDUP_REMOVED lines=16> */
.L_x_344:
[----:B------:R-:W-:Y:S05]  /*5ee0*/  BSYNC.RECONVERGENT B1 ;  /* 0x0000000000017941 */ /* 0x000fea0003800200 */
.L_x_343:
        /* <DEDUP_REMOVED lines=23> */
.L_x_346:
[----:B------:R-:W-:Y:S05]  /*6060*/  BSYNC.RECONVERGENT B1 ;  /* 0x0000000000017941 */ /* 0x000fea0003800200 */
.L_x_345:
        /* <DEDUP_REMOVED lines=21> */
.L_x_348:
[----:B------:R-:W-:Y:S05]  /*61c0*/  BSYNC.RECONVERGENT B1 ;  /* 0x0000000000017941 */ /* 0x000fea0003800200 */
.L_x_347:
        /* <DEDUP_REMOVED lines=21> */
.L_x_350:
[----:B------:R-:W-:Y:S05]  /*6320*/  BSYNC.RECONVERGENT B1 ;  /* 0x0000000000017941 */ /* 0x000fea0003800200 */
.L_x_349:
        /* <DEDUP_REMOVED lines=20> */
.L_x_268:
[----:B------:R-:W-:Y:S05]  /*6470*/  BSYNC.RECONVERGENT B0 ;  /* 0x0000000000007941 */ /* 0x000fea0003800200 */
.L_x_235:
[----:B------:R-:W-:Y:S05]  /*6480*/  @P1 EXIT ;  /* 0x000000000000194d */ /* 0x000fea0003800000 */
[----:B0123--:R-:W0:Y:S02]  /*6490*/  LDC.64 R2, c[0x0][0x390] ;  /* 0x0000e400ff027b82 */ /* 0x00fe240000000a00 */
[----:B0-----:R-:W-:Y:S04]  /*64a0*/  STG.E.64 desc[UR8][R2.64], R12 ;  /* 0x0000000c02007986 */ /* 0x001fe8000c101b08 */
[----:B------:R-:W-:Y:S01]  /*64b0*/  STG.E.64 desc[UR8][R2.64+0x8], R14 ;  /* 0x0000080e02007986 */ /* 0x000fe2000c101b08 */
[----:B------:R-:W-:Y:S05]  /*64c0*/  EXIT ;  /* 0x000000000000794d */ /* 0x000fea0003800000 */
.L_x_351:
        /* <DEDUP_REMOVED lines=11> */
.L_x_736:


//--------------------- .text._ZN6thrust24THRUST_300001_SM_1000_NS8cuda_cub4core6detail13_kernel_agentINS1_8__reduce11ReduceAgentIPN4cuda3std3__45tupleIJdlEEESC_SB_iNS1_9__extrema9arg_max_fIdlNS9_4lessIdEEEEEEJSC_SC_iSH_EEEvDpT0_ --------------------------
	.section	.text._ZN6thrust24THRUST_300001_SM_1000_NS8cuda_cub4core6detail13_kernel_agentINS1_8__reduce11ReduceAgentIPN4cuda3std3__45tupleIJdlEEESC_SB_iNS1_9__extrema9arg_max_fIdlNS9_4lessIdEEEEEEJSC_SC_iSH_EEEvDpT0_,"ax",@progbits
	.align	128
        .global         _ZN6thrust24THRUST_300001_SM_1000_NS8cuda_cub4core6detail13_kernel_agentINS1_8__reduce11ReduceAgentIPN4cuda3std3__45tupleIJdlEEESC_SB_iNS1_9__extrema9arg_max_fIdlNS9_4lessIdEEEEEEJSC_SC_iSH_EEEvDpT0_
        .type           _ZN6thrust24THRUST_300001_SM_1000_NS8cuda_cub4core6detail13_kernel_agentINS1_8__reduce11ReduceAgentIPN4cuda3std3__45tupleIJdlEEESC_SB_iNS1_9__extrema9arg_max_fIdlNS9_4lessIdEEEEEEJSC_SC_iSH_EEEvDpT0_,@function
        .size           _ZN6thrust24THRUST_300001_SM_1000_NS8cuda_cub4core6detail13_kernel_agentINS1_8__reduce11ReduceAgentIPN4cuda3std3__45tupleIJdlEEESC_SB_iNS1_9__extrema9arg_max_fIdlNS9_4lessIdEEEEEEJSC_SC_iSH_EEEvDpT0_,(.L_x_737 - _ZN6thrust24THRUST_300001_SM_1000_NS8cuda_cub4core6detail13_kernel_agentINS1_8__reduce11ReduceAgentIPN4cuda3std3__45tupleIJdlEEESC_SB_iNS1_9__extrema9arg_max_fIdlNS9_4lessIdEEEEEEJSC_SC_iSH_EEEvDpT0_)
        .other          _ZN6thrust24THRUST_300001_SM_1000_NS8cuda_cub4core6detail13_kernel_agentINS1_8__reduce11ReduceAgentIPN4cuda3std3__45tupleIJdlEEESC_SB_iNS1_9__extrema9arg_max_fIdlNS9_4lessIdEEEEEEJSC_SC_iSH_EEEvDpT0_,@"STO_CUDA_ENTRY STV_DEFAULT"
_ZN6thrust24THRUST_300001_SM_1000_NS8cuda_cub4core6detail13_kernel_agentINS1_8__reduce11ReduceAgentIPN4cuda3std3__45tupleIJdlEEESC_SB_iNS1_9__extrema9arg_max_fIdlNS9_4lessIdEEEEEEJSC_SC_iSH_EEEvDpT0_:
.text._ZN6thrust24THRUST_300001_SM_1000_NS8cuda_cub4core6detail13_kernel_agentINS1_8__reduce11ReduceAgentIPN4cuda3std3__45tupleIJdlEEESC_SB_iNS1_9__extrema9arg_max_fIdlNS9_4lessIdEEEEEEJSC_SC_iSH_EEEvDpT0_:
        /* <DEDUP_REMOVED lines=21> */
.L_x_355:
[----:B0-----:R-:W-:Y:S05]  /*0150*/  BSYNC.RECONVERGENT B1 ;  /* 0x0000000000017941 */ /* 0x001fea0003800200 */
.L_x_354:
        /* <DEDUP_REMOVED lines=15> */
.L_x_362:
        /* <DEDUP_REMOVED lines=31> */
.L_x_361:
[----:B------:R-:W-:Y:S05]  /*0440*/  BSYNC.RECONVERGENT B3 ;  /* 0x0000000000037941 */ /* 0x000fea0003800200 */
.L_x_360:
[----:B------:R-:W-:Y:S02]  /*0450*/  IMAD.X R3, RZ, RZ, R3, P3 ;  /* 0x000000ffff037224 */ /* 0x000fe400018e0603 */
[----:B------:R-:W-:Y:S01]  /*0460*/  VIADD R19, R19, 0x100 ;  /* 0x0000010013137836 */ /* 0x000fe20000000000 */
[----:B------:R-:W-:Y:S06]  /*0470*/  @P2 BRA `(.L_x_362) ;  /* 0xfffffffc00742947 */ /* 0x000fec000383ffff */
.L_x_359:
[----:B------:R-:W-:Y:S05]  /*0480*/  BSYNC.RECONVERGENT B2 ;  /* 0x0000000000027941 */ /* 0x000fea0003800200 */
.L_x_358:
[----:B------:R-:W0:Y:S01]  /*0490*/  LDC.64 R8, c[0x0][0x380] ;  /* 0x0000e000ff087b82 */ /* 0x000e220000000a00 */
[----:B------:R-:W-:-:S13]  /*04a0*/  ISETP.GE.U32.AND P0, PT, R4, 0x300, PT ;  /* 0x000003000400780c */ /* 0x000fda0003f06070 */
[----:B------:R-:W-:Y:S05]  /*04b0*/  @!P0 BRA `(.L_x_357) ;  /* 0x0000000400908947 */ /* 0x000fea0003800000 */
.L_x_371:
        /* <DEDUP_REMOVED lines=13> */
[----:B------:R-:W-:Y:S01]  /*0590*/  IMAD.MOV.U32 R23, RZ, RZ, R12 ;  /* 0x000000ffff177224 */ /* 0x000fe200078e000c */
[----:B------:R-:W-:Y:S01]  /*05a0*/  MOV R25, R13 ;  /* 0x0000000d00197202 */ /* 0x000fe20000000f00 */
[----:B------:R-:W-:Y:S02]  /*05b0*/  IMAD.MOV.U32 R2, RZ, RZ, R14 ;  /* 0x000000ffff027224 */ /* 0x000fe400078e000e */
[----:B------:R-:W-:-:S09]  /*05c0*/  IMAD.MOV.U32 R3, RZ, RZ, R15 ;  /* 0x000000ffff037224 */ /* 0x000fd200078e000f */
        /* <DEDUP_REMOVED lines=9> */
.L_x_364:
[----:B------:R-:W-:Y:S05]  /*0660*/  BSYNC.RECONVERGENT B2 ;  /* 0x0000000000027941 */ /* 0x000fea0003800200 */
.L_x_363:
        /* <DEDUP_REMOVED lines=25> */
.L_x_366:
[----:B------:R-:W-:Y:S05]  /*0800*/  BSYNC.RECONVERGENT B2 ;  /* 0x0000000000027941 */ /* 0x000fea0003800200 */
.L_x_365:
        /* <DEDUP_REMOVED lines=21> */
.L_x_368:
[----:B------:R-:W-:Y:S05]  /*0960*/  BSYNC.RECONVERGENT B2 ;  /* 0x0000000000027941 */ /* 0x000fea0003800200 */
.L_x_367:
        /* <DEDUP_REMOVED lines=8> */
[----:B------:R-:W-:Y:S01]  /*09f0*/  IMAD.MOV.U32 R14, RZ, RZ, R2 ;  /* 0x000000ffff0e7224 */ /* 0x000fe200078e0002 */
[----:B------:R-:W-:Y:S01]  /*0a00*/  MOV R13, R7 ;  /* 0x00000007000d7202 */ /* 0x000fe20000000f00 */
[----:B------:R-:W-:Y:S02]  /*0a10*/  IMAD.MOV.U32 R15, RZ, RZ, R3 ;  /* 0x000000ffff0f7224 */ /* 0x000fe400078e0003 */
[----:B------:R-:W-:-:S09]  /*0a20*/  IMAD.MOV.U32 R12, RZ, RZ, R5 ;  /* 0x000000ffff0c7224 */ /* 0x000fd200078e0005 */
        /* <DEDUP_REMOVED lines=9> */
.L_x_370:
[----:B------:R-:W-:Y:S05]  /*0ac0*/  BSYNC.RECONVERGENT B2 ;  /* 0x0000000000027941 */ /* 0x000fea0003800200 */
.L_x_369:
[----:B------:R-:W-:-:S05]  /*0ad0*/  VIADD R19, R19, 0x400 ;  /* 0x0000040013137836 */ /* 0x000fca0000000000 */
[----:B------:R-:W-:-:S13]  /*0ae0*/  ISETP.GE.AND P0, PT, R19, UR5, PT ;  /* 0x0000000513007c0c */ /* 0x000fda000bf06270 */
[----:B------:R-:W-:Y:S05]  /*0af0*/  @!P0 BRA `(.L_x_371) ;  /* 0xfffffff800708947 */ /* 0x000fea000383ffff */
.L_x_357:
[----:B------:R-:W-:Y:S05]  /*0b00*/  BSYNC.RECONVERGENT B1 ;  /* 0x0000000000017941 */ /* 0x000fea0003800200 */
.L_x_356:
        /* <DEDUP_REMOVED lines=35> */
.L_x_374:
[----:B------:R-:W-:Y:S05]  /*0d40*/  BSYNC.RECONVERGENT B1 ;  /* 0x0000000000017941 */ /* 0x000fea0003800200 */
.L_x_373:
        /* <DEDUP_REMOVED lines=31> */
.L_x_376:
[----:B------:R-:W-:Y:S05]  /*0f40*/  BSYNC.RECONVERGENT B1 ;  /* 0x0000000000017941 */ /* 0x000fea0003800200 */
.L_x_375:
        /* <DEDUP_REMOVED lines=31> */
.L_x_378:
[----:B------:R-:W-:Y:S05]  /*1140*/  BSYNC.RECONVERGENT B1 ;  /* 0x0000000000017941 */ /* 0x000fea0003800200 */
.L_x_377:
        /* <DEDUP_REMOVED lines=31> */
.L_x_380:
[----:B------:R-:W-:Y:S05]  /*1340*/  BSYNC.RECONVERGENT B1 ;  /* 0x0000000000017941 */ /* 0x000fea0003800200 */
.L_x_379:
[----:B------:R-:W-:Y:S01]  /*1350*/  ISETP.GT.AND P0, PT, R9, 0xf, PT ;  /* 0x0000000f0900780c */ /* 0x000fe20003f04270 */
[----:B-1----:R1:W1:Y:S01]  /*1360*/  SHFL.DOWN PT, R6, R4, 0x10, 0x1f ;  /* 0x0a001f0004067f89 */ /* 0x00226200000e0000 */
[----:B------:R-:W-:Y:S01]  /*1370*/  BSSY.RECONVERGENT B1, `(.L_x_381) ;  /* 0x000001d000017945 */ /* 0x000fe20003800200 */
[----:B0-----:R-:W-:Y:S01]  /*1380*/  MOV R14, R8 ;  /* 0x00000008000e7202 */ /* 0x001fe20000000f00 */
[----:B----4-:R-:W-:Y:S01]  /*1390*/  IMAD.MOV.U32 R15, RZ, RZ, R10 ;  /* 0x000000ffff0f7224 */ /* 0x010fe200078e000a */
[----:B--2---:R0:W2:Y:S01]  /*13a0*/  SHFL.DOWN PT, R7, R5, 0x10, 0x1f ;  /* 0x0a001f0005077f89 */ /* 0x0040a200000e0000 */
[----:B------:R-:W-:Y:S02]  /*13b0*/  IMAD.MOV.U32 R2, RZ, RZ, R4 ;  /* 0x000000ffff027224 */ /* 0x000fe400078e0004 */
[----:B------:R-:W-:Y:S01]  /*13c0*/  IMAD.MOV.U32 R3, RZ, RZ, R5 ;  /* 0x000000ffff037224 */ /* 0x000fe200078e0005 */
[----:B------:R0:W4:Y:S04]  /*13d0*/  SHFL.DOWN PT, R11, R8, 0x10, 0x1f ;  /* 0x0a001f00080b7f89 */ /* 0x00012800000e0000 */
[----:B------:R0:W0:Y:S01]  /*13e0*/  SHFL.DOWN PT, R13, R10, 0x10, 0x1f ;  /* 0x0a001f000a0d7f89 */ /* 0x00002200000e0000 */
[----:B------:R-:W-:Y:S05]  /*13f0*/  @P0 BRA `(.L_x_382) ;  /* 0x0000000000500947 */ /* 0x000fea0003800000 */
[----:B-12---:R-:W-:Y:S01]  /*1400*/  DSETP.GEU.AND P0, PT, R4, R6, PT ;  /* 0x000000060400722a */ /* 0x006fe20003f0e000 */
        /* <DEDUP_REMOVED lines=19> */
.L_x_382:
[----:B------:R-:W-:Y:S05]  /*1540*/  BSYNC.RECONVERGENT B1 ;  /* 0x0000000000017941 */ /* 0x000fea0003800200 */
.L_x_381:
        /* <DEDUP_REMOVED lines=11> */
.L_x_384:
[----:B------:R-:W-:Y:S05]  /*1600*/  BSYNC.RECONVERGENT B1 ;  /* 0x0000000000017941 */ /* 0x000fea0003800200 */
.L_x_383:
        /* <DEDUP_REMOVED lines=8> */
[----:B-12---:R-:W1:Y:S04]  /*1690*/  LDS.128 R4, [R0+0x20] ;  /* 0x0000200000047984 */ /* 0x006e680000000c00 */
[----:B---3--:R2:W3:Y:S04]  /*16a0*/  LDS.64 R12, [R0+0x80] ;  /* 0x00008000000c7984 */ /* 0x0084e80000000a00 */
[----:B----4-:R2:W4:Y:S01]  /*16b0*/  LDS.128 R8, [R0+0x30] ;  /* 0x0000300000087984 */ /* 0x0105220000000c00 */
        /* <DEDUP_REMOVED lines=20> */
.L_x_387:
[----:B------:R-:W-:Y:S05]  /*1800*/  BSYNC.RECONVERGENT B1 ;  /* 0x0000000000017941 */ /* 0x000fea0003800200 */
.L_x_386:
        /* <DEDUP_REMOVED lines=10> */
[----:B------:R-:W-:Y:S01]  /*18b0*/  MOV R15, R26 ;  /* 0x0000001a000f7202 */ /* 0x000fe20000000f00 */
[----:B------:R-:W-:Y:S02]  /*18c0*/  IMAD.MOV.U32 R29, RZ, RZ, R27 ;  /* 0x000000ffff1d7224 */ /* 0x000fe400078e001b */
[----:B------:R-:W-:Y:S02]  /*18d0*/  IMAD.MOV.U32 R4, RZ, RZ, R24 ;  /* 0x000000ffff047224 */ /* 0x000fe400078e0018 */
[----:B------:R-:W-:-:S08]  /*18e0*/  IMAD.MOV.U32 R5, RZ, RZ, R25 ;  /* 0x000000ffff057224 */ /* 0x000fd000078e0019 */
        /* <DEDUP_REMOVED lines=9> */
.L_x_389:
[----:B------:R-:W-:Y:S05]  /*1980*/  BSYNC.RECONVERGENT B1 ;  /* 0x0000000000017941 */ /* 0x000fea0003800200 */
.L_x_388:
        /* <DEDUP_REMOVED lines=21> */
.L_x_391:
[----:B------:R-:W-:Y:S05]  /*1ae0*/  BSYNC.RECONVERGENT B1 ;  /* 0x0000000000017941 */ /* 0x000fea0003800200 */
.L_x_390:
        /* <DEDUP_REMOVED lines=23> */
.L_x_393:
[----:B------:R-:W-:Y:S05]  /*1c60*/  BSYNC.RECONVERGENT B1 ;  /* 0x0000000000017941 */ /* 0x000fea0003800200 */
.L_x_392:
        /* <DEDUP_REMOVED lines=21> */
.L_x_395:
[----:B------:R-:W-:Y:S05]  /*1dc0*/  BSYNC.RECONVERGENT B1 ;  /* 0x0000000000017941 */ /* 0x000fea0003800200 */
.L_x_394:
        /* <DEDUP_REMOVED lines=21> */
.L_x_397:
[----:B------:R-:W-:Y:S05]  /*1f20*/  BSYNC.RECONVERGENT B1 ;  /* 0x0000000000017941 */ /* 0x000fea0003800200 */
.L_x_396:
        /* <DEDUP_REMOVED lines=21> */
.L_x_372:
[----:B------:R-:W2:Y:S01]  /*2080*/  S2R R4, SR_LANEID ;  /* 0x0000000000047919 */ /* 0x000ea20000000000 */
[----:B-1----:R-:W-:Y:S01]  /*2090*/  LOP3.LUT R2, R0, 0x3e0, RZ, 0xc0, !PT ;  /* 0x000003e000027812 */ /* 0x002fe200078ec0ff */
[----:B------:R-:W-:Y:S01]  /*20a0*/  BSSY.RECONVERGENT B1, `(.L_x_398) ;  /* 0x0000024000017945 */ /* 0x000fe20003800200 */
[----:B-----5:R-:W-:Y:S02]  /*20b0*/  IMAD.MOV.U32 R16, RZ, RZ, R12 ;  /* 0x000000ffff107224 */ /* 0x020fe400078e000c */
[----:B------:R-:W-:Y:S02]  /*20c0*/  IMAD.MOV.U32 R18, RZ, RZ, R13 ;  /* 0x000000ffff127224 */ /* 0x000fe400078e000d */
[----:B------:R-:W-:Y:S01]  /*20d0*/  VIADD R3, R2, 0x20 ;  /* 0x0000002002037836 */ /* 0x000fe20000000000 */
[----:B------:R-:W-:-:S04]  /*20e0*/  LOP3.LUT R2, RZ, R2, RZ, 0x33, !PT ;  /* 0x00000002ff027212 */ /* 0x000fc800078e33ff */
[----:B------:R-:W-:Y:S01]  /*20f0*/  ISETP.GT.AND P0, PT, R3, UR8, PT ;  /* 0x0000000803007c0c */ /* 0x000fe2000bf04270 */
[----:B------:R-:W-:Y:S02]  /*2100*/  VIADD R2, R2, UR8 ;  /* 0x0000000802027c36 */ /* 0x000fe40008000000 */
[----:B------:R-:W-:-:S03]  /*2110*/  IMAD.MOV.U32 R3, RZ, RZ, R15 ;  /* 0x000000ffff037224 */ /* 0x000fc600078e000f */
[----:B------:R-:W-:Y:S01]  /*2120*/  SEL R5, R2, 0x1f, P0 ;  /* 0x0000001f02057807 */ /* 0x000fe20000000000 */
[----:B------:R-:W-:-:S04]  /*2130*/  IMAD.MOV.U32 R2, RZ, RZ, R14 ;  /* 0x000000ffff027224 */ /* 0x000fc800078e000e */
[----:B------:R1:W3:Y:S04]  /*2140*/  SHFL.DOWN PT, R6, R14, 0x1, R5 ;  /* 0x082000000e067989 */ /* 0x0002e800000e0005 */
[----:B------:R1:W4:Y:S04]  /*2150*/  SHFL.DOWN PT, R7, R15, 0x1, R5 ;  /* 0x082000000f077989 */ /* 0x00032800000e0005 */
[----:B0-----:R1:W0:Y:S01]  /*2160*/  SHFL.DOWN PT, R9, R12, 0x1, R5 ;  /* 0x082000000c097989 */ /* 0x00122200000e0005 */
[----:B--2---:R-:W-:-:S03]  /*2170*/  ISETP.GE.AND P0, PT, R4, R5, PT ;  /* 0x000000050400720c */ /* 0x004fc60003f06270 */
[----:B------:R1:W2:Y:S10]  /*2180*/  SHFL.DOWN PT, R11, R13, 0x1, R5 ;  /* 0x082000000d0b7989 */ /* 0x0002b400000e0005 */
[----:B-1----:R-:W-:Y:S05]  /*2190*/  @P0 BRA `(.L_x_399) ;  /* 0x0000000000500947 */ /* 0x002fea0003800000 */
[----:B---34-:R-:W-:Y:S01]  /*21a0*/  DSETP.GEU.AND P0, PT, R14, R6, PT ;  /* 0x000000060e00722a */ /* 0x018fe20003f0e000 */
[----:B0-----:R-:W-:Y:S01]  /*21b0*/  MOV R16, R9 ;  /* 0x0000000900107202 */ /* 0x001fe20000000f00 */
[----:B--2---:R-:W-:Y:S02]  /*21c0*/  IMAD.MOV.U32 R18, RZ, RZ, R11 ;  /* 0x000000ffff127224 */ /* 0x004fe400078e000b */
        /* <DEDUP_REMOVED lines=17> */
.L_x_399:
[----:B------:R-:W-:Y:S05]  /*22e0*/  BSYNC.RECONVERGENT B1 ;  /* 0x0000000000017941 */ /* 0x000fea0003800200 */
.L_x_398:
        /* <DEDUP_REMOVED lines=8> */
[----:B--2---:R1:W2:Y:S01]  /*2370*/  SHFL.DOWN PT, R11, R16, 0x2, R5 ;  /* 0x08400000100b7989 */ /* 0x0042a200000e0005 */
[----:B----4-:R-:W-:-:S03]  /*2380*/  IMAD.MOV.U32 R7, RZ, RZ, R3 ;  /* 0x000000ffff077224 */ /* 0x010fc600078e0003 */
[----:B------:R1:W4:Y:S04]  /*2390*/  SHFL.DOWN PT, R13, R18, 0x2, R5 ;  /* 0x08400000120d7989 */ /* 0x00032800000e0005 */
[----:B------:R-:W-:Y:S05]  /*23a0*/  @P0 BRA `(.L_x_401) ;  /* 0x0000000000500947 */ /* 0x000fea0003800000 */
[----:B0--3--:R-:W-:Y:S01]  /*23b0*/  DSETP.GEU.AND P0, PT, R2, R8, PT ;  /* 0x000000080200722a */ /* 0x009fe20003f0e000 */
        /* <DEDUP_REMOVED lines=19> */
.L_x_401:
[----:B------:R-:W-:Y:S05]  /*24f0*/  BSYNC.RECONVERGENT B1 ;  /* 0x0000000000017941 */ /* 0x000fea0003800200 */
.L_x_400:
[----:B-1----:R-:W-:Y:S01]  /*2500*/  VIADD R2, R4, 0x4 ;  /* 0x0000000404027836 */ /* 0x002fe20000000000 */
[----:B---3--:R1:W3:Y:S01]  /*2510*/  SHFL.DOWN PT, R8, R6, 0x4, R5 ;  /* 0x0880000006087989 */ /* 0x0082e200000e0005 */
[----:B------:R-:W-:Y:S01]  /*2520*/  BSSY.RECONVERGENT B1, `(.L_x_402) ;  /* 0x000001e000017945 */ /* 0x000fe20003800200 */
[----:B------:R-:W-:Y:S01]  /*2530*/  IMAD.MOV.U32 R14, RZ, RZ, R10 ;  /* 0x000000ffff0e7224 */ /* 0x000fe200078e000a */
[----:B------:R-:W-:Y:S01]  /*2540*/  MOV R3, R7 ;  /* 0x0000000700037202 */ /* 0x000fe20000000f00 */
[----:B0-----:R1:W0:Y:S01]  /*2550*/  SHFL.DOWN PT, R9, R7, 0x4, R5 ;  /* 0x0880000007097989 */ /* 0x00122200000e0005 */
[----:B------:R-:W-:Y:S01]  /*2560*/  ISETP.GT.AND P0, PT, R2, R5, PT ;  /* 0x000000050200720c */ /* 0x000fe20003f04270 */
[----:B------:R-:W-:Y:S02]  /*2570*/  IMAD.MOV.U32 R16, RZ, RZ, R12 ;  /* 0x000000ffff107224 */ /* 0x000fe400078e000c */
[----:B--2---:R1:W2:Y:S01]  /*2580*/  SHFL.DOWN PT, R11, R10, 0x4, R5 ;  /* 0x088000000a0b7989 */ /* 0x0042a200000e0005 */
[----:B------:R-:W-:-:S03]  /*2590*/  IMAD.MOV.U32 R2, RZ, RZ, R6 ;  /* 0x000000ffff027224 */ /* 0x000fc600078e0006 */
[----:B----4-:R1:W4:Y:S06]  /*25a0*/  SHFL.DOWN PT, R13, R12, 0x4, R5 ;  /* 0x088000000c0d7989 */ /* 0x01032c00000e0005 */
        /* <DEDUP_REMOVED lines=21> */
.L_x_403:
[----:B------:R-:W-:Y:S05]  /*2700*/  BSYNC.RECONVERGENT B1 ;  /* 0x0000000000017941 */ /* 0x000fea0003800200 */
.L_x_402:
[----:B-1----:R-:W-:Y:S01]  /*2710*/  VIADD R6, R4, 0x8 ;  /* 0x0000000804067836 */ /* 0x002fe20000000000 */
[----:B---3--:R1:W3:Y:S01]  /*2720*/  SHFL.DOWN PT, R8, R2, 0x8, R5 ;  /* 0x0900000002087989 */ /* 0x0082e200000e0005 */
[----:B------:R-:W-:Y:S01]  /*2730*/  BSSY.RECONVERGENT B1, `(.L_x_404) ;  /* 0x000001e000017945 */ /* 0x000fe20003800200 */
[----:B------:R-:W-:Y:S02]  /*2740*/  IMAD.MOV.U32 R10, RZ, RZ, R14 ;  /* 0x000000ffff0a7224 */ /* 0x000fe400078e000e */
[----:B------:R-:W-:Y:S01]  /*2750*/  ISETP.GT.AND P0, PT, R6, R5, PT ;  /* 0x000000050600720c */ /* 0x000fe20003f04270 */
[----:B0-----:R1:W0:Y:S01]  /*2760*/  SHFL.DOWN PT, R9, R3, 0x8, R5 ;  /* 0x0900000003097989 */ /* 0x00122200000e0005 */
[----:B------:R-:W-:Y:S02]  /*2770*/  IMAD.MOV.U32 R12, RZ, RZ, R16 ;  /* 0x000000ffff0c7224 */ /* 0x000fe400078e0010 */
[----:B------:R-:W-:Y:S01]  /*2780*/  IMAD.MOV.U32 R6, RZ, RZ, R2 ;  /* 0x000000ffff067224 */ /* 0x000fe200078e0002 */
[----:B--2---:R1:W2:Y:S01]  /*2790*/  SHFL.DOWN PT, R11, R14, 0x8, R5 ;  /* 0x090000000e0b7989 */ /* 0x0042a200000e0005 */
[----:B------:R-:W-:-:S03]  /*27a0*/  IMAD.MOV.U32 R7, RZ, RZ, R3 ;  /* 0x000000ffff077224 */ /* 0x000fc600078e0003 */
[----:B----4-:R1:W4:Y:S04]  /*27b0*/  SHFL.DOWN PT, R13, R16, 0x8, R5 ;  /* 0x09000000100d7989 */ /* 0x01032800000e0005 */
        /* <DEDUP_REMOVED lines=21> */
.L_x_405:
[----:B------:R-:W-:Y:S05]  /*2910*/  BSYNC.RECONVERGENT B1 ;  /* 0x0000000000017941 */ /* 0x000fea0003800200 */
.L_x_404:
[----:B-1----:R-:W-:Y:S01]  /*2920*/  VIADD R2, R4, 0x10 ;  /* 0x0000001004027836 */ /* 0x002fe20000000000 */
[----:B---3--:R1:W3:Y:S01]  /*2930*/  SHFL.DOWN PT, R8, R6, 0x10, R5 ;  /* 0x0a00000006087989 */ /* 0x0082e200000e0005 */
[----:B------:R-:W-:Y:S01]  /*2940*/  BSSY.RECONVERGENT B1, `(.L_x_406) ;  /* 0x000001e000017945 */ /* 0x000fe20003800200 */
[----:B------:R-:W-:Y:S02]  /*2950*/  IMAD.MOV.U32 R14, RZ, RZ, R10 ;  /* 0x000000ffff0e7224 */ /* 0x000fe400078e000a */
[----:B------:R-:W-:Y:S01]  /*2960*/  ISETP.GT.AND P0, PT, R2, R5, PT ;  /* 0x000000050200720c */ /* 0x000fe20003f04270 */
[----:B0-----:R1:W0:Y:S01]  /*2970*/  SHFL.DOWN PT, R9, R7, 0x10, R5 ;  /* 0x0a00000007097989 */ /* 0x00122200000e0005 */
[----:B------:R-:W-:Y:S01]  /*2980*/  IMAD.MOV.U32 R15, RZ, RZ, R12 ;  /* 0x000000ffff0f7224 */ /* 0x000fe200078e000c */
[----:B------:R-:W-:Y:S01]  /*2990*/  MOV R2, R6 ;  /* 0x0000000600027202 */ /* 0x000fe20000000f00 */
[----:B------:R-:W-:Y:S01]  /*29a0*/  IMAD.MOV.U32 R3, RZ, RZ, R7 ;  /* 0x000000ffff037224 */ /* 0x000fe200078e0007 */
[----:B--2---:R1:W2:Y:S04]  /*29b0*/  SHFL.DOWN PT, R11, R10, 0x10, R5 ;  /* 0x0a0000000a0b7989 */ /* 0x0042a800000e0005 */
        /* <DEDUP_REMOVED lines=22> */
.L_x_407:
[----:B------:R-:W-:Y:S05]  /*2b20*/  BSYNC.RECONVERGENT B1 ;  /* 0x0000000000017941 */ /* 0x000fea0003800200 */
.L_x_406:
        /* <DEDUP_REMOVED lines=11> */
.L_x_409:
[----:B------:R-:W-:Y:S05]  /*2be0*/  BSYNC.RECONVERGENT B1 ;  /* 0x0000000000017941 */ /* 0x000fea0003800200 */
.L_x_408:
[----:B------:R-:W-:Y:S01]  /*2bf0*/  BAR.SYNC.DEFER_BLOCKING 0x0 ;  /* 0x0000000000007b1d */ /* 0x000fe20000010000 */
[----:B------:R-:W-:-:S13]  /*2c00*/  ISETP.NE.AND P1, PT, R0, RZ, PT ;  /* 0x000000ff0000720c */ /* 0x000fda0003f25270 */
[----:B------:R-:W-:Y:S05]  /*2c10*/  @P1 BRA `(.L_x_385) ;  /* 0x0000003400981947 */ /* 0x000fea0003800000 */
[----:B------:R-:W-:Y:S01]  /*2c20*/  UISETP.GE.AND UP0, UPT, UR8, 0x21, UPT ;  /* 0x000000210800788c */ /* 0x000fe2000bf06270 */
[----:B--2---:R-:W-:Y:S02]  /*2c30*/  IMAD.MOV.U32 R11, RZ, RZ, R14 ;  /* 0x000000ffff0b7224 */ /* 0x004fe400078e000e */
[----:B---3--:R-:W-:Y:S02]  /*2c40*/  IMAD.MOV.U32 R8, RZ, RZ, R15 ;  /* 0x000000ffff087224 */ /* 0x008fe400078e000f */
[----:B------:R-:W-:Y:S02]  /*2c50*/  IMAD.MOV.U32 R4, RZ, RZ, R2 ;  /* 0x000000ffff047224 */ /* 0x000fe400078e0002 */
[----:B-1----:R-:W-:Y:S02]  /*2c60*/  IMAD.MOV.U32 R5, RZ, RZ, R3 ;  /* 0x000000ffff057224 */ /* 0x002fe400078e0003 */
[----:B------:R-:W-:Y:S05]  /*2c70*/  BRA.U !UP0, `(.L_x_410) ;  /* 0x00000001086c7547 */ /* 0x000fea000b800000 */
[----:B------:R-:W1:Y:S01]  /*2c80*/  S2UR UR5, SR_CgaCtaId ;  /* 0x00000000000579c3 */ /* 0x000e620000008800 */
[----:B------:R-:W-:Y:S01]  /*2c90*/  UMOV UR4, 0x400 ;  /* 0x0000040000047882 */ /* 0x000fe20000000000 */
[----:B------:R-:W-:Y:S01]  /*2ca0*/  BSSY.RECONVERGENT B1, `(.L_x_410) ;  /* 0x0000018000017945 */ /* 0x000fe20003800200 */
[----:B-1----:R-:W-:-:S09]  /*2cb0*/  ULEA UR4, UR5, UR4, 0x18 ;  /* 0x0000000405047291 */ /* 0x002fd2000f8ec0ff */
[----:B------:R-:W1:Y:S04]  /*2cc0*/  LDS.64 R6, [UR4+0x18] ;  /* 0x00001804ff067984 */ /* 0x000e680008000a00 */
[----:B----4-:R-:W2:Y:S01]  /*2cd0*/  LDS.64 R12, [UR4+0x20] ;  /* 0x00002004ff0c7984 */ /* 0x010ea20008000a00 */
[----:B-1----:R-:W-:Y:S01]  /*2ce0*/  DSETP.GEU.AND P0, PT, R2, R6, PT ;  /* 0x000000060200722a */ /* 0x002fe20003f0e000 */
        /* <DEDUP_REMOVED lines=19> */
.L_x_411:
[----:B------:R-:W-:Y:S05]  /*2e20*/  BSYNC.RECONVERGENT B1 ;  /* 0x0000000000017941 */ /* 0x000fea0003800200 */
.L_x_410:
[----:B------:R-:W-:Y:S01]  /*2e30*/  UISETP.GE.AND UP0, UPT, UR8, 0x41, UPT ;  /* 0x000000410800788c */ /* 0x000fe2000bf06270 */
[----:B0-----:R-:W-:Y:S01]  /*2e40*/  IMAD.MOV.U32 R9, RZ, RZ, R11 ;  /* 0x000000ffff097224 */ /* 0x001fe200078e000b */
        /* <DEDUP_REMOVED lines=9> */
[----:B----4-:R-:W1:Y:S01]  /*2ee0*/  LDS.64 R12, [UR4+0x30] ;  /* 0x00003004ff0c7984 */ /* 0x010e620008000a00 */
        /* <DEDUP_REMOVED lines=20> */
.L_x_413:
[----:B------:R-:W-:Y:S05]  /*3030*/  BSYNC.RECONVERGENT B1 ;  /* 0x0000000000017941 */ /* 0x000fea0003800200 */
.L_x_412:
        /* <DEDUP_REMOVED lines=32> */
.L_x_415:
[----:B------:R-:W-:Y:S05]  /*3240*/  BSYNC.RECONVERGENT B1 ;  /* 0x0000000000017941 */ /* 0x000fea0003800200 */
.L_x_414:
        /* <DEDUP_REMOVED lines=32> */
.L_x_417:
[----:B------:R-:W-:Y:S05]  /*3450*/  BSYNC.RECONVERGENT B1 ;  /* 0x0000000000017941 */ /* 0x000fea0003800200 */
.L_x_416:
        /* <DEDUP_REMOVED lines=32> */
.L_x_419:
[----:B------:R-:W-:Y:S05]  /*3660*/  BSYNC.RECONVERGENT B1 ;  /* 0x0000000000017941 */ /* 0x000fea0003800200 */
.L_x_418:
        /* <DEDUP_REMOVED lines=13> */
[----:B------:R-:W-:Y:S01]  /*3740*/  MOV R6, R2 ;  /* 0x0000000200067202 */ /* 0x000fe20000000f00 */
[----:B------:R-:W-:Y:S02]  /*3750*/  IMAD.MOV.U32 R7, RZ, RZ, R3 ;  /* 0x000000ffff077224 */ /* 0x000fe400078e0003 */
        /* <DEDUP_REMOVED lines=17> */
.L_x_421:
[----:B------:R-:W-:Y:S05]  /*3870*/  BSYNC.RECONVERGENT B1 ;  /* 0x0000000000017941 */ /* 0x000fea0003800200 */
.L_x_420:
        /* <DEDUP_REMOVED lines=32> */
.L_x_353:
        /* <DEDUP_REMOVED lines=34> */
[----:B------:R-:W-:-:S04]  /*3ca0*/  IMAD.MOV.U32 R15, RZ, RZ, 0x500 ;  /* 0x00000500ff0f7424 */ /* 0x000fc800078e00ff */
        /* <DEDUP_REMOVED lines=8> */
[----:B------:R-:W-:Y:S02]  /*3d30*/  @P2 MOV R9, R13 ;  /* 0x0000000d00092202 */ /* 0x000fe40000000f00 */
[----:B------:R-:W-:-:S04]  /*3d40*/  @P2 SEL R7, R11, R7, P0 ;  /* 0x000000070b072207 */ /* 0x000fc80000000000 */
        /* <DEDUP_REMOVED lines=11> */
[----:B------:R-:W-:Y:S01]  /*3e00*/  IMAD.MOV.U32 R27, RZ, RZ, R2 ;  /* 0x000000ffff1b7224 */ /* 0x000fe200078e0002 */
[----:B------:R-:W0:Y:S01]  /*3e10*/  LDCU UR4, c[0x0][0x390] ;  /* 0x00007200ff0477ac */ /* 0x000e220008000800 */
[----:B------:R-:W-:Y:S02]  /*3e20*/  IMAD.MOV.U32 R24, RZ, RZ, R3 ;  /* 0x000000ffff187224 */ /* 0x000fe400078e0003 */
[----:B------:R-:W-:-:S07]  /*3e30*/  IMAD.MOV.U32 R25, RZ, RZ, 0x500 ;  /* 0x00000500ff197424 */ /* 0x000fce00078e00ff */
.L_x_423:
[----:B------:R-:W1:Y:S01]  /*3e40*/  LDC.64 R22, c[0x0][0x380] ;  /* 0x0000e000ff167b82 */ /* 0x000e620000000a00 */
[----:B------:R-:W-:-:S04]  /*3e50*/  IMAD.IADD R3, R0, 0x1, R25 ;  /* 0x0000000100037824 */ /* 0x000fc800078e0219 */
[----:B-1----:R-:W-:-:S05]  /*3e60*/  IMAD.WIDE.U32 R22, R3, 0x10, R22 ;  /* 0x0000001003167825 */ /* 0x002fca00078e0016 */
        /* <DEDUP_REMOVED lines=17> */
[----:B------:R-:W-:-:S06]  /*3f80*/  @P2 IMAD.MOV.U32 R6, RZ, RZ, R29 ;  /* 0x000000ffff062224 */ /* 0x000fcc00078e001d */
[----:B----4-:R-:W-:Y:S01]  /*3f90*/  DSETP.GEU.AND P1, PT, R6, R10, PT ;  /* 0x0000000a0600722a */ /* 0x010fe20003f2e000 */
[----:B------:R-:W-:Y:S02]  /*3fa0*/  @P2 SEL R8, R27, R8, P0 ;  /* 0x000000081b082207 */ /* 0x000fe40000000000 */
[----:B------:R-:W-:-:S11]  /*3fb0*/  @P2 SEL R9, R24, R9, P0 ;  /* 0x0000000918092207 */ /* 0x000fd60000000000 */
[----:B-----5:R-:W-:-:S04]  /*3fc0*/  @P1 ISETP.GE.U32.AND P0, PT, R8, R12, PT ;  /* 0x0000000c0800120c */ /* 0x020fc80003f06070 */
        /* <DEDUP_REMOVED lines=25> */
[----:B------:R-:W-:Y:S01]  /*4160*/  @P1 IMAD.MOV.U32 R19, RZ, RZ, R15 ;  /* 0x000000ffff131224 */ /* 0x000fe200078e000f */
[----:B------:R-:W-:Y:S02]  /*4170*/  @P1 SEL R20, R16, R20, P0 ;  /* 0x0000001410141207 */ /* 0x000fe40000000000 */
[----:B------:R-:W-:Y:S01]  /*4180*/  @P1 SEL R21, R17, R21, P0 ;  /* 0x0000001511151207 */ /* 0x000fe20000000000 */
[----:B------:R-:W-:-:S05]  /*4190*/  VIADD R7, R25, 0xa00 ;  /* 0x00000a0019077836 */ /* 0x000fca0000000000 */
[----:B0-----:R-:W-:Y:S01]  /*41a0*/  ISETP.GT.AND P1, PT, R7, UR4, PT ;  /* 0x0000000407007c0c */ /* 0x001fe2000bf24270 */
[----:B------:R-:W-:-:S04]  /*41b0*/  VIADD R15, R25, 0x500 ;  /* 0x00000500190f7836 */ /* 0x000fc80000000000 */
[----:B------:R-:W-:Y:S01]  /*41c0*/  IMAD.MOV.U32 R25, RZ, RZ, R15 ;  /* 0x000000ffff197224 */ /* 0x000fe200078e000f */
[----:B--2---:R-:W-:-:S14]  /*41d0*/  DSETP.GEU.AND P2, PT, R18, R4, PT ;  /* 0x000000041200722a */ /* 0x004fdc0003f4e000 */
[----:B------:R-:W-:-:S04]  /*41e0*/  @P2 ISETP.GE.U32.AND P0, PT, R20, R2, PT ;  /* 0x000000021400220c */ /* 0x000fc80003f06070 */
[----:B------:R-:W-:-:S13]  /*41f0*/  @P2 ISETP.GE.AND.EX P0, PT, R21, R3, PT, P0 ;  /* 0x000000031500220c */ /* 0x000fda0003f06300 */
[----:B------:R-:W-:-:S06]  /*4200*/  @P2 DSETP.GT.OR P0, PT, R18, R4, !P0 ;  /* 0x000000041200222a */ /* 0x000fcc0004704400 */
[----:B------:R-:W-:Y:S02]  /*4210*/  @P2 FSEL R6, R18, R4, P0 ;  /* 0x0000000412062208 */ /* 0x000fe40000000000 */
[----:B------:R-:W-:Y:S02]  /*4220*/  @P2 FSEL R19, R19, R5, P0 ;  /* 0x0000000513132208 */ /* 0x000fe40000000000 */
[----:B------:R-:W-:Y:S02]  /*4230*/  @P2 SEL R2, R20, R2, P0 ;  /* 0x0000000214022207 */ /* 0x000fe40000000000 */
[----:B------:R-:W-:Y:S01]  /*4240*/  @P2 SEL R3, R21, R3, P0 ;  /* 0x0000000315032207 */ /* 0x000fe20000000000 */
[----:B------:R-:W-:Y:S02]  /*4250*/  @P2 IMAD.MOV.U32 R4, RZ, RZ, R6 ;  /* 0x000000ffff042224 */ /* 0x000fe400078e0006 */
[----:B------:R-:W-:Y:S02]  /*4260*/  @P2 IMAD.MOV.U32 R5, RZ, RZ, R19 ;  /* 0x000000ffff052224 */ /* 0x000fe400078e0013 */
[----:B------:R-:W-:-:S02]  /*4270*/  IMAD.MOV.U32 R27, RZ, RZ, R2 ;  /* 0x000000ffff1b7224 */ /* 0x000fc400078e0002 */
[----:B------:R-:W-:Y:S01]  /*4280*/  IMAD.MOV.U32 R24, RZ, RZ, R3 ;  /* 0x000000ffff187224 */ /* 0x000fe200078e0003 */
[----:B------:R-:W-:Y:S06]  /*4290*/  @!P1 BRA `(.L_x_423) ;  /* 0xfffffff800e89947 */ /* 0x000fec000383ffff */
.L_x_422:
[----:B------:R-:W-:-:S13]  /*42a0*/  ISETP.GE.AND P0, PT, R15, UR4, PT ;  /* 0x000000040f007c0c */ /* 0x000fda000bf06270 */
        /* <DEDUP_REMOVED lines=12> */
[----:B------:R-:W0:Y:S01]  /*4370*/  LDC.64 R6, c[0x0][0x380] ;  /* 0x0000e000ff067b82 */ /* 0x000e220000000a00 */
[----:B------:R-:W-:Y:S01]  /*4380*/  LEA.HI R8, R20, 0x1, RZ, 0x18 ;  /* 0x0000000114087811 */ /* 0x000fe200078fc0ff */
[----:B------:R-:W-:Y:S01]  /*4390*/  IMAD.IADD R21, R0, 0x1, R15 ;  /* 0x0000000100157824 */ /* 0x000fe200078e020f */
[----:B------:R-:W-:Y:S02]  /*43a0*/  MOV R12, R0 ;  /* 0x00000000000c7202 */ /* 0x000fe40000000f00 */
[----:B------:R-:W-:-:S05]  /*43b0*/  LOP3.LUT R8, R8, 0x3, RZ, 0xc0, !PT ;  /* 0x0000000308087812 */ /* 0x000fca00078ec0ff */
[----:B------:R-:W-:-:S07]  /*43c0*/  IMAD.MOV R14, RZ, RZ, -R8 ;  /* 0x000000ffff0e7224 */ /* 0x000fce00078e0a08 */
.L_x_430:
[----:B0-----:R-:W-:-:S05]  /*43d0*/  IMAD.WIDE.U32 R18, R21, 0x10, R6 ;  /* 0x0000001015127825 */ /* 0x001fca00078e0006 */
[----:B------:R-:W2:Y:S04]  /*43e0*/  LDG.E.64.CONSTANT R8, desc[UR6][R18.64] ;  /* 0x0000000612087981 */ /* 0x000ea8000c1e9b00 */
[----:B------:R-:W3:Y:S01]  /*43f0*/  LDG.E.64.CONSTANT R10, desc[UR6][R18.64+0x8] ;  /* 0x00000806120a7981 */ /* 0x000ee2000c1e9b00 */
[----:B------:R-:W-:Y:S01]  /*4400*/  VIADD R14, R14, 0x1 ;  /* 0x000000010e0e7836 */ /* 0x000fe20000000000 */
[----:B------:R-:W-:Y:S01]  /*4410*/  BSSY.RECONVERGENT B3, `(.L_x_428) ;  /* 0x000001a000037945 */ /* 0x000fe20003800200 */
[----:B------:R-:W-:Y:S02]  /*4420*/  IMAD.MOV.U32 R23, RZ, RZ, R2 ;  /* 0x000000ffff177224 */ /* 0x000fe400078e0002 */
        /* <DEDUP_REMOVED lines=24> */
.L_x_429:
[----:B------:R-:W-:Y:S05]  /*45b0*/  BSYNC.RECONVERGENT B3 ;  /* 0x0000000000037941 */ /* 0x000fea0003800200 */
.L_x_428:
[----:B------:R-:W-:Y:S02]  /*45c0*/  VIADD R12, R12, 0x100 ;  /* 0x000001000c0c7836 */ /* 0x000fe40000000000 */
[----:B------:R-:W-:Y:S01]  /*45d0*/  VIADD R21, R21, 0x100 ;  /* 0x0000010015157836 */ /* 0x000fe20000000000 */
[----:B------:R-:W-:Y:S06]  /*45e0*/  @P2 BRA `(.L_x_430) ;  /* 0xfffffffc00782947 */ /* 0x000fec000383ffff */
.L_x_427:
[----:B------:R-:W-:Y:S05]  /*45f0*/  BSYNC.RECONVERGENT B2 ;  /* 0x0000000000027941 */ /* 0x000fea0003800200 */
.L_x_426:
[----:B------:R-:W-:-:S13]  /*4600*/  ISETP.GE.U32.AND P0, PT, R20, 0x300, PT ;  /* 0x000003001400780c */ /* 0x000fda0003f06070 */
[----:B------:R-:W-:Y:S05]  /*4610*/  @!P0 BRA `(.L_x_425) ;  /* 0x0000000400c88947 */ /* 0x000fea0003800000 */
[----:B------:R-:W0:Y:S01]  /*4620*/  LDCU.64 UR8, c[0x0][0x380] ;  /* 0x00007000ff0877ac */ /* 0x000e220008000a00 */
[----:B------:R-:W1:Y:S01]  /*4630*/  LDC.64 R10, c[0x0][0x380] ;  /* 0x0000e000ff0a7b82 */ /* 0x000e620000000a00 */
[C---:B------:R-:W-:Y:S01]  /*4640*/  IADD3 R17, P0, PT, R12.reuse, R15, RZ ;  /* 0x0000000f0c117210 */ /* 0x040fe20007f1e0ff */
[----:B------:R-:W-:-:S04]  /*4650*/  IMAD.IADD R15, R12, 0x1, R15 ;  /* 0x000000010c0f7824 */ /* 0x000fc800078e020f */
[----:B------:R-:W-:Y:S01]  /*4660*/  IMAD.X R6, RZ, RZ, RZ, P0 ;  /* 0x000000ffff067224 */ /* 0x000fe200000e06ff */
[----:B0-----:R-:W-:-:S04]  /*4670*/  LEA R14, P1, R17, UR8, 0x4 ;  /* 0x00000008110e7c11 */ /* 0x001fc8000f8220ff */
[----:B------:R-:W-:Y:S02]  /*4680*/  IADD3 R14, P0, PT, R14, 0x3008, RZ ;  /* 0x000030080e0e7810 */ /* 0x000fe40007f1e0ff */
[----:B------:R-:W-:-:S05]  /*4690*/  LEA.HI.X R17, R17, UR9, R6, 0x4, P1 ;  /* 0x0000000911117c11 */ /* 0x000fca00088f2406 */
[----:B------:R-:W-:-:S07]  /*46a0*/  IMAD.X R17, RZ, RZ, R17, P0 ;  /* 0x000000ffff117224 */ /* 0x000fce00000e0611 */
.L_x_439:
[----:B-1----:R-:W-:-:S05]  /*46b0*/  IMAD.WIDE.U32 R8, R15, 0x10, R10 ;  /* 0x000000100f087825 */ /* 0x002fca00078e000a */
[----:B------:R-:W2:Y:S04]  /*46c0*/  LDG.E.64.CONSTANT R22, desc[UR6][R8.64] ;  /* 0x0000000608167981 */ /* 0x000ea8000c1e9b00 */
[----:B------:R0:W3:Y:S02]  /*46d0*/  LDG.E.64.CONSTANT R6, desc[UR6][R8.64+0x8] ;  /* 0x0000080608067981 */ /* 0x0000e4000c1e9b00 */
[----:B0-----:R-:W-:Y:S02]  /*46e0*/  IMAD.MOV.U32 R8, RZ, RZ, R14 ;  /* 0x000000ffff087224 */ /* 0x001fe400078e000e */
[----:B------:R-:W-:-:S05]  /*46f0*/  IMAD.MOV.U32 R9, RZ, RZ, R17 ;  /* 0x000000ffff097224 */ /* 0x000fca00078e0011 */
[----:B------:R0:W5:Y:S04]  /*4700*/  LDG.E.64.CONSTANT R20, desc[UR6][R8.64+-0x2008] ;  /* 0xffdff80608147981 */ /* 0x000168000c1e9b00 */
[----:B------:R0:W5:Y:S01]  /*4710*/  LDG.E.64.CONSTANT R18, desc[UR6][R8.64+-0x2000] ;  /* 0xffe0000608127981 */ /* 0x000162000c1e9b00 */
[----:B------:R-:W-:Y:S01]  /*4720*/  BSSY.RECONVERGENT B2, `(.L_x_431) ;  /* 0x0000015000027945 */ /* 0x000fe20003800200 */
[----:B--2---:R-:W-:Y:S01]  /*4730*/  DSETP.GEU.AND P0, PT, R4, R22, PT ;  /* 0x000000160400722a */ /* 0x004fe20003f0e000 */
[----:B------:R-:W-:Y:S02]  /*4740*/  IMAD.MOV.U32 R16, RZ, RZ, R22 ;  /* 0x000000ffff107224 */ /* 0x000fe400078e0016 */
[----:B------:R-:W-:Y:S01]  /*4750*/  IMAD.MOV.U32 R17, RZ, RZ, R23 ;  /* 0x000000ffff117224 */ /* 0x000fe200078e0017 */
[----:B---3--:R-:W-:Y:S01]  /*4760*/  MOV R29, R7 ;  /* 0x00000007001d7202 */ /* 0x008fe20000000f00 */
[----:B------:R-:W-:-:S09]  /*4770*/  IMAD.MOV.U32 R27, RZ, RZ, R6 ;  /* 0x000000ffff1b7224 */ /* 0x000fd200078e0006 */
        /* <DEDUP_REMOVED lines=15> */
.L_x_432:
[----:B------:R-:W-:Y:S05]  /*4870*/  BSYNC.RECONVERGENT B2 ;  /* 0x0000000000027941 */ /* 0x000fea0003800200 */
.L_x_431:
[----:B------:R0:W5:Y:S04]  /*4880*/  LDG.E.64.CONSTANT R6, desc[UR6][R8.64+-0x1008] ;  /* 0xffeff80608067981 */ /* 0x000168000c1e9b00 */
[----:B------:R0:W5:Y:S02]  /*4890*/  LDG.E.64.CONSTANT R4, desc[UR6][R8.64+-0x1000] ;  /* 0xfff0000608047981 */ /* 0x000164000c1e9b00 */
[----:B-----5:R-:W-:Y:S01]  /*48a0*/  DSETP.GEU.AND P0, PT, R16, R20, PT ;  /* 0x000000141000722a */ /* 0x020fe20003f0e000 */
[----:B------:R-:W-:Y:S01]  /*48b0*/  BSSY.RECONVERGENT B2, `(.L_x_433) ;  /* 0x0000014000027945 */ /* 0x000fe20003800200 */
[----:B------:R-:W-:Y:S02]  /*48c0*/  IMAD.MOV.U32 R2, RZ, RZ, R20 ;  /* 0x000000ffff027224 */ /* 0x000fe400078e0014 */
[----:B------:R-:W-:-:S02]  /*48d0*/  IMAD.MOV.U32 R3, RZ, RZ, R21 ;  /* 0x000000ffff037224 */ /* 0x000fc400078e0015 */
        /* <DEDUP_REMOVED lines=17> */
.L_x_434:
[----:B------:R-:W-:Y:S05]  /*49f0*/  BSYNC.RECONVERGENT B2 ;  /* 0x0000000000027941 */ /* 0x000fea0003800200 */
.L_x_433:
[----:B------:R0:W5:Y:S04]  /*4a00*/  LDG.E.64.CONSTANT R16, desc[UR6][R8.64+-0x8] ;  /* 0xfffff80608107981 */ /* 0x000168000c1e9b00 */
[----:B------:R0:W5:Y:S01]  /*4a10*/  LDG.E.64.CONSTANT R18, desc[UR6][R8.64] ;  /* 0x0000000608127981 */ /* 0x000162000c1e9b00 */
[----:B------:R-:W-:Y:S01]  /*4a20*/  DSETP.GEU.AND P0, PT, R2, R6, PT ;  /* 0x000000060200722a */ /* 0x000fe20003f0e000 */
[----:B------:R-:W-:Y:S01]  /*4a30*/  BSSY.RECONVERGENT B2, `(.L_x_435) ;  /* 0x0000014000027945 */ /* 0x000fe20003800200 */
[----:B------:R-:W-:Y:S02]  /*4a40*/  IMAD.MOV.U32 R20, RZ, RZ, R6 ;  /* 0x000000ffff147224 */ /* 0x000fe400078e0006 */
[----:B------:R-:W-:Y:S02]  /*4a50*/  IMAD.MOV.U32 R21, RZ, RZ, R7 ;  /* 0x000000ffff157224 */ /* 0x000fe400078e0007 */
[----:B------:R-:W-:-:S02]  /*4a60*/  IMAD.MOV.U32 R29, RZ, RZ, R4 ;  /* 0x000000ffff1d7224 */ /* 0x000fc400078e0004 */
        /* <DEDUP_REMOVED lines=16> */
.L_x_436:
[----:B------:R-:W-:Y:S05]  /*4b70*/  BSYNC.RECONVERGENT B2 ;  /* 0x0000000000027941 */ /* 0x000fea0003800200 */
.L_x_435:
[----:B-----5:R-:W-:Y:S01]  /*4b80*/  DSETP.GEU.AND P0, PT, R20, R16, PT ;  /* 0x000000101400722a */ /* 0x020fe20003f0e000 */
[----:B------:R-:W-:Y:S01]  /*4b90*/  BSSY.RECONVERGENT B2, `(.L_x_437) ;  /* 0x0000014000027945 */ /* 0x000fe20003800200 */
[----:B------:R-:W-:Y:S02]  /*4ba0*/  IMAD.MOV.U32 R4, RZ, RZ, R16 ;  /* 0x000000ffff047224 */ /* 0x000fe400078e0010 */
[----:B------:R-:W-:Y:S02]  /*4bb0*/  IMAD.MOV.U32 R5, RZ, RZ, R17 ;  /* 0x000000ffff057224 */ /* 0x000fe400078e0011 */
[----:B------:R-:W-:Y:S02]  /*4bc0*/  IMAD.MOV.U32 R2, RZ, RZ, R18 ;  /* 0x000000ffff027224 */ /* 0x000fe400078e0012 */
[----:B------:R-:W-:-:S06]  /*4bd0*/  IMAD.MOV.U32 R3, RZ, RZ, R19 ;  /* 0x000000ffff037224 */ /* 0x000fcc00078e0013 */
        /* <DEDUP_REMOVED lines=15> */
.L_x_438:
[----:B------:R-:W-:Y:S05]  /*4cd0*/  BSYNC.RECONVERGENT B2 ;  /* 0x0000000000027941 */ /* 0x000fea0003800200 */
.L_x_437:
[----:B------:R-:W-:Y:S01]  /*4ce0*/  VIADD R12, R12, 0x400 ;  /* 0x000004000c0c7836 */ /* 0x000fe20000000000 */
[----:B------:R-:W-:Y:S01]  /*4cf0*/  IADD3 R14, P1, PT, R8, 0x4000, RZ ;  /* 0x00004000080e7810 */ /* 0x000fe20007f3e0ff */
[----:B------:R-:W-:-:S03]  /*4d00*/  VIADD R15, R15, 0x400 ;  /* 0x000004000f0f7836 */ /* 0x000fc60000000000 */
[----:B------:R-:W-:Y:S01]  /*4d10*/  ISETP.GE.AND P0, PT, R12, R13, PT ;  /* 0x0000000d0c00720c */ /* 0x000fe20003f06270 */
[----:B------:R-:W-:-:S12]  /*4d20*/  IMAD.X R17, RZ, RZ, R9, P1 ;  /* 0x000000ffff117224 */ /* 0x000fd800008e0609 */
[----:B------:R-:W-:Y:S05]  /*4d30*/  @!P0 BRA `(.L_x_439) ;  /* 0xfffffff8005c8947 */ /* 0x000fea000383ffff */
.L_x_425:
[----:B------:R-:W-:Y:S05]  /*4d40*/  BSYNC.RECONVERGENT B1 ;  /* 0x0000000000017941 */ /* 0x000fea0003800200 */
.L_x_424:
        /* <DEDUP_REMOVED lines=32> */
.L_x_441:
[----:B------:R-:W-:Y:S05]  /*4f50*/  BSYNC.RECONVERGENT B1 ;  /* 0x0000000000017941 */ /* 0x000fea0003800200 */
.L_x_440:
        /* <DEDUP_REMOVED lines=12> */
[----:B---3--:R-:W-:Y:S01]  /*5020*/  IMAD.MOV.U32 R8, RZ, RZ, R14 ;  /* 0x000000ffff087224 */ /* 0x008fe200078e000e */
        /* <DEDUP_REMOVED lines=18> */
.L_x_443:
[----:B------:R-:W-:Y:S05]  /*5150*/  BSYNC.RECONVERGENT B1 ;  /* 0x0000000000017941 */ /* 0x000fea0003800200 */
.L_x_442:
[----:B------:R-:W-:Y:S01]  /*5160*/  ISETP.GT.AND P0, PT, R10, 0x1b, PT ;  /* 0x0000001b0a00780c */ /* 0x000fe20003f04270 */
[----:B0-----:R0:W0:Y:S01]  /*5170*/  SHFL.DOWN PT, R6, R2, 0x4, 0x1f ;  /* 0x08801f0002067f89 */ /* 0x00102200000e0000 */
[----:B------:R-:W-:Y:S01]  /*5180*/  BSSY.RECONVERGENT B1, `(.L_x_444) ;  /* 0x000001d000017945 */ /* 0x000fe20003800200 */
[----:B------:R-:W-:Y:S02]  /*5190*/  IMAD.MOV.U32 R11, RZ, RZ, R8 ;  /* 0x000000ffff0b7224 */ /* 0x000fe400078e0008 */
[----:B------:R0:W0:Y:S01]  /*51a0*/  SHFL.DOWN PT, R7, R3, 0x4, 0x1f ;  /* 0x08801f0003077f89 */ /* 0x00002200000e0000 */
[----:B------:R-:W-:Y:S02]  /*51b0*/  IMAD.MOV.U32 R12, RZ, RZ, R9 ;  /* 0x000000ffff0c7224 */ /* 0x000fe400078e0009 */
[----:B-1----:R-:W-:Y:S01]  /*51c0*/  IMAD.MOV.U32 R4, RZ, RZ, R2 ;  /* 0x000000ffff047224 */ /* 0x002fe200078e0002 */
[----:B----4-:R1:W4:Y:S01]  /*51d0*/  SHFL.DOWN PT, R13, R8, 0x4, 0x1f ;  /* 0x08801f00080d7f89 */ /* 0x01032200000e0000 */
[----:B--2---:R-:W-:-:S03]  /*51e0*/  IMAD.MOV.U32 R5, RZ, RZ, R3 ;  /* 0x000000ffff057224 */ /* 0x004fc600078e0003 */
[----:B---3--:R1:W2:Y:S01]  /*51f0*/  SHFL.DOWN PT, R14, R9, 0x4, 0x1f ;  /* 0x08801f00090e7f89 */ /* 0x0082a200000e0000 */
[----:B------:R-:W-:Y:S05]  /*5200*/  @P0 BRA `(.L_x_445) ;  /* 0x0000000000500947 */ /* 0x000fea0003800000 */
[----:B0-----:R-:W-:Y:S01]  /*5210*/  DSETP.GEU.AND P0, PT, R2, R6, PT ;  /* 0x000000060200722a */ /* 0x001fe20003f0e000 */
[----:B----4-:R-:W-:Y:S02]  /*5220*/  IMAD.MOV.U32 R11, RZ, RZ, R13 ;  /* 0x000000ffff0b7224 */ /* 0x010fe400078e000d */
[----:B--2---:R-:W-:Y:S02]  /*5230*/  IMAD.MOV.U32 R12, RZ, RZ, R14 ;  /* 0x000000ffff0c7224 */ /* 0x004fe400078e000e */
        /* <DEDUP_REMOVED lines=17> */
.L_x_445:
[----:B------:R-:W-:Y:S05]  /*5350*/  BSYNC.RECONVERGENT B1 ;  /* 0x0000000000017941 */ /* 0x000fea0003800200 */
.L_x_444:
[----:B------:R-:W-:Y:S01]  /*5360*/  ISETP.GT.AND P0, PT, R10, 0x17, PT ;  /* 0x000000170a00780c */ /* 0x000fe20003f04270 */
[----:B0-----:R0:W3:Y:S01]  /*5370*/  SHFL.DOWN PT, R2, R4, 0x8, 0x1f ;  /* 0x09001f0004027f89 */ /* 0x0010e200000e0000 */
[----:B------:R-:W-:Y:S01]  /*5380*/  BSSY.RECONVERGENT B1, `(.L_x_446) ;  /* 0x000001d000017945 */ /* 0x000fe20003800200 */
[----:B-1----:R-:W-:Y:S02]  /*5390*/  IMAD.MOV.U32 R8, RZ, RZ, R11 ;  /* 0x000000ffff087224 */ /* 0x002fe400078e000b */
[----:B------:R0:W1:Y:S01]  /*53a0*/  SHFL.DOWN PT, R3, R5, 0x8, 0x1f ;  /* 0x09001f0005037f89 */ /* 0x00006200000e0000 */
[----:B------:R-:W-:Y:S02]  /*53b0*/  IMAD.MOV.U32 R9, RZ, RZ, R12 ;  /* 0x000000ffff097224 */ /* 0x000fe400078e000c */
[----:B------:R-:W-:Y:S01]  /*53c0*/  IMAD.MOV.U32 R6, RZ, RZ, R4 ;  /* 0x000000ffff067224 */ /* 0x000fe200078e0004 */
[----:B--2---:R0:W2:Y:S01]  /*53d0*/  SHFL.DOWN PT, R14, R11, 0x8, 0x1f ;  /* 0x09001f000b0e7f89 */ /* 0x0040a200000e0000 */
[----:B------:R-:W-:-:S03]  /*53e0*/  IMAD.MOV.U32 R7, RZ, RZ, R5 ;  /* 0x000000ffff077224 */ /* 0x000fc600078e0005 */
[----:B----4-:R0:W4:Y:S01]  /*53f0*/  SHFL.DOWN PT, R13, R12, 0x8, 0x1f ;  /* 0x09001f000c0d7f89 */ /* 0x01012200000e0000 */
        /* <DEDUP_REMOVED lines=21> */
.L_x_447:
[----:B------:R-:W-:Y:S05]  /*5550*/  BSYNC.RECONVERGENT B1 ;  /* 0x0000000000017941 */ /* 0x000fea0003800200 */
.L_x_446:
[----:B------:R-:W-:Y:S01]  /*5560*/  ISETP.GT.AND P0, PT, R10, 0xf, PT ;  /* 0x0000000f0a00780c */ /* 0x000fe20003f04270 */
[----:B0-----:R0:W0:Y:S01]  /*5570*/  SHFL.DOWN PT, R4, R6, 0x10, 0x1f ;  /* 0x0a001f0006047f89 */ /* 0x00102200000e0000 */
[----:B------:R-:W-:Y:S01]  /*5580*/  BSSY.RECONVERGENT B1, `(.L_x_448) ;  /* 0x000001d000017945 */ /* 0x000fe20003800200 */
[----:B--2---:R-:W-:Y:S02]  /*5590*/  IMAD.MOV.U32 R14, RZ, RZ, R8 ;  /* 0x000000ffff0e7224 */ /* 0x004fe400078e0008 */
[----:B------:R2:W0:Y:S01]  /*55a0*/  SHFL.DOWN PT, R5, R7, 0x10, 0x1f ;  /* 0x0a001f0007057f89 */ /* 0x00042200000e0000 */
[----:B------:R-:W-:Y:S02]  /*55b0*/  IMAD.MOV.U32 R15, RZ, RZ, R9 ;  /* 0x000000ffff0f7224 */ /* 0x000fe400078e0009 */
[----:B---3--:R-:W-:Y:S01]  /*55c0*/  IMAD.MOV.U32 R2, RZ, RZ, R6 ;  /* 0x000000ffff027224 */ /* 0x008fe200078e0006 */
[----:B------:R2:W3:Y:S01]  /*55d0*/  SHFL.DOWN PT, R11, R8, 0x10, 0x1f ;  /* 0x0a001f00080b7f89 */ /* 0x0004e200000e0000 */
[----:B-1----:R-:W-:-:S03]  /*55e0*/  IMAD.MOV.U32 R3, RZ, RZ, R7 ;  /* 0x000000ffff037224 */ /* 0x002fc600078e0007 */
[----:B------:R2:W1:Y:S01]  /*55f0*/  SHFL.DOWN PT, R12, R9, 0x10, 0x1f ;  /* 0x0a001f00090c7f89 */ /* 0x00046200000e0000 */
[----:B------:R-:W-:Y:S05]  /*5600*/  @P0 BRA `(.L_x_449) ;  /* 0x0000000000500947 */ /* 0x000fea0003800000 */
[----:B0-----:R-:W-:Y:S01]  /*5610*/  DSETP.GEU.AND P0, PT, R6, R4, PT ;  /* 0x000000040600722a */ /* 0x001fe20003f0e000 */
[----:B---3--:R-:W-:Y:S02]  /*5620*/  IMAD.MOV.U32 R14, RZ, RZ, R11 ;  /* 0x000000ffff0e7224 */ /* 0x008fe400078e000b */
        /* <DEDUP_REMOVED lines=18> */
.L_x_449:
[----:B------:R-:W-:Y:S05]  /*5750*/  BSYNC.RECONVERGENT B1 ;  /* 0x0000000000017941 */ /* 0x000fea0003800200 */
.L_x_448:
        /* <DEDUP_REMOVED lines=11> */
.L_x_451:
[----:B------:R-:W-:Y:S05]  /*5810*/  BSYNC.RECONVERGENT B1 ;  /* 0x0000000000017941 */ /* 0x000fea0003800200 */
.L_x_450:
        /* <DEDUP_REMOVED lines=8> */
[----:B--2---:R-:W2:Y:S04]  /*58a0*/  LDS.128 R4, [R0+0x20] ;  /* 0x0000200000047984 */ /* 0x004ea80000000c00 */
[----:B-1--4-:R1:W4:Y:S04]  /*58b0*/  LDS.64 R12, [R0+0x80] ;  /* 0x00008000000c7984 */ /* 0x0123280000000a00 */
[----:B---3--:R1:W3:Y:S01]  /*58c0*/  LDS.128 R8, [R0+0x30] ;  /* 0x0000300000087984 */ /* 0x0082e20000000c00 */
[----:B0-----:R-:W-:Y:S01]  /*58d0*/  DSETP.GEU.AND P0, PT, R2, R16, PT ;  /* 0x000000100200722a */ /* 0x001fe20003f0e000 */
[----:B------:R-:W-:-:S02]  /*58e0*/  IMAD.MOV.U32 R24, RZ, RZ, R16 ;  /* 0x000000ffff187224 */ /* 0x000fc400078e0010 */
[----:B------:R-:W-:Y:S02]  /*58f0*/  IMAD.MOV.U32 R25, RZ, RZ, R17 ;  /* 0x000000ffff197224 */ /* 0x000fe400078e0011 */
[----:B--2---:R-:W-:Y:S02]  /*5900*/  IMAD.MOV.U32 R27, RZ, RZ, R4 ;  /* 0x000000ffff1b7224 */ /* 0x004fe400078e0004 */
[----:B------:R-:W-:-:S07]  /*5910*/  IMAD.MOV.U32 R29, RZ, RZ, R5 ;  /* 0x000000ffff1d7224 */ /* 0x000fce00078e0005 */
[----:B-1-34-:R-:W-:Y:S05]  /*5920*/  @!P0 BRA `(.L_x_453) ;  /* 0x0000000000388947 */ /* 0x01afea0003800000 */
        /* <DEDUP_REMOVED lines=14> */
.L_x_453:
[----:B------:R-:W-:Y:S05]  /*5a10*/  BSYNC.RECONVERGENT B1 ;  /* 0x0000000000017941 */ /* 0x000fea0003800200 */
.L_x_452:
        /* <DEDUP_REMOVED lines=23> */
.L_x_455:
[----:B------:R-:W-:Y:S05]  /*5b90*/  BSYNC.RECONVERGENT B1 ;  /* 0x0000000000017941 */ /* 0x000fea0003800200 */
.L_x_454:
        /* <DEDUP_REMOVED lines=21> */
.L_x_457:
[----:B------:R-:W-:Y:S05]  /*5cf0*/  BSYNC.RECONVERGENT B1 ;  /* 0x0000000000017941 */ /* 0x000fea0003800200 */
.L_x_456:
        /* <DEDUP_REMOVED lines=23> */
.L_x_459:
[----:B------:R-:W-:Y:S05]  /*5e70*/  BSYNC.RECONVERGENT B1 ;  /* 0x0000000000017941 */ /* 0x000fea0003800200 */
.L_x_458:
[----:B------:R-:W-:Y:S01]  /*5e80*/  DSETP.GEU.AND P0, PT, R14, R22, PT ;  /* 0x000000160e00722a */ /* 0x000fe20003f0e000 */
[----:B------:R-:W-:Y:S01]  /*5e90*/  BSSY.RECONVERGENT B1, `(.L_x_460) ;  /* 0x0000014000017945 */ /* 0x000fe20003800200 */
[----:B------:R-:W-:Y:S01]  /*5ea0*/  MOV R2, R22 ;  /* 0x0000001600027202 */ /* 0x000fe20000000f00 */
[----:B------:R-:W-:Y:S02]  /*5eb0*/  IMAD.MOV.U32 R3, RZ, RZ, R23 ;  /* 0x000000ffff037224 */ /* 0x000fe400078e0017 */
[----:B-1----:R-:W-:Y:S02]  /*5ec0*/  IMAD.MOV.U32 R19, RZ, RZ, R8 ;  /* 0x000000ffff137224 */ /* 0x002fe400078e0008 */
        /* <DEDUP_REMOVED lines=16> */
.L_x_461:
[----:B------:R-:W-:Y:S05]  /*5fd0*/  BSYNC.RECONVERGENT B1 ;  /* 0x0000000000017941 */ /* 0x000fea0003800200 */
.L_x_460:
        /* <DEDUP_REMOVED lines=21> */
.L_x_463:
[----:B------:R-:W-:Y:S05]  /*6130*/  BSYNC.RECONVERGENT B1 ;  /* 0x0000000000017941 */ /* 0x000fea0003800200 */
.L_x_462:
        /* <DEDUP_REMOVED lines=20> */
.L_x_385:
[----:B------:R-:W-:Y:S05]  /*6280*/  BSYNC.RECONVERGENT B0 ;  /* 0x0000000000007941 */ /* 0x000fea0003800200 */
.L_x_352:
[----:B------:R-:W-:Y:S05]  /*6290*/  @P1 EXIT ;  /* 0x000000000000194d */ /* 0x000fea0003800000 */
[----:B01----:R-:W0:Y:S02]  /*62a0*/  LDC.64 R4, c[0x0][0x388] ;  /* 0x0000e200ff047b82 */ /* 0x003e240000000a00 */
[----:B0-----:R-:W-:Y:S04]  /*62b0*/  STG.E.64 desc[UR6][R4.64], R2 ;  /* 0x0000000204007986 */ /* 0x001fe8000c101b06 */
[----:B------:R-:W-:Y:S01]  /*62c0*/  STG.E.64 desc[UR6][R4.64+0x8], R14 ;  /* 0x0000080e04007986 */ /* 0x000fe2000c101b06 */
[----:B------:R-:W-:Y:S05]  /*62d0*/  EXIT ;  /* 0x000000000000794d */ /* 0x000fea0003800000 */
.L_x_464:
        /* <DEDUP_REMOVED lines=10> */
.L_x_737:


//--------------------- .text._ZN6thrust24THRUST_300001_SM_1000_NS8cuda_cub4core6detail13_kernel_agentINS1_8__reduce10DrainAgentIiEEJN3cub18CUB_300001_SM_10009GridQueueIjEEiEEEvDpT0_ --------------------------
	.section	.text._ZN6thrust24THRUST_300001_SM_1000_NS8cuda_cub4core6detail13_kernel_agentINS1_8__reduce10DrainAgentIiEEJN3cub18CUB_300001_SM_10009GridQueueIjEEiEEEvDpT0_,"ax",@progbits
	.align	128
        .global         _ZN6thrust24THRUST_300001_SM_1000_NS8cuda_cub4core6detail13_kernel_agentINS1_8__reduce10DrainAgentIiEEJN3cub18CUB_300001_SM_10009GridQueueIjEEiEEEvDpT0_
        .type           _ZN6thrust24THRUST_300001_SM_1000_NS8cuda_cub4core6detail13_kernel_agentINS1_8__reduce10DrainAgentIiEEJN3cub18CUB_300001_SM_10009GridQueueIjEEiEEEvDpT0_,@function
        .size           _ZN6thrust24THRUST_300001_SM_1000_NS8cuda_cub4core6detail13_kernel_agentINS1_8__reduce10DrainAgentIiEEJN3cub18CUB_300001_SM_10009GridQueueIjEEiEEEvDpT0_,(.L_x_738 - _ZN6thrust24THRUST_300001_SM_1000_NS8cuda_cub4core6detail13_kernel_agentINS1_8__reduce10DrainAgentIiEEJN3cub18CUB_300001_SM_10009GridQueueIjEEiEEEvDpT0_)
        .other          _ZN6thrust24THRUST_300001_SM_1000_NS8cuda_cub4core6detail13_kernel_agentINS1_8__reduce10DrainAgentIiEEJN3cub18CUB_300001_SM_10009GridQueueIjEEiEEEvDpT0_,@"STO_CUDA_ENTRY STV_DEFAULT"
_ZN6thrust24THRUST_300001_SM_1000_NS8cuda_cub4core6detail13_kernel_agentINS1_8__reduce10DrainAgentIiEEJN3cub18CUB_300001_SM_10009GridQueueIjEEiEEEvDpT0_:
.text._ZN6thrust24THRUST_300001_SM_1000_NS8cuda_cub4core6detail13_kernel_agentINS1_8__reduce10DrainAgentIiEEJN3cub18CUB_300001_SM_10009GridQueueIjEEiEEEvDpT0_:
[----:B------:R-:W-:Y:S08]  /*0000*/  LDC R1, c[0x0][0x37c] ;  /* 0x0000df00ff017b82 */ /* 0x000ff00000000800 */
[----:B------:R-:W0:Y:S01]  /*0010*/  LDC.64 R2, c[0x0][0x380] ;  /* 0x0000e000ff027b82 */ /* 0x000e220000000a00 */
[----:B------:R-:W0:Y:S07]  /*0020*/  LDCU.64 UR4, c[0x0][0x358] ;  /* 0x00006b00ff0477ac */ /* 0x000e2e0008000a00 */
[----:B------:R-:W1:Y:S01]  /*0030*/  LDC R5, c[0x0][0x388] ;  /* 0x0000e200ff057b82 */ /* 0x000e620000000800 */
[----:B0-----:R-:W-:Y:S04]  /*0040*/  STG.E desc[UR4][R2.64+0x4], RZ ;  /* 0x000004ff02007986 */ /* 0x001fe8000c101904 */
[----:B-1----:R-:W-:Y:S01]  /*0050*/  STG.E desc[UR4][R2.64], R5 ;  /* 0x0000000502007986 */ /* 0x002fe2000c101904 */
[----:B------:R-:W-:Y:S05]  /*0060*/  EXIT ;  /* 0x000000000000794d */ /* 0x000fea0003800000 */
.L_x_465:
        /* <DEDUP_REMOVED lines=9> */
.L_x_738:


//--------------------- .text._ZN6thrust24THRUST_300001_SM_1000_NS8cuda_cub4core6detail13_kernel_agentINS1_8__reduce11ReduceAgentINS0_12zip_iteratorIN4cuda3std3__45tupleIJNS0_10device_ptrIdEENS0_17counting_iteratorIlNS0_11use_defaultESF_SF_EEEEEEEPNSB_IJdlEEESJ_iNS1_9__extrema9arg_max_fIdlNSA_4lessIdEEEEEEJSI_SK_iN3cub18CUB_300001_SM_100013GridEvenShareIiEENSS_9GridQueueIjEESP_EEEvDpT0_ --------------------------
	.section	.text._ZN6thrust24THRUST_300001_SM_1000_NS8cuda_cub4core6detail13_kernel_agentINS1_8__reduce11ReduceAgentINS0_12zip_iteratorIN4cuda3std3__45tupleIJNS0_10device_ptrIdEENS0_17counting_iteratorIlNS0_11use_defaultESF_SF_EEEEEEEPNSB_IJdlEEESJ_iNS1_9__extrema9arg_max_fIdlNSA_4lessIdEEEEEEJSI_SK_iN3cub18CUB_300001_SM_100013GridEvenShareIiEENSS_9GridQueueIjEESP_EEEvDpT0_,"ax",@progbits
	.align	128
        .global         _ZN6thrust24THRUST_300001_SM_1000_NS8cuda_cub4core6detail13_kernel_agentINS1_8__reduce11ReduceAgentINS0_12zip_iteratorIN4cuda3std3__45tupleIJNS0_10device_ptrIdEENS0_17counting_iteratorIlNS0_11use_defaultESF_SF_EEEEEEEPNSB_IJdlEEESJ_iNS1_9__extrema9arg_max_fIdlNSA_4lessIdEEEEEEJSI_SK_iN3cub18CUB_300001_SM_100013GridEvenShareIiEENSS_9GridQueueIjEESP_EEEvDpT0_
        .type           _ZN6thrust24THRUST_300001_SM_1000_NS8cuda_cub4core6detail13_kernel_agentINS1_8__reduce11ReduceAgentINS0_12zip_iteratorIN4cuda3std3__45tupleIJNS0_10device_ptrIdEENS0_17counting_iteratorIlNS0_11use_defaultESF_SF_EEEEEEEPNSB_IJdlEEESJ_iNS1_9__extrema9arg_max_fIdlNSA_4lessIdEEEEEEJSI_SK_iN3cub18CUB_300001_SM_100013GridEvenShareIiEENSS_9GridQueueIjEESP_EEEvDpT0_,@function
        .size           _ZN6thrust24THRUST_300001_SM_1000_NS8cuda_cub4core6detail13_kernel_agentINS1_8__reduce11ReduceAgentINS0_12zip_iteratorIN4cuda3std3__45tupleIJNS0_10device_ptrIdEENS0_17counting_iteratorIlNS0_11use_defaultESF_SF_EEEEEEEPNSB_IJdlEEESJ_iNS1_9__extrema9arg_max_fIdlNSA_4lessIdEEEEEEJSI_SK_iN3cub18CUB_300001_SM_100013GridEvenShareIiEENSS_9GridQueueIjEESP_EEEvDpT0_,(.L_x_739 - _ZN6thrust24THRUST_300001_SM_1000_NS8cuda_cub4core6detail13_kernel_agentINS1_8__reduce11ReduceAgentINS0_12zip_iteratorIN4cuda3std3__45tupleIJNS0_10device_ptrIdEENS0_17counting_iteratorIlNS0_11use_defaultESF_SF_EEEEEEEPNSB_IJdlEEESJ_iNS1_9__extrema9arg_max_fIdlNSA_4lessIdEEEEEEJSI_SK_iN3cub18CUB_300001_SM_100013GridEvenShareIiEENSS_9GridQueueIjEESP_EEEvDpT0_)
        .other          _ZN6thrust24THRUST_300001_SM_1000_NS8cuda_cub4core6detail13_kernel_agentINS1_8__reduce11ReduceAgentINS0_12zip_iteratorIN4cuda3std3__45tupleIJNS0_10device_ptrIdEENS0_17counting_iteratorIlNS0_11use_defaultESF_SF_EEEEEEEPNSB_IJdlEEESJ_iNS1_9__extrema9arg_max_fIdlNSA_4lessIdEEEEEEJSI_SK_iN3cub18CUB_300001_SM_100013GridEvenShareIiEENSS_9GridQueueIjEESP_EEEvDpT0_,@"STO_CUDA_ENTRY STV_DEFAULT"
_ZN6thrust24THRUST_300001_SM_1000_NS8cuda_cub4core6detail13_kernel_agentINS1_8__reduce11ReduceAgentINS0_12zip_iteratorIN4cuda3std3__45tupleIJNS0_10device_ptrIdEENS0_17counting_iteratorIlNS0_11use_defaultESF_SF_EEEEEEEPNSB_IJdlEEESJ_iNS1_9__extrema9arg_max_fIdlNSA_4lessIdEEEEEEJSI_SK_iN3cub18CUB_300001_SM_100013GridEvenShareIiEENSS_9GridQueueIjEESP_EEEvDpT0_:
.text._ZN6thrust24THRUST_300001_SM_1000_NS8cuda_cub4core6detail13_kernel_agentINS1_8__reduce11ReduceAgentINS0_12zip_iteratorIN4cuda3std3__45tupleIJNS0_10device_ptrIdEENS0_17counting_iteratorIlNS0_11use_defaultESF_SF_EEEEEEEPNSB_IJdlEEESJ_iNS1_9__extrema9arg_max_fIdlNSA_4lessIdEEEEEEJSI_SK_iN3cub18CUB_300001_SM_100013GridEvenShareIiEENSS_9GridQueueIjEESP_EEEvDpT0_:
[----:B------:R-:W-:Y:S01]  /*0000*/  LDC R1, c[0x0][0x37c] ;  /* 0x0000df00ff017b82 */ /* 0x000fe20000000800 */
[----:B------:R-:W0:Y:S01]  /*0010*/  S2R R0, SR_CTAID.X ;  /* 0x0000000000007919 */ /* 0x000e220000002500 */
[----:B------:R-:W1:Y:S01]  /*0020*/  LDCU UR4, c[0x0][0x398] ;  /* 0x00007300ff0477ac */ /* 0x000e620008000800 */
[----:B------:R-:W-:Y:S01]  /*0030*/  BSSY.RECONVERGENT B0, `(.L_x_466) ;  /* 0x000066e000007945 */ /* 0x000fe20003800200 */
[----:B------:R-:W2:Y:S01]  /*0040*/  LDCU UR6, c[0x0][0x370] ;  /* 0x00006e00ff0677ac */ /* 0x000ea20008000800 */
[----:B------:R-:W3:Y:S01]  /*0050*/  LDCU.64 UR10, c[0x0][0x358] ;  /* 0x00006b00ff0a77ac */ /* 0x000ee20008000a00 */
[----:B-1----:R-:W-:Y:S01]  /*0060*/  IMAD.U32 R7, RZ, RZ, UR4 ;  /* 0x00000004ff077e24 */ /* 0x002fe2000f8e00ff */
[----:B--2---:R-:W-:Y:S01]  /*0070*/  UIMAD UR6, UR6, 0x500, URZ ;  /* 0x00000500060678a4 */ /* 0x004fe2000f8e02ff */
[----:B0-----:R-:W-:-:S04]  /*0080*/  IMAD R6, R0, 0x500, RZ ;  /* 0x0000050000067824 */ /* 0x001fc800078e02ff */
[----:B------:R-:W-:-:S05]  /*0090*/  VIADD R2, R6, 0x500 ;  /* 0x0000050006027836 */ /* 0x000fca0000000000 */
[----:B------:R-:W-:-:S13]  /*00a0*/  ISETP.GT.AND P0, PT, R2, R7, PT ;  /* 0x000000070200720c */ /* 0x000fda0003f04270 */
[----:B---3--:R-:W-:Y:S05]  /*00b0*/  @!P0 BRA `(.L_x_467) ;  /* 0x0000003800cc8947 */ /* 0x008fea0003800000 */
[----:B------:R-:W0:Y:S01]  /*00c0*/  S2R R5, SR_TID.X ;  /* 0x0000000000057919 */ /* 0x000e220000002100 */
[----:B------:R-:W-:Y:S01]  /*00d0*/  IMAD.IADD R4, R7, 0x1, -R6 ;  /* 0x0000000107047824 */ /* 0x000fe200078e0a06 */
[----:B------:R-:W1:Y:S01]  /*00e0*/  LDCU.64 UR6, c[0x0][0x388] ;  /* 0x00007100ff0677ac */ /* 0x000e620008000a00 */
[----:B------:R-:W-:Y:S01]  /*00f0*/  BSSY.RECONVERGENT B1, `(.L_x_468) ;  /* 0x000000f000017945 */ /* 0x000fe20003800200 */
[----:B------:R-:W-:Y:S02]  /*0100*/  CS2R R8, SRZ ;  /* 0x0000000000087805 */ /* 0x000fe4000001ff00 */
[----:B------:R-:W-:Y:S01]  /*0110*/  CS2R R2, SRZ ;  /* 0x0000000000027805 */ /* 0x000fe2000001ff00 */
[----:B------:R-:W2:Y:S01]  /*0120*/  LDCU.64 UR8, c[0x0][0x388] ;  /* 0x00007100ff0877ac */ /* 0x000ea20008000a00 */
[----:B0-----:R-:W-:Y:S01]  /*0130*/  ISETP.GE.AND P0, PT, R5, R4, PT ;  /* 0x000000040500720c */ /* 0x001fe20003f06270 */
[----:B------:R-:W-:-:S12]  /*0140*/  IMAD.MOV.U32 R11, RZ, RZ, R5 ;  /* 0x000000ffff0b7224 */ /* 0x000fd800078e0005 */
[----:B-12---:R-:W-:Y:S05]  /*0150*/  @P0 BRA `(.L_x_469) ;  /* 0x0000000000200947 */ /* 0x006fea0003800000 */
[----:B------:R-:W0:Y:S01]  /*0160*/  LDC.64 R2, c[0x0][0x380] ;  /* 0x0000e000ff027b82 */ /* 0x000e220000000a00 */
[----:B------:R-:W-:Y:S01]  /*0170*/  IMAD.IADD R13, R6, 0x1, R5 ;  /* 0x00000001060d7824 */ /* 0x000fe200078e0205 */
[----:B------:R-:W1:Y:S03]  /*0180*/  LDCU.64 UR4, c[0x0][0x388] ;  /* 0x00007100ff0477ac */ /* 0x000e660008000a00 */
[----:B0-----:R-:W-:-:S06]  /*0190*/  IMAD.WIDE R2, R13, 0x8, R2 ;  /* 0x000000080d027825 */ /* 0x001fcc00078e0202 */
[----:B------:R-:W5:Y:S01]  /*01a0*/  LDG.E.64 R2, desc[UR10][R2.64] ;  /* 0x0000000a02027981 */ /* 0x000f62000c1e1b00 */
[----:B-1----:R-:W-:Y:S01]  /*01b0*/  IADD3 R9, P0, PT, R13, UR4, RZ ;  /* 0x000000040d097c10 */ /* 0x002fe2000ff1e0ff */
[----:B------:R-:W-:-:S03]  /*01c0*/  VIADD R11, R5, 0x100 ;  /* 0x00000100050b7836 */ /* 0x000fc60000000000 */
[----:B------:R-:W-:-:S09]  /*01d0*/  LEA.HI.X.SX32 R8, R13, UR5, 0x1, P0 ;  /* 0x000000050d087c11 */ /* 0x000fd200080f0eff */
.L_x_469:
[----:B------:R-:W-:Y:S05]  /*01e0*/  BSYNC.RECONVERGENT B1 ;  /* 0x0000000000017941 */ /* 0x000fea0003800200 */
.L_x_468:
        /* <DEDUP_REMOVED lines=9> */
[----:B------:R-:W0:Y:S01]  /*0280*/  LDC.64 R12, c[0x0][0x380] ;  /* 0x0000e000ff0c7b82 */ /* 0x000e220000000a00 */
[----:B------:R-:W-:Y:S01]  /*0290*/  LEA.HI R7, R10, 0x1, RZ, 0x18 ;  /* 0x000000010a077811 */ /* 0x000fe200078fc0ff */
[----:B------:R-:W-:-:S03]  /*02a0*/  IMAD.IADD R19, R6, 0x1, R11 ;  /* 0x0000000106137824 */ /* 0x000fc600078e020b */
[----:B------:R-:W-:-:S05]  /*02b0*/  LOP3.LUT R7, R7, 0x3, RZ, 0xc0, !PT ;  /* 0x0000000307077812 */ /* 0x000fca00078ec0ff */
[----:B------:R-:W-:-:S07]  /*02c0*/  IMAD.MOV R7, RZ, RZ, -R7 ;  /* 0x000000ffff077224 */ /* 0x000fce00078e0a07 */
.L_x_476:
[----:B0-----:R-:W-:-:S06]  /*02d0*/  IMAD.WIDE R14, R19, 0x8, R12 ;  /* 0x00000008130e7825 */ /* 0x001fcc00078e020c */
[----:B------:R-:W2:Y:S01]  /*02e0*/  LDG.E.64 R14, desc[UR10][R14.64] ;  /* 0x0000000a0e0e7981 */ /* 0x000ea2000c1e1b00 */
[----:B------:R-:W-:Y:S01]  /*02f0*/  IADD3 R21, P1, PT, R19, UR6, RZ ;  /* 0x0000000613157c10 */ /* 0x000fe2000ff3e0ff */
[----:B------:R-:W-:Y:S01]  /*0300*/  VIADD R7, R7, 0x1 ;  /* 0x0000000107077836 */ /* 0x000fe20000000000 */
[----:B------:R-:W-:Y:S01]  /*0310*/  BSSY.RECONVERGENT B3, `(.L_x_474) ;  /* 0x000001b000037945 */ /* 0x000fe20003800200 */
[----:B------:R-:W-:Y:S01]  /*0320*/  IMAD.MOV.U32 R18, RZ, RZ, R9 ;  /* 0x000000ffff127224 */ /* 0x000fe200078e0009 */
[----:B------:R-:W-:Y:S01]  /*0330*/  LEA.HI.X.SX32 R23, R19, UR7, 0x1, P1 ;  /* 0x0000000713177c11 */ /* 0x000fe200088f0eff */
[----:B------:R-:W-:Y:S01]  /*0340*/  IMAD.MOV.U32 R20, RZ, RZ, R8 ;  /* 0x000000ffff147224 */ /* 0x000fe200078e0008 */
[----:B------:R-:W-:Y:S01]  /*0350*/  ISETP.NE.AND P2, PT, R7, RZ, PT ;  /* 0x000000ff0700720c */ /* 0x000fe20003f45270 */
[----:B-----5:R-:W-:Y:S02]  /*0360*/  IMAD.MOV.U32 R16, RZ, RZ, R2 ;  /* 0x000000ffff107224 */ /* 0x020fe400078e0002 */
[----:B------:R-:W-:-:S02]  /*0370*/  IMAD.MOV.U32 R17, RZ, RZ, R3 ;  /* 0x000000ffff117224 */ /* 0x000fc400078e0003 */
[----:B------:R-:W-:Y:S02]  /*0380*/  IMAD.MOV.U32 R9, RZ, RZ, R21 ;  /* 0x000000ffff097224 */ /* 0x000fe400078e0015 */
        /* <DEDUP_REMOVED lines=19> */
.L_x_475:
[----:B------:R-:W-:Y:S05]  /*04c0*/  BSYNC.RECONVERGENT B3 ;  /* 0x0000000000037941 */ /* 0x000fea0003800200 */
.L_x_474:
[----:B------:R-:W-:Y:S02]  /*04d0*/  VIADD R11, R11, 0x100 ;  /* 0x000001000b0b7836 */ /* 0x000fe40000000000 */
[----:B------:R-:W-:Y:S01]  /*04e0*/  VIADD R19, R19, 0x100 ;  /* 0x0000010013137836 */ /* 0x000fe20000000000 */
[----:B------:R-:W-:Y:S06]  /*04f0*/  @P2 BRA `(.L_x_476) ;  /* 0xfffffffc00742947 */ /* 0x000fec000383ffff */
.L_x_473:
[----:B------:R-:W-:Y:S05]  /*0500*/  BSYNC.RECONVERGENT B2 ;  /* 0x0000000000027941 */ /* 0x000fea0003800200 */
.L_x_472:
[----:B------:R-:W-:-:S13]  /*0510*/  ISETP.GE.U32.AND P0, PT, R10, 0x300, PT ;  /* 0x000003000a00780c */ /* 0x000fda0003f06070 */
[----:B------:R-:W-:Y:S05]  /*0520*/  @!P0 BRA `(.L_x_471) ;  /* 0x0000000400cc8947 */ /* 0x000fea0003800000 */
[----:B------:R-:W0:Y:S01]  /*0530*/  LDC.64 R12, c[0x0][0x380] ;  /* 0x0000e000ff0c7b82 */ /* 0x000e220000000a00 */
[----:B------:R-:W-:-:S04]  /*0540*/  IMAD.IADD R23, R6, 0x1, R11 ;  /* 0x0000000106177824 */ /* 0x000fc800078e020b */
[C---:B------:R-:W-:Y:S02]  /*0550*/  VIADD R27, R23.reuse, 0x100 ;  /* 0x00000100171b7836 */ /* 0x040fe40000000000 */
[C---:B------:R-:W-:Y:S02]  /*0560*/  VIADD R26, R23.reuse, 0x200 ;  /* 0x00000200171a7836 */ /* 0x040fe40000000000 */
[----:B------:R-:W-:Y:S01]  /*0570*/  VIADD R22, R23, 0x300 ;  /* 0x0000030017167836 */ /* 0x000fe20000000000 */
[----:B0-----:R-:W-:-:S05]  /*0580*/  IADD3 R6, P0, PT, R12, 0x1000, RZ ;  /* 0x000010000c067810 */ /* 0x001fca0007f1e0ff */
[----:B------:R-:W-:-:S08]  /*0590*/  IMAD.X R7, RZ, RZ, R13, P0 ;  /* 0x000000ffff077224 */ /* 0x000fd000000e060d */
.L_x_485:
[----:B------:R-:W-:-:S05]  /*05a0*/  IMAD.WIDE R24, R23, 0x8, R6 ;  /* 0x0000000817187825 */ /* 0x000fca00078e0206 */
[----:B------:R-:W2:Y:S04]  /*05b0*/  LDG.E.64 R20, desc[UR10][R24.64+-0x1000] ;  /* 0xfff0000a18147981 */ /* 0x000ea8000c1e1b00 */
[----:B-----5:R0:W5:Y:S04]  /*05c0*/  LDG.E.64 R16, desc[UR10][R24.64+-0x800] ;  /* 0xfff8000a18107981 */ /* 0x020168000c1e1b00 */
[----:B------:R0:W5:Y:S04]  /*05d0*/  LDG.E.64 R14, desc[UR10][R24.64] ;  /* 0x0000000a180e7981 */ /* 0x000168000c1e1b00 */
[----:B------:R0:W5:Y:S01]  /*05e0*/  LDG.E.64 R12, desc[UR10][R24.64+0x800] ;  /* 0x0008000a180c7981 */ /* 0x000162000c1e1b00 */
[C---:B------:R-:W-:Y:S01]  /*05f0*/  IADD3 R30, P1, PT, R23.reuse, UR8, RZ ;  /* 0x00000008171e7c10 */ /* 0x040fe2000ff3e0ff */
[----:B------:R-:W-:Y:S03]  /*0600*/  BSSY.RECONVERGENT B2, `(.L_x_477) ;  /* 0x0000016000027945 */ /* 0x000fe60003800200 */
[----:B------:R-:W-:Y:S01]  /*0610*/  LEA.HI.X.SX32 R29, R23, UR9, 0x1, P1 ;  /* 0x00000009171d7c11 */ /* 0x000fe200088f0eff */
        /* <DEDUP_REMOVED lines=20> */
.L_x_478:
[----:B------:R-:W-:Y:S05]  /*0760*/  BSYNC.RECONVERGENT B2 ;  /* 0x0000000000027941 */ /* 0x000fea0003800200 */
.L_x_477:
[----:B-----5:R-:W-:Y:S01]  /*0770*/  DSETP.GEU.AND P0, PT, R18, R16, PT ;  /* 0x000000101200722a */ /* 0x020fe20003f0e000 */
[C---:B------:R-:W-:Y:S01]  /*0780*/  IADD3 R21, P1, PT, R27.reuse, UR8, RZ ;  /* 0x000000081b157c10 */ /* 0x040fe2000ff3e0ff */
[----:B------:R-:W-:Y:S01]  /*0790*/  BSSY.RECONVERGENT B2, `(.L_x_479) ;  /* 0x0000015000027945 */ /* 0x000fe20003800200 */
[----:B------:R-:W-:Y:S01]  /*07a0*/  IMAD.MOV.U32 R2, RZ, RZ, R16 ;  /* 0x000000ffff027224 */ /* 0x000fe200078e0010 */
[----:B------:R-:W-:Y:S02]  /*07b0*/  MOV R3, R17 ;  /* 0x0000001100037202 */ /* 0x000fe40000000f00 */
[----:B------:R-:W-:Y:S01]  /*07c0*/  LEA.HI.X.SX32 R25, R27, UR9, 0x1, P1 ;  /* 0x000000091b197c11 */ /* 0x000fe200088f0eff */
[----:B------:R-:W-:-:S04]  /*07d0*/  IMAD.MOV.U32 R8, RZ, RZ, R21 ;  /* 0x000000ffff087224 */ /* 0x000fc800078e0015 */
[----:B------:R-:W-:-:S03]  /*07e0*/  IMAD.MOV.U32 R9, RZ, RZ, R25 ;  /* 0x000000ffff097224 */ /* 0x000fc600078e0019 */
        /* <DEDUP_REMOVED lines=15> */
.L_x_480:
[----:B------:R-:W-:Y:S05]  /*08e0*/  BSYNC.RECONVERGENT B2 ;  /* 0x0000000000027941 */ /* 0x000fea0003800200 */
.L_x_479:
[----:B------:R-:W-:Y:S01]  /*08f0*/  DSETP.GEU.AND P0, PT, R2, R14, PT ;  /* 0x0000000e0200722a */ /* 0x000fe20003f0e000 */
[----:B------:R-:W-:Y:S01]  /*0900*/  IADD3 R19, P1, PT, R26, UR8, RZ ;  /* 0x000000081a137c10 */ /* 0x000fe2000ff3e0ff */
[----:B------:R-:W-:Y:S01]  /*0910*/  BSSY.RECONVERGENT B2, `(.L_x_481) ;  /* 0x0000016000027945 */ /* 0x000fe20003800200 */
[----:B------:R-:W-:Y:S01]  /*0920*/  IADD3 R21, P2, PT, R22, UR8, RZ ;  /* 0x0000000816157c10 */ /* 0x000fe2000ff5e0ff */
[----:B------:R-:W-:Y:S01]  /*0930*/  IMAD.MOV.U32 R16, RZ, RZ, R14 ;  /* 0x000000ffff107224 */ /* 0x000fe200078e000e */
[----:B------:R-:W-:Y:S01]  /*0940*/  LEA.HI.X.SX32 R20, R26, UR9, 0x1, P1 ;  /* 0x000000091a147c11 */ /* 0x000fe200088f0eff */
[----:B------:R-:W-:Y:S02]  /*0950*/  IMAD.MOV.U32 R10, RZ, RZ, R19 ;  /* 0x000000ffff0a7224 */ /* 0x000fe400078e0013 */
[----:B------:R-:W-:Y:S02]  /*0960*/  IMAD.MOV.U32 R17, RZ, RZ, R15 ;  /* 0x000000ffff117224 */ /* 0x000fe400078e000f */
[----:B------:R-:W-:-:S04]  /*0970*/  IMAD.MOV.U32 R18, RZ, RZ, R20 ;  /* 0x000000ffff127224 */ /* 0x000fc800078e0014 */
        /* <DEDUP_REMOVED lines=15> */
.L_x_482:
[----:B------:R-:W-:Y:S05]  /*0a70*/  BSYNC.RECONVERGENT B2 ;  /* 0x0000000000027941 */ /* 0x000fea0003800200 */
.L_x_481:
[----:B------:R-:W-:Y:S01]  /*0a80*/  DSETP.GEU.AND P0, PT, R16, R12, PT ;  /* 0x0000000c1000722a */ /* 0x000fe20003f0e000 */
[----:B------:R-:W-:Y:S01]  /*0a90*/  LEA.HI.X.SX32 R15, R22, UR9, 0x1, P2 ;  /* 0x00000009160f7c11 */ /* 0x000fe200090f0eff */
        /* <DEDUP_REMOVED lines=20> */
.L_x_484:
[----:B------:R-:W-:Y:S05]  /*0be0*/  BSYNC.RECONVERGENT B2 ;  /* 0x0000000000027941 */ /* 0x000fea0003800200 */
.L_x_483:
[----:B------:R-:W-:Y:S02]  /*0bf0*/  VIADD R11, R11, 0x400 ;  /* 0x000004000b0b7836 */ /* 0x000fe40000000000 */
[----:B------:R-:W-:Y:S02]  /*0c00*/  VIADD R27, R27, 0x400 ;  /* 0x000004001b1b7836 */ /* 0x000fe40000000000 */
[----:B------:R-:W-:Y:S01]  /*0c10*/  VIADD R26, R26, 0x400 ;  /* 0x000004001a1a7836 */ /* 0x000fe20000000000 */
[----:B------:R-:W-:Y:S01]  /*0c20*/  ISETP.GE.AND P0, PT, R11, R4, PT ;  /* 0x000000040b00720c */ /* 0x000fe20003f06270 */
[----:B------:R-:W-:Y:S02]  /*0c30*/  VIADD R22, R22, 0x400 ;  /* 0x0000040016167836 */ /* 0x000fe40000000000 */
[----:B------:R-:W-:-:S10]  /*0c40*/  VIADD R23, R23, 0x400 ;  /* 0x0000040017177836 */ /* 0x000fd40000000000 */
[----:B------:R-:W-:Y:S05]  /*0c50*/  @!P0 BRA `(.L_x_485) ;  /* 0xfffffff800508947 */ /* 0x000fea000383ffff */
.L_x_471:
[----:B------:R-:W-:Y:S05]  /*0c60*/  BSYNC.RECONVERGENT B1 ;  /* 0x0000000000017941 */ /* 0x000fea0003800200 */
.L_x_470:
        /* <DEDUP_REMOVED lines=34> */
.L_x_488:
[----:B------:R-:W-:Y:S05]  /*0e90*/  BSYNC.RECONVERGENT B1 ;  /* 0x0000000000017941 */ /* 0x000fea0003800200 */
.L_x_487:
        /* <DEDUP_REMOVED lines=31> */
.L_x_490:
[----:B------:R-:W-:Y:S05]  /*1090*/  BSYNC.RECONVERGENT B1 ;  /* 0x0000000000017941 */ /* 0x000fea0003800200 */
.L_x_489:
[----:B------:R-:W-:Y:S01]  /*10a0*/  ISETP.GT.AND P0, PT, R14, 0x1b, PT ;  /* 0x0000001b0e00780c */ /* 0x000fe20003f04270 */
[----:B-1----:R1:W1:Y:S01]  /*10b0*/  SHFL.DOWN PT, R8, R2, 0x4, 0x1f ;  /* 0x08801f0002087f89 */ /* 0x00226200000e0000 */
[----:B------:R-:W-:Y:S01]  /*10c0*/  BSSY.RECONVERGENT B1, `(.L_x_491) ;  /* 0x000001d000017945 */ /* 0x000fe20003800200 */
[----:B---3--:R-:W-:Y:S02]  /*10d0*/  IMAD.MOV.U32 R11, RZ, RZ, R4 ;  /* 0x000000ffff0b7224 */ /* 0x008fe400078e0004 */
[----:B--2---:R2:W3:Y:S01]  /*10e0*/  SHFL.DOWN PT, R9, R3, 0x4, 0x1f ;  /* 0x08801f0003097f89 */ /* 0x0044e200000e0000 */
[----:B0-----:R-:W-:Y:S02]  /*10f0*/  IMAD.MOV.U32 R12, RZ, RZ, R10 ;  /* 0x000000ffff0c7224 */ /* 0x001fe400078e000a */
[----:B------:R-:W-:Y:S01]  /*1100*/  IMAD.MOV.U32 R6, RZ, RZ, R2 ;  /* 0x000000ffff067224 */ /* 0x000fe200078e0002 */
[----:B------:R2:W0:Y:S01]  /*1110*/  SHFL.DOWN PT, R13, R4, 0x4, 0x1f ;  /* 0x08801f00040d7f89 */ /* 0x00042200000e0000 */
[----:B------:R-:W-:-:S03]  /*1120*/  IMAD.MOV.U32 R7, RZ, RZ, R3 ;  /* 0x000000ffff077224 */ /* 0x000fc600078e0003 */
[----:B------:R2:W0:Y:S01]  /*1130*/  SHFL.DOWN PT, R15, R10, 0x4, 0x1f ;  /* 0x08801f000a0f7f89 */ /* 0x00042200000e0000 */
[----:B------:R-:W-:Y:S05]  /*1140*/  @P0 BRA `(.L_x_492) ;  /* 0x0000000000500947 */ /* 0x000fea0003800000 */
[----:B-1-3--:R-:W-:Y:S01]  /*1150*/  DSETP.GEU.AND P0, PT, R2, R8, PT ;  /* 0x000000080200722a */ /* 0x00afe20003f0e000 */
        /* <DEDUP_REMOVED lines=19> */
.L_x_492:
[----:B------:R-:W-:Y:S05]  /*1290*/  BSYNC.RECONVERGENT B1 ;  /* 0x0000000000017941 */ /* 0x000fea0003800200 */
.L_x_491:
[----:B------:R-:W-:Y:S01]  /*12a0*/  ISETP.GT.AND P0, PT, R14, 0x17, PT ;  /* 0x000000170e00780c */ /* 0x000fe20003f04270 */
[----:B-1----:R1:W1:Y:S01]  /*12b0*/  SHFL.DOWN PT, R8, R6, 0x8, 0x1f ;  /* 0x09001f0006087f89 */ /* 0x00226200000e0000 */
[----:B------:R-:W-:Y:S01]  /*12c0*/  BSSY.RECONVERGENT B1, `(.L_x_493) ;  /* 0x000001d000017945 */ /* 0x000fe20003800200 */
[----:B--2---:R-:W-:Y:S02]  /*12d0*/  IMAD.MOV.U32 R4, RZ, RZ, R11 ;  /* 0x000000ffff047224 */ /* 0x004fe400078e000b */
[----:B---3--:R2:W3:Y:S01]  /*12e0*/  SHFL.DOWN PT, R9, R7, 0x8, 0x1f ;  /* 0x09001f0007097f89 */ /* 0x0084e200000e0000 */
[----:B------:R-:W-:Y:S02]  /*12f0*/  IMAD.MOV.U32 R10, RZ, RZ, R12 ;  /* 0x000000ffff0a7224 */ /* 0x000fe400078e000c */
[----:B------:R-:W-:Y:S01]  /*1300*/  IMAD.MOV.U32 R2, RZ, RZ, R6 ;  /* 0x000000ffff027224 */ /* 0x000fe200078e0006 */
[----:B----4-:R2:W4:Y:S01]  /*1310*/  SHFL.DOWN PT, R16, R11, 0x8, 0x1f ;  /* 0x09001f000b107f89 */ /* 0x01052200000e0000 */
[----:B------:R-:W-:-:S03]  /*1320*/  IMAD.MOV.U32 R3, RZ, RZ, R7 ;  /* 0x000000ffff037224 */ /* 0x000fc600078e0007 */
[----:B0-----:R2:W0:Y:S01]  /*1330*/  SHFL.DOWN PT, R13, R12, 0x8, 0x1f ;  /* 0x09001f000c0d7f89 */ /* 0x00142200000e0000 */
[----:B------:R-:W-:Y:S05]  /*1340*/  @P0 BRA `(.L_x_494) ;  /* 0x0000000000500947 */ /* 0x000fea0003800000 */
[----:B-1-3--:R-:W-:Y:S01]  /*1350*/  DSETP.GEU.AND P0, PT, R6, R8, PT ;  /* 0x000000080600722a */ /* 0x00afe20003f0e000 */
        /* <DEDUP_REMOVED lines=19> */
.L_x_494:
[----:B------:R-:W-:Y:S05]  /*1490*/  BSYNC.RECONVERGENT B1 ;  /* 0x0000000000017941 */ /* 0x000fea0003800200 */
.L_x_493:
[----:B------:R-:W-:Y:S01]  /*14a0*/  ISETP.GT.AND P0, PT, R14, 0xf, PT ;  /* 0x0000000f0e00780c */ /* 0x000fe20003f04270 */
[----:B-1----:R1:W1:Y:S01]  /*14b0*/  SHFL.DOWN PT, R6, R2, 0x10, 0x1f ;  /* 0x0a001f0002067f89 */ /* 0x00226200000e0000 */
[----:B------:R-:W-:Y:S01]  /*14c0*/  BSSY.RECONVERGENT B1, `(.L_x_495) ;  /* 0x000001d000017945 */ /* 0x000fe20003800200 */
[----:B------:R-:W-:Y:S01]  /*14d0*/  MOV R17, R4 ;  /* 0x0000000400117202 */ /* 0x000fe20000000f00 */
[----:B------:R-:W-:Y:S01]  /*14e0*/  IMAD.MOV.U32 R19, RZ, RZ, R10 ;  /* 0x000000ffff137224 */ /* 0x000fe200078e000a */
[----:B--2---:R2:W1:Y:S01]  /*14f0*/  SHFL.DOWN PT, R7, R3, 0x10, 0x1f ;  /* 0x0a001f0003077f89 */ /* 0x00446200000e0000 */
[----:B------:R-:W-:Y:S02]  /*1500*/  IMAD.MOV.U32 R12, RZ, RZ, R2 ;  /* 0x000000ffff0c7224 */ /* 0x000fe400078e0002 */
[----:B0-----:R-:W-:Y:S01]  /*1510*/  IMAD.MOV.U32 R13, RZ, RZ, R3 ;  /* 0x000000ffff0d7224 */ /* 0x001fe200078e0003 */
[----:B---3--:R2:W0:Y:S04]  /*1520*/  SHFL.DOWN PT, R9, R4, 0x10, 0x1f ;  /* 0x0a001f0004097f89 */ /* 0x00842800000e0000 */
[----:B------:R2:W3:Y:S01]  /*1530*/  SHFL.DOWN PT, R11, R10, 0x10, 0x1f ;  /* 0x0a001f000a0b7f89 */ /* 0x0004e200000e0000 */
        /* <DEDUP_REMOVED lines=21> */
.L_x_496:
[----:B------:R-:W-:Y:S05]  /*1690*/  BSYNC.RECONVERGENT B1 ;  /* 0x0000000000017941 */ /* 0x000fea0003800200 */
.L_x_495:
[----:B------:R-:W-:Y:S01]  /*16a0*/  ISETP.NE.AND P0, PT, R14, RZ, PT ;  /* 0x000000ff0e00720c */ /* 0x000fe20003f05270 */
[----:B------:R-:W-:-:S12]  /*16b0*/  BSSY.RECONVERGENT B1, `(.L_x_497) ;  /* 0x000000b000017945 */ /* 0x000fd80003800200 */
[----:B------:R-:W-:Y:S05]  /*16c0*/  @P0 BRA `(.L_x_498) ;  /* 0x0000000000240947 */ /* 0x000fea0003800000 */
[----:B--2---:R-:W2:Y:S01]  /*16d0*/  S2R R4, SR_CgaCtaId ;  /* 0x0000000000047919 */ /* 0x004ea20000008800 */
[----:B------:R-:W-:Y:S01]  /*16e0*/  MOV R3, 0x400 ;  /* 0x0000040000037802 */ /* 0x000fe20000000f00 */
[----:B------:R-:W-:Y:S01]  /*16f0*/  IMAD.MOV.U32 R18, RZ, RZ, R17 ;  /* 0x000000ffff127224 */ /* 0x000fe200078e0011 */
[----:B-1----:R-:W-:-:S04]  /*1700*/  SHF.R.U32.HI R2, RZ, 0x1, R5 ;  /* 0x00000001ff027819 */ /* 0x002fc80000011605 */
[----:B------:R-:W-:Y:S02]  /*1710*/  LOP3.LUT R2, R2, 0x1f0, RZ, 0xc0, !PT ;  /* 0x000001f002027812 */ /* 0x000fe400078ec0ff */
[----:B--2---:R-:W-:-:S05]  /*1720*/  LEA R3, R4, R3, 0x18 ;  /* 0x0000000304037211 */ /* 0x004fca00078ec0ff */
[----:B------:R-:W-:-:S05]  /*1730*/  IMAD.IADD R3, R2, 0x1, R3 ;  /* 0x0000000102037824 */ /* 0x000fca00078e0203 */
[----:B------:R1:W-:Y:S04]  /*1740*/  STS.64 [R3+0x10], R18 ;  /* 0x0000101203007388 */ /* 0x0003e80000000a00 */
[----:B------:R1:W-:Y:S02]  /*1750*/  STS.64 [R3+0x8], R12 ;  /* 0x0000080c03007388 */ /* 0x0003e40000000a00 */
.L_x_498:
[----:B------:R-:W-:Y:S05]  /*1760*/  BSYNC.RECONVERGENT B1 ;  /* 0x0000000000017941 */ /* 0x000fea0003800200 */
.L_x_497:
        /* <DEDUP_REMOVED lines=8> */
[----:B0--3--:R-:W0:Y:S04]  /*17f0*/  LDS.128 R8, [R32+0x20] ;  /* 0x0000200020087984 */ /* 0x009e280000000c00 */
[----:B------:R2:W3:Y:S04]  /*1800*/  LDS.64 R2, [R32+0x80] ;  /* 0x0000800020027984 */ /* 0x0004e80000000a00 */
[----:B------:R2:W2:Y:S01]  /*1810*/  LDS.128 R4, [R32+0x30] ;  /* 0x0000300020047984 */ /* 0x0004a20000000c00 */
[----:B-1----:R-:W-:Y:S01]  /*1820*/  DSETP.GEU.AND P0, PT, R12, R14, PT ;  /* 0x0000000e0c00722a */ /* 0x002fe20003f0e000 */
[----:B------:R-:W-:-:S02]  /*1830*/  IMAD.MOV.U32 R28, RZ, RZ, R14 ;  /* 0x000000ffff1c7224 */ /* 0x000fc400078e000e */
[----:B------:R-:W-:Y:S02]  /*1840*/  IMAD.MOV.U32 R29, RZ, RZ, R15 ;  /* 0x000000ffff1d7224 */ /* 0x000fe400078e000f */
[----:B0-----:R-:W-:Y:S02]  /*1850*/  IMAD.MOV.U32 R30, RZ, RZ, R8 ;  /* 0x000000ffff1e7224 */ /* 0x001fe400078e0008 */
[----:B------:R-:W-:-:S07]  /*1860*/  IMAD.MOV.U32 R31, RZ, RZ, R9 ;  /* 0x000000ffff1f7224 */ /* 0x000fce00078e0009 */
[----:B--23--:R-:W-:Y:S05]  /*1870*/  @!P0 BRA `(.L_x_501) ;  /* 0x0000000000388947 */ /* 0x00cfea0003800000 */
        /* <DEDUP_REMOVED lines=14> */
.L_x_501:
[----:B------:R-:W-:Y:S05]  /*1960*/  BSYNC.RECONVERGENT B1 ;  /* 0x0000000000017941 */ /* 0x000fea0003800200 */
.L_x_500:
[----:B------:R0:W1:Y:S01]  /*1970*/  LDS.128 R12, [R32+0x40] ;  /* 0x00004000200c7984 */ /* 0x0000620000000c00 */
[----:B------:R-:W-:Y:S01]  /*1980*/  DSETP.GEU.AND P0, PT, R28, R10, PT ;  /* 0x0000000a1c00722a */ /* 0x000fe20003f0e000 */
[----:B------:R-:W-:Y:S01]  /*1990*/  BSSY.RECONVERGENT B1, `(.L_x_502) ;  /* 0x0000017000017945 */ /* 0x000fe20003800200 */
[----:B------:R-:W-:Y:S01]  /*19a0*/  IMAD.MOV.U32 R33, RZ, RZ, R4 ;  /* 0x000000ffff217224 */ /* 0x000fe200078e0004 */
[----:B----4-:R0:W2:Y:S01]  /*19b0*/  LDS.128 R16, [R32+0x50] ;  /* 0x0000500020107984 */ /* 0x0100a20000000c00 */
[----:B------:R-:W-:Y:S02]  /*19c0*/  IMAD.MOV.U32 R35, RZ, RZ, R5 ;  /* 0x000000ffff237224 */ /* 0x000fe400078e0005 */
[----:B------:R-:W-:Y:S01]  /*19d0*/  IMAD.MOV.U32 R8, RZ, RZ, R10 ;  /* 0x000000ffff087224 */ /* 0x000fe200078e000a */
[----:B------:R0:W3:Y:S01]  /*19e0*/  LDS.128 R20, [R32+0x60] ;  /* 0x0000600020147984 */ /* 0x0000e20000000c00 */
[----:B------:R-:W-:-:S03]  /*19f0*/  IMAD.MOV.U32 R9, RZ, RZ, R11 ;  /* 0x000000ffff097224 */ /* 0x000fc600078e000b */
[----:B------:R0:W4:Y:S03]  /*1a00*/  LDS.128 R24, [R32+0x70] ;  /* 0x0000700020187984 */ /* 0x0001260000000c00 */
[----:B------:R-:W-:Y:S05]  /*1a10*/  @!P0 BRA `(.L_x_503) ;  /* 0x0000000000388947 */ /* 0x000fea0003800000 */
        /* <DEDUP_REMOVED lines=14> */
.L_x_503:
[----:B------:R-:W-:Y:S05]  /*1b00*/  BSYNC.RECONVERGENT B1 ;  /* 0x0000000000017941 */ /* 0x000fea0003800200 */
.L_x_502:
        /* <DEDUP_REMOVED lines=21> */
.L_x_505:
[----:B------:R-:W-:Y:S05]  /*1c60*/  BSYNC.RECONVERGENT B1 ;  /* 0x0000000000017941 */ /* 0x000fea0003800200 */
.L_x_504:
[----:B------:R-:W-:Y:S01]  /*1c70*/  DSETP.GEU.AND P0, PT, R4, R14, PT ;  /* 0x0000000e0400722a */ /* 0x000fe20003f0e000 */
[----:B------:R-:W-:Y:S01]  /*1c80*/  BSSY.RECONVERGENT B1, `(.L_x_506) ;  /* 0x0000014000017945 */ /* 0x000fe20003800200 */
[----:B------:R-:W-:Y:S02]  /*1c90*/  IMAD.MOV.U32 R6, RZ, RZ, R14 ;  /* 0x000000ffff067224 */ /* 0x000fe400078e000e */
[----:B------:R-:W-:Y:S02]  /*1ca0*/  IMAD.MOV.U32 R7, RZ, RZ, R15 ;  /* 0x000000ffff077224 */ /* 0x000fe400078e000f */
[----:B--2---:R-:W-:Y:S02]  /*1cb0*/  IMAD.MOV.U32 R9, RZ, RZ, R16 ;  /* 0x000000ffff097224 */ /* 0x004fe400078e0010 */
        /* <DEDUP_REMOVED lines=16> */
.L_x_507:
[----:B------:R-:W-:Y:S05]  /*1dc0*/  BSYNC.RECONVERGENT B1 ;  /* 0x0000000000017941 */ /* 0x000fea0003800200 */
.L_x_506:
        /* <DEDUP_REMOVED lines=21> */
.L_x_509:
[----:B------:R-:W-:Y:S05]  /*1f20*/  BSYNC.RECONVERGENT B1 ;  /* 0x0000000000017941 */ /* 0x000fea0003800200 */
.L_x_508:
[----:B------:R-:W-:Y:S01]  /*1f30*/  DSETP.GEU.AND P0, PT, R4, R22, PT ;  /* 0x000000160400722a */ /* 0x000fe20003f0e000 */
[----:B------:R-:W-:Y:S01]  /*1f40*/  BSSY.RECONVERGENT B1, `(.L_x_510) ;  /* 0x0000014000017945 */ /* 0x000fe20003800200 */
[----:B------:R-:W-:Y:S02]  /*1f50*/  IMAD.MOV.U32 R6, RZ, RZ, R22 ;  /* 0x000000ffff067224 */ /* 0x000fe400078e0016 */
[----:B------:R-:W-:Y:S02]  /*1f60*/  IMAD.MOV.U32 R7, RZ, RZ, R23 ;  /* 0x000000ffff077224 */ /* 0x000fe400078e0017 */
[----:B----4-:R-:W-:Y:S02]  /*1f70*/  IMAD.MOV.U32 R9, RZ, RZ, R24 ;  /* 0x000000ffff097224 */ /* 0x010fe400078e0018 */
        /* <DEDUP_REMOVED lines=16> */
.L_x_511:
[----:B------:R-:W-:Y:S05]  /*2080*/  BSYNC.RECONVERGENT B1 ;  /* 0x0000000000017941 */ /* 0x000fea0003800200 */
.L_x_510:
        /* <DEDUP_REMOVED lines=21> */
.L_x_486:
[----:B------:R-:W0:Y:S01]  /*21e0*/  S2R R6, SR_LANEID ;  /* 0x0000000000067919 */ /* 0x000e220000000000 */
[----:B------:R-:W-:Y:S01]  /*21f0*/  LOP3.LUT R7, R5, 0x3e0, RZ, 0xc0, !PT ;  /* 0x000003e005077812 */ /* 0x000fe200078ec0ff */
[----:B------:R-:W-:Y:S01]  /*2200*/  BSSY.RECONVERGENT B1, `(.L_x_512) ;  /* 0x0000024000017945 */ /* 0x000fe20003800200 */
[----:B------:R-:W-:Y:S01]  /*2210*/  IMAD.MOV.U32 R18, RZ, RZ, R9 ;  /* 0x000000ffff127224 */ /* 0x000fe200078e0009 */
[----:B-----5:R-:W-:Y:S01]  /*2220*/  MOV R10, R2 ;  /* 0x00000002000a7202 */ /* 0x020fe20000000f00 */
[----:B------:R-:W-:Y:S02]  /*2230*/  IMAD.MOV.U32 R20, RZ, RZ, R8 ;  /* 0x000000ffff147224 */ /* 0x000fe400078e0008 */
[----:B------:R-:W-:Y:S01]  /*2240*/  VIADD R11, R7, 0x20 ;  /* 0x00000020070b7836 */ /* 0x000fe20000000000 */
[----:B------:R-:W-:-:S04]  /*2250*/  LOP3.LUT R7, RZ, R7, RZ, 0x33, !PT ;  /* 0x00000007ff077212 */ /* 0x000fc800078e33ff */
[----:B------:R-:W-:Y:S01]  /*2260*/  ISETP.GT.AND P0, PT, R11, R4, PT ;  /* 0x000000040b00720c */ /* 0x000fe20003f04270 */
[----:B------:R-:W-:Y:S02]  /*2270*/  IMAD.IADD R7, R4, 0x1, R7 ;  /* 0x0000000104077824 */ /* 0x000fe400078e0207 */
        /* <DEDUP_REMOVED lines=28> */
.L_x_513:
[----:B------:R-:W-:Y:S05]  /*2440*/  BSYNC.RECONVERGENT B1 ;  /* 0x0000000000017941 */ /* 0x000fea0003800200 */
.L_x_512:
[----:B------:R-:W-:Y:S01]  /*2450*/  VIADD R2, R6, 0x2 ;  /* 0x0000000206027836 */ /* 0x000fe20000000000 */
[----:B------:R1:W1:Y:S01]  /*2460*/  SHFL.DOWN PT, R8, R10, 0x2, R7 ;  /* 0x084000000a087989 */ /* 0x00026200000e0007 */
[----:B------:R-:W-:Y:S01]  /*2470*/  BSSY.RECONVERGENT B1, `(.L_x_514) ;  /* 0x000001e000017945 */ /* 0x000fe20003800200 */
[----:B----4-:R-:W-:Y:S02]  /*2480*/  IMAD.MOV.U32 R14, RZ, RZ, R18 ;  /* 0x000000ffff0e7224 */ /* 0x010fe400078e0012 */
[----:B------:R-:W-:Y:S01]  /*2490*/  ISETP.GT.AND P0, PT, R2, R7, PT ;  /* 0x000000070200720c */ /* 0x000fe20003f04270 */
[----:B------:R4:W1:Y:S01]  /*24a0*/  SHFL.DOWN PT, R9, R11, 0x2, R7 ;  /* 0x084000000b097989 */ /* 0x00086200000e0007 */
[----:B------:R-:W-:Y:S02]  /*24b0*/  IMAD.MOV.U32 R16, RZ, RZ, R20 ;  /* 0x000000ffff107224 */ /* 0x000fe400078e0014 */
[----:B------:R-:W-:Y:S01]  /*24c0*/  IMAD.MOV.U32 R2, RZ, RZ, R10 ;  /* 0x000000ffff027224 */ /* 0x000fe200078e000a */
[----:B---3--:R4:W3:Y:S01]  /*24d0*/  SHFL.DOWN PT, R13, R18, 0x2, R7 ;  /* 0x08400000120d7989 */ /* 0x0088e200000e0007 */
[----:B------:R-:W-:-:S03]  /*24e0*/  IMAD.MOV.U32 R3, RZ, RZ, R11 ;  /* 0x000000ffff037224 */ /* 0x000fc600078e000b */
[----:B0-----:R4:W0:Y:S04]  /*24f0*/  SHFL.DOWN PT, R15, R20, 0x2, R7 ;  /* 0x08400000140f7989 */ /* 0x00182800000e0007 */
        /* <DEDUP_REMOVED lines=21> */
.L_x_515:
[----:B------:R-:W-:Y:S05]  /*2650*/  BSYNC.RECONVERGENT B1 ;  /* 0x0000000000017941 */ /* 0x000fea0003800200 */
.L_x_514:
        /* <DEDUP_REMOVED lines=32> */
.L_x_517:
[----:B------:R-:W-:Y:S05]  /*2860*/  BSYNC.RECONVERGENT B1 ;  /* 0x0000000000017941 */ /* 0x000fea0003800200 */
.L_x_516:
[----:B-1----:R-:W-:Y:S01]  /*2870*/  VIADD R2, R6, 0x8 ;  /* 0x0000000806027836 */ /* 0x002fe20000000000 */
[----:B------:R1:W1:Y:S01]  /*2880*/  SHFL.DOWN PT, R10, R8, 0x8, R7 ;  /* 0x09000000080a7989 */ /* 0x00026200000e0007 */
[----:B------:R-:W-:Y:S01]  /*2890*/  BSSY.RECONVERGENT B1, `(.L_x_518) ;  /* 0x000001e000017945 */ /* 0x000fe20003800200 */
[----:B--2---:R-:W-:Y:S01]  /*28a0*/  MOV R14, R12 ;  /* 0x0000000c000e7202 */ /* 0x004fe20000000f00 */
[----:B------:R-:W-:Y:S01]  /*28b0*/  IMAD.MOV.U32 R16, RZ, RZ, R18 ;  /* 0x000000ffff107224 */ /* 0x000fe200078e0012 */
[----:B------:R-:W-:Y:S01]  /*28c0*/  ISETP.GT.AND P0, PT, R2, R7, PT ;  /* 0x000000070200720c */ /* 0x000fe20003f04270 */
[----:B----4-:R2:W4:Y:S01]  /*28d0*/  SHFL.DOWN PT, R11, R9, 0x8, R7 ;  /* 0x09000000090b7989 */ /* 0x01052200000e0007 */
[----:B------:R-:W-:Y:S02]  /*28e0*/  IMAD.MOV.U32 R2, RZ, RZ, R8 ;  /* 0x000000ffff027224 */ /* 0x000fe400078e0008 */
[----:B------:R-:W-:Y:S01]  /*28f0*/  IMAD.MOV.U32 R3, RZ, RZ, R9 ;  /* 0x000000ffff037224 */ /* 0x000fe200078e0009 */
[----:B---3--:R2:W3:Y:S04]  /*2900*/  SHFL.DOWN PT, R13, R12, 0x8, R7 ;  /* 0x090000000c0d7989 */ /* 0x0084e800000e0007 */
        /* <DEDUP_REMOVED lines=22> */
.L_x_519:
[----:B------:R-:W-:Y:S05]  /*2a70*/  BSYNC.RECONVERGENT B1 ;  /* 0x0000000000017941 */ /* 0x000fea0003800200 */
.L_x_518:
[----:B-1----:R-:W-:Y:S01]  /*2a80*/  VIADD R10, R6, 0x10 ;  /* 0x00000010060a7836 */ /* 0x002fe20000000000 */
[----:B------:R1:W1:Y:S01]  /*2a90*/  SHFL.DOWN PT, R8, R2, 0x10, R7 ;  /* 0x0a00000002087989 */ /* 0x00026200000e0007 */
[----:B------:R-:W-:Y:S01]  /*2aa0*/  BSSY.RECONVERGENT B1, `(.L_x_520) ;  /* 0x000001e000017945 */ /* 0x000fe20003800200 */
[----:B------:R-:W-:Y:S02]  /*2ab0*/  IMAD.MOV.U32 R17, RZ, RZ, R14 ;  /* 0x000000ffff117224 */ /* 0x000fe400078e000e */
[----:B------:R-:W-:Y:S01]  /*2ac0*/  ISETP.GT.AND P0, PT, R10, R7, PT ;  /* 0x000000070a00720c */ /* 0x000fe20003f04270 */
[----:B--2---:R2:W1:Y:S01]  /*2ad0*/  SHFL.DOWN PT, R9, R3, 0x10, R7 ;  /* 0x0a00000003097989 */ /* 0x00446200000e0007 */
[----:B------:R-:W-:Y:S02]  /*2ae0*/  IMAD.MOV.U32 R19, RZ, RZ, R16 ;  /* 0x000000ffff137224 */ /* 0x000fe400078e0010 */
[----:B------:R-:W-:Y:S01]  /*2af0*/  IMAD.MOV.U32 R12, RZ, RZ, R2 ;  /* 0x000000ffff0c7224 */ /* 0x000fe200078e0002 */
[----:B----4-:R2:W4:Y:S01]  /*2b00*/  SHFL.DOWN PT, R11, R14, 0x10, R7 ;  /* 0x0a0000000e0b7989 */ /* 0x01052200000e0007 */
[----:B---3--:R-:W-:-:S03]  /*2b10*/  IMAD.MOV.U32 R13, RZ, RZ, R3 ;  /* 0x000000ffff0d7224 */ /* 0x008fc600078e0003 */
[----:B0-----:R2:W0:Y:S04]  /*2b20*/  SHFL.DOWN PT, R15, R16, 0x10, R7 ;  /* 0x0a000000100f7989 */ /* 0x00142800000e0007 */
        /* <DEDUP_REMOVED lines=21> */
.L_x_521:
[----:B------:R-:W-:Y:S05]  /*2c80*/  BSYNC.RECONVERGENT B1 ;  /* 0x0000000000017941 */ /* 0x000fea0003800200 */
.L_x_520:
[----:B------:R-:W-:Y:S01]  /*2c90*/  ISETP.NE.AND P0, PT, R6, RZ, PT ;  /* 0x000000ff0600720c */ /* 0x000fe20003f05270 */
[----:B------:R-:W-:-:S12]  /*2ca0*/  BSSY.RECONVERGENT B1, `(.L_x_522) ;  /* 0x000000b000017945 */ /* 0x000fd80003800200 */
[----:B------:R-:W-:Y:S05]  /*2cb0*/  @P0 BRA `(.L_x_523) ;  /* 0x0000000000240947 */ /* 0x000fea0003800000 */
[----:B------:R-:W3:Y:S01]  /*2cc0*/  S2R R6, SR_CgaCtaId ;  /* 0x0000000000067919 */ /* 0x000ee20000008800 */
[----:B--2---:R-:W-:Y:S01]  /*2cd0*/  MOV R3, 0x400 ;  /* 0x0000040000037802 */ /* 0x004fe20000000f00 */
[----:B------:R-:W-:Y:S01]  /*2ce0*/  IMAD.MOV.U32 R18, RZ, RZ, R17 ;  /* 0x000000ffff127224 */ /* 0x000fe200078e0011 */
[----:B-1----:R-:W-:-:S04]  /*2cf0*/  SHF.R.U32.HI R2, RZ, 0x1, R5 ;  /* 0x00000001ff027819 */ /* 0x002fc80000011605 */
[----:B------:R-:W-:Y:S02]  /*2d00*/  LOP3.LUT R2, R2, 0x1f0, RZ, 0xc0, !PT ;  /* 0x000001f002027812 */ /* 0x000fe400078ec0ff */
[----:B---3--:R-:W-:-:S05]  /*2d10*/  LEA R3, R6, R3, 0x18 ;  /* 0x0000000306037211 */ /* 0x008fca00078ec0ff */
[----:B------:R-:W-:-:S05]  /*2d20*/  IMAD.IADD R3, R2, 0x1, R3 ;  /* 0x0000000102037824 */ /* 0x000fca00078e0203 */
[----:B------:R3:W-:Y:S04]  /*2d30*/  STS.64 [R3+0x10], R18 ;  /* 0x0000101203007388 */ /* 0x0007e80000000a00 */
[----:B------:R3:W-:Y:S02]  /*2d40*/  STS.64 [R3+0x8], R12 ;  /* 0x0000080c03007388 */ /* 0x0007e40000000a00 */
.L_x_523:
[----:B------:R-:W-:Y:S05]  /*2d50*/  BSYNC.RECONVERGENT B1 ;  /* 0x0000000000017941 */ /* 0x000fea0003800200 */
.L_x_522:
[----:B------:R-:W-:Y:S01]  /*2d60*/  BAR.SYNC.DEFER_BLOCKING 0x0 ;  /* 0x0000000000007b1d */ /* 0x000fe20000010000 */
[----:B------:R-:W-:-:S13]  /*2d70*/  ISETP.NE.AND P1, PT, R5, RZ, PT ;  /* 0x000000ff0500720c */ /* 0x000fda0003f25270 */
[----:B------:R-:W-:Y:S05]  /*2d80*/  @P1 BRA `(.L_x_499) ;  /* 0x0000003800601947 */ /* 0x000fea0003800000 */
[----:B------:R-:W-:Y:S01]  /*2d90*/  ISETP.GE.AND P0, PT, R4, 0x21, PT ;  /* 0x000000210400780c */ /* 0x000fe20003f06270 */
[----:B----4-:R-:W-:Y:S02]  /*2da0*/  IMAD.MOV.U32 R11, RZ, RZ, R17 ;  /* 0x000000ffff0b7224 */ /* 0x010fe400078e0011 */
[----:B--2---:R-:W-:Y:S02]  /*2db0*/  IMAD.MOV.U32 R14, RZ, RZ, R19 ;  /* 0x000000ffff0e7224 */ /* 0x004fe400078e0013 */
[----:B-1----:R-:W-:Y:S02]  /*2dc0*/  IMAD.MOV.U32 R2, RZ, RZ, R12 ;  /* 0x000000ffff027224 */ /* 0x002fe400078e000c */
[----:B---3--:R-:W-:-:S06]  /*2dd0*/  IMAD.MOV.U32 R3, RZ, RZ, R13 ;  /* 0x000000ffff037224 */ /* 0x008fcc00078e000d */
[----:B------:R-:W-:Y:S05]  /*2de0*/  @!P0 BRA `(.L_x_524) ;  /* 0x00000000006c8947 */ /* 0x000fea0003800000 */
[----:B------:R-:W1:Y:S01]  /*2df0*/  S2UR UR5, SR_CgaCtaId ;  /* 0x00000000000579c3 */ /* 0x000e620000008800 */
[----:B------:R-:W-:Y:S01]  /*2e00*/  UMOV UR4, 0x400 ;  /* 0x0000040000047882 */ /* 0x000fe20000000000 */
[----:B------:R-:W-:Y:S01]  /*2e10*/  BSSY.RECONVERGENT B1, `(.L_x_524) ;  /* 0x0000018000017945 */ /* 0x000fe20003800200 */
[----:B-1----:R-:W-:-:S09]  /*2e20*/  ULEA UR4, UR5, UR4, 0x18 ;  /* 0x0000000405047291 */ /* 0x002fd2000f8ec0ff */
[----:B------:R-:W1:Y:S04]  /*2e30*/  LDS.64 R6, [UR4+0x18] ;  /* 0x00001804ff067984 */ /* 0x000e680008000a00 */
[----:B------:R-:W2:Y:S01]  /*2e40*/  LDS.64 R8, [UR4+0x20] ;  /* 0x00002004ff087984 */ /* 0x000ea20008000a00 */
[----:B-1----:R-:W-:Y:S01]  /*2e50*/  DSETP.GEU.AND P0, PT, R12, R6, PT ;  /* 0x000000060c00722a */ /* 0x002fe20003f0e000 */
[----:B------:R-:W-:Y:S02]  /*2e60*/  IMAD.MOV.U32 R2, RZ, RZ, R6 ;  /* 0x000000ffff027224 */ /* 0x000fe400078e0006 */
[----:B------:R-:W-:Y:S02]  /*2e70*/  IMAD.MOV.U32 R3, RZ, RZ, R7 ;  /* 0x000000ffff037224 */ /* 0x000fe400078e0007 */
[----:B--2---:R-:W-:-:S02]  /*2e80*/  IMAD.MOV.U32 R11, RZ, RZ, R8 ;  /* 0x000000ffff0b7224 */ /* 0x004fc400078e0008 */
        /* <DEDUP_REMOVED lines=16> */
.L_x_525:
[----:B------:R-:W-:Y:S05]  /*2f90*/  BSYNC.RECONVERGENT B1 ;  /* 0x0000000000017941 */ /* 0x000fea0003800200 */
.L_x_524:
[----:B------:R-:W-:Y:S01]  /*2fa0*/  ISETP.GE.AND P0, PT, R4, 0x41, PT ;  /* 0x000000410400780c */ /* 0x000fe20003f06270 */
[----:B------:R-:W-:Y:S02]  /*2fb0*/  IMAD.MOV.U32 R5, RZ, RZ, R11 ;  /* 0x000000ffff057224 */ /* 0x000fe400078e000b */
[----:B------:R-:W-:Y:S02]  /*2fc0*/  IMAD.MOV.U32 R10, RZ, RZ, R14 ;  /* 0x000000ffff0a7224 */ /* 0x000fe400078e000e */
[----:B------:R-:W-:Y:S02]  /*2fd0*/  IMAD.MOV.U32 R6, RZ, RZ, R2 ;  /* 0x000000ffff067224 */ /* 0x000fe400078e0002 */
[----:B------:R-:W-:-:S06]  /*2fe0*/  IMAD.MOV.U32 R7, RZ, RZ, R3 ;  /* 0x000000ffff077224 */ /* 0x000fcc00078e0003 */
        /* <DEDUP_REMOVED lines=27> */
.L_x_527:
[----:B------:R-:W-:Y:S05]  /*31a0*/  BSYNC.RECONVERGENT B1 ;  /* 0x0000000000017941 */ /* 0x000fea0003800200 */
.L_x_526:
        /* <DEDUP_REMOVED lines=11> */
[----:B0-----:R-:W0:Y:S01]  /*3260*/  LDS.64 R14, [UR4+0x40] ;  /* 0x00004004ff0e7984 */ /* 0x001e220008000a00 */
[----:B-1----:R-:W-:Y:S01]  /*3270*/  DSETP.GEU.AND P0, PT, R6, R8, PT ;  /* 0x000000080600722a */ /* 0x002fe20003f0e000 */
[----:B------:R-:W-:Y:S02]  /*3280*/  IMAD.MOV.U32 R2, RZ, RZ, R8 ;  /* 0x000000ffff027224 */ /* 0x000fe400078e0008 */
[----:B------:R-:W-:Y:S02]  /*3290*/  IMAD.MOV.U32 R3, RZ, RZ, R9 ;  /* 0x000000ffff037224 */ /* 0x000fe400078e0009 */
[----:B0-----:R-:W-:-:S02]  /*32a0*/  IMAD.MOV.U32 R11, RZ, RZ, R14 ;  /* 0x000000ffff0b7224 */ /* 0x001fc400078e000e */
        /* <DEDUP_REMOVED lines=16> */
.L_x_529:
[----:B------:R-:W-:Y:S05]  /*33b0*/  BSYNC.RECONVERGENT B1 ;  /* 0x0000000000017941 */ /* 0x000fea0003800200 */
.L_x_528:
        /* <DEDUP_REMOVED lines=32> */
.L_x_531:
[----:B------:R-:W-:Y:S05]  /*35c0*/  BSYNC.RECONVERGENT B1 ;  /* 0x0000000000017941 */ /* 0x000fea0003800200 */
.L_x_530:
        /* <DEDUP_REMOVED lines=32> */
.L_x_533:
[----:B------:R-:W-:Y:S05]  /*37d0*/  BSYNC.RECONVERGENT B1 ;  /* 0x0000000000017941 */ /* 0x000fea0003800200 */
.L_x_532:
        /* <DEDUP_REMOVED lines=32> */
.L_x_535:
[----:B------:R-:W-:Y:S05]  /*39e0*/  BSYNC.RECONVERGENT B1 ;  /* 0x0000000000017941 */ /* 0x000fea0003800200 */
.L_x_534:
[----:B------:R-:W-:Y:S01]  /*39f0*/  ISETP.GE.AND P0, PT, R4, 0xe1, PT ;  /* 0x000000e10400780c */ /* 0x000fe20003f06270 */
[----:B------:R-:W-:Y:S02]  /*3a00*/  IMAD.MOV.U32 R17, RZ, RZ, R5 ;  /* 0x000000ffff117224 */ /* 0x000fe400078e0005 */
[----:B------:R-:W-:Y:S02]  /*3a10*/  IMAD.MOV.U32 R19, RZ, RZ, R10 ;  /* 0x000000ffff137224 */ /* 0x000fe400078e000a */
[----:B------:R-:W-:Y:S02]  /*3a20*/  IMAD.MOV.U32 R12, RZ, RZ, R6 ;  /* 0x000000ffff0c7224 */ /* 0x000fe400078e0006 */
[----:B------:R-:W-:-:S06]  /*3a30*/  IMAD.MOV.U32 R13, RZ, RZ, R7 ;  /* 0x000000ffff0d7224 */ /* 0x000fcc00078e0007 */
[----:B------:R-:W-:Y:S05]  /*3a40*/  @!P0 BRA `(.L_x_499) ;  /* 0x0000002c00308947 */ /* 0x000fea0003800000 */
[----:B------:R-:W1:Y:S01]  /*3a50*/  S2UR UR5, SR_CgaCtaId ;  /* 0x00000000000579c3 */ /* 0x000e620000008800 */
[----:B------:R-:W-:Y:S02]  /*3a60*/  UMOV UR4, 0x400 ;  /* 0x0000040000047882 */ /* 0x000fe40000000000 */
        /* <DEDUP_REMOVED lines=24> */
.L_x_467:
[----:B------:R-:W0:Y:S01]  /*3bf0*/  S2R R4, SR_TID.X ;  /* 0x0000000000047919 */ /* 0x000e220000002100 */
[----:B------:R-:W1:Y:S01]  /*3c00*/  LDCU.128 UR12, c[0x0][0x380] ;  /* 0x00007000ff0c77ac */ /* 0x000e620008000c00 */
[----:B------:R-:W-:Y:S02]  /*3c10*/  SHF.R.S32.HI R5, RZ, 0x1f, R6 ;  /* 0x0000001fff057819 */ /* 0x000fe40000011406 */
[----:B0-----:R-:W-:-:S04]  /*3c20*/  IADD3 R2, P0, PT, R6, R4, RZ ;  /* 0x0000000406027210 */ /* 0x001fc80007f1e0ff */
[----:B-1----:R-:W-:Y:S02]  /*3c30*/  LEA R8, P1, R2, UR12, 0x3 ;  /* 0x0000000c02087c11 */ /* 0x002fe4000f8218ff */
[----:B------:R-:W-:-:S04]  /*3c40*/  IADD3.X R3, PT, PT, RZ, R5, RZ, P0, !PT ;  /* 0x00000005ff037210 */ /* 0x000fc800007fe4ff */
[----:B------:R-:W-:-:S05]  /*3c50*/  LEA.HI.X R9, R2, UR13, R3, 0x3, P1 ;  /* 0x0000000d02097c11 */ /* 0x000fca00088f1c03 */
[----:B------:R-:W2:Y:S04]  /*3c60*/  LDG.E.64 R10, desc[UR10][R8.64] ;  /* 0x0000000a080a7981 */ /* 0x000ea8000c1e1b00 */
[----:B------:R-:W2:Y:S04]  /*3c70*/  LDG.E.64 R12, desc[UR10][R8.64+0x800] ;  /* 0x0008000a080c7981 */ /* 0x000ea8000c1e1b00 */
[----:B------:R-:W3:Y:S04]  /*3c80*/  LDG.E.64 R14, desc[UR10][R8.64+0x1000] ;  /* 0x0010000a080e7981 */ /* 0x000ee8000c1e1b00 */
[----:B------:R-:W4:Y:S04]  /*3c90*/  LDG.E.64 R16, desc[UR10][R8.64+0x1800] ;  /* 0x0018000a08107981 */ /* 0x000f28000c1e1b00 */
[----:B------:R0:W5:Y:S01]  /*3ca0*/  LDG.E.64 R2, desc[UR10][R8.64+0x2000] ;  /* 0x0020000a08027981 */ /* 0x000162000c1e1b00 */
[----:B------:R-:W-:Y:S01]  /*3cb0*/  BSSY.RECONVERGENT B1, `(.L_x_536) ;  /* 0x000001f000017945 */ /* 0x000fe20003800200 */
[----:B------:R-:W-:-:S02]  /*3cc0*/  ISETP.LE.AND P1, PT, R7, UR6, PT ;  /* 0x0000000607007c0c */ /* 0x000fc4000bf23270 */
[C---:B0-----:R-:W-:Y:S01]  /*3cd0*/  LOP3.LUT R8, R4.reuse, 0x400, RZ, 0xfc, !PT ;  /* 0x0000040004087812 */ /* 0x041fe200078efcff */
[----:B------:R-:W-:Y:S01]  /*3ce0*/  VIADD R9, R4, 0x200 ;  /* 0x0000020004097836 */ /* 0x000fe20000000000 */
[----:B--2---:R-:W-:-:S06]  /*3cf0*/  DSETP.GEU.AND P3, PT, R10, R12, PT ;  /* 0x0000000c0a00722a */ /* 0x004fcc0003f6e000 */
[----:B------:R-:W-:Y:S02]  /*3d00*/  FSEL R10, R10, R12, P3 ;  /* 0x0000000c0a0a7208 */ /* 0x000fe40001800000 */
[----:B------:R-:W-:Y:S02]  /*3d10*/  FSEL R11, R11, R13, P3 ;  /* 0x0000000d0b0b7208 */ /* 0x000fe40001800000 */
[----:B------:R-:W-:-:S04]  /*3d20*/  IADD3 R12, P5, PT, R6, UR14, RZ ;  /* 0x0000000e060c7c10 */ /* 0x000fc8000ffbe0ff */
[----:B---3--:R-:W-:Y:S01]  /*3d30*/  DSETP.GEU.AND P4, PT, R10, R14, PT ;  /* 0x0000000e0a00722a */ /* 0x008fe20003f8e000 */
[----:B------:R-:W-:Y:S02]  /*3d40*/  IADD3.X R13, PT, PT, R5, UR15, RZ, P5, !PT ;  /* 0x0000000f050d7c10 */ /* 0x000fe4000affe4ff */
[----:B------:R-:W-:-:S03]  /*3d50*/  IADD3 R6, P5, PT, R8, R12, RZ ;  /* 0x0000000c08067210 */ /* 0x000fc60007fbe0ff */
[----:B------:R-:W-:Y:S02]  /*3d60*/  FSEL R10, R10, R14, P4 ;  /* 0x0000000e0a0a7208 */ /* 0x000fe40002000000 */
[----:B------:R-:W-:Y:S01]  /*3d70*/  FSEL R11, R11, R15, P4 ;  /* 0x0000000f0b0b7208 */ /* 0x000fe20002000000 */
[----:B------:R-:W-:Y:S02]  /*3d80*/  VIADD R15, R4, 0x100 ;  /* 0x00000100040f7836 */ /* 0x000fe40000000000 */
[----:B------:R-:W-:-:S03]  /*3d90*/  IMAD.X R5, RZ, RZ, R13, P5 ;  /* 0x000000ffff057224 */ /* 0x000fc600028e060d */
[----:B----4-:R-:W-:Y:S01]  /*3da0*/  DSETP.GEU.AND P2, PT, R10, R16, PT ;  /* 0x000000100a00722a */ /* 0x010fe20003f4e000 */
[----:B------:R-:W-:-:S05]  /*3db0*/  @P4 SEL R9, R4, R15, P3 ;  /* 0x0000000f04094207 */ /* 0x000fca0001800000 */
[----:B------:R-:W-:Y:S02]  /*3dc0*/  FSEL R10, R10, R16, P2 ;  /* 0x000000100a0a7208 */ /* 0x000fe40001000000 */
[----:B------:R-:W-:-:S06]  /*3dd0*/  FSEL R11, R11, R17, P2 ;  /* 0x000000110b0b7208 */ /* 0x000fcc0001000000 */
[----:B-----5:R-:W-:Y:S01]  /*3de0*/  DSETP.GEU.AND P0, PT, R10, R2, PT ;  /* 0x000000020a00722a */ /* 0x020fe20003f0e000 */
[----:B------:R-:W-:-:S13]  /*3df0*/  @!P2 VIADD R9, R4, 0x300 ;  /* 0x000003000409a836 */ /* 0x000fda0000000000 */
        /* <DEDUP_REMOVED lines=10> */
.L_x_537:
[----:B------:R-:W-:Y:S05]  /*3ea0*/  BSYNC.RECONVERGENT B1 ;  /* 0x0000000000017941 */ /* 0x000fea0003800200 */
.L_x_536:
        /* <DEDUP_REMOVED lines=12> */
[----:B------:R-:W-:-:S05]  /*3f70*/  IMAD.MOV.U32 R11, RZ, RZ, 0x500 ;  /* 0x00000500ff0b7424 */ /* 0x000fca00078e00ff */
[----:B------:R-:W2:Y:S01]  /*3f80*/  ATOMG.E.ADD.STRONG.GPU PT, R10, desc[UR10][R8.64], R11 ;  /* 0x8000000b080a79a8 */ /* 0x000ea200081ef10a */
[----:B------:R-:W0:Y:S01]  /*3f90*/  S2UR UR5, SR_CgaCtaId ;  /* 0x00000000000579c3 */ /* 0x000e220000008800 */
[----:B------:R-:W-:Y:S02]  /*3fa0*/  UMOV UR4, 0x400 ;  /* 0x0000040000047882 */ /* 0x000fe40000000000 */
[----:B0-----:R-:W-:Y:S01]  /*3fb0*/  ULEA UR4, UR5, UR4, 0x18 ;  /* 0x0000000405047291 */ /* 0x001fe2000f8ec0ff */
[----:B--2---:R-:W-:-:S08]  /*3fc0*/  VIADD R10, R10, UR6 ;  /* 0x000000060a0a7c36 */ /* 0x004fd00008000000 */
[----:B------:R0:W-:Y:S03]  /*3fd0*/  STS [UR4+0x98], R10 ;  /* 0x0000980aff007988 */ /* 0x0001e60008000804 */
.L_x_540:
[----:B------:R-:W-:Y:S05]  /*3fe0*/  BSYNC.RECONVERGENT B1 ;  /* 0x0000000000017941 */ /* 0x000fea0003800200 */
.L_x_539:
[----:B------:R-:W1:Y:S08]  /*3ff0*/  S2UR UR5, SR_CgaCtaId ;  /* 0x00000000000579c3 */ /* 0x000e700000008800 */
[----:B------:R-:W-:Y:S06]  /*4000*/  BAR.SYNC.DEFER_BLOCKING 0x0 ;  /* 0x0000000000007b1d */ /* 0x000fec0000010000 */
[----:B------:R-:W-:-:S02]  /*4010*/  UMOV UR4, 0x400 ;  /* 0x0000040000047882 */ /* 0x000fc40000000000 */
[----:B-1----:R-:W-:-:S06]  /*4020*/  ULEA UR4, UR5, UR4, 0x18 ;  /* 0x0000000405047291 */ /* 0x002fcc000f8ec0ff */
[----:B------:R-:W-:-:S05]  /*4030*/  IMAD.U32 R11, RZ, RZ, UR4 ;  /* 0x00000004ff0b7e24 */ /* 0x000fca000f8e00ff */
[----:B0-----:R-:W0:Y:S02]  /*4040*/  LDS R10, [R11+0x98] ;  /* 0x000098000b0a7984 */ /* 0x001e240000000800 */
[----:B0-----:R-:W-:-:S05]  /*4050*/  VIADD R12, R10, 0x500 ;  /* 0x000005000a0c7836 */ /* 0x001fca0000000000 */
[----:B------:R-:W-:-:S13]  /*4060*/  ISETP.GT.AND P0, PT, R12, R7, PT ;  /* 0x000000070c00720c */ /* 0x000fda0003f04270 */
[----:B------:R-:W-:Y:S05]  /*4070*/  @P0 BRA `(.L_x_541) ;  /* 0x0000000400980947 */ /* 0x000fea0003800000 */
[----:B------:R-:W-:Y:S01]  /*4080*/  BSSY.RECONVERGENT B1, `(.L_x_541) ;  /* 0x0000065000017945 */ /* 0x000fe20003800200 */
[----:B------:R-:W-:Y:S01]  /*4090*/  IMAD.MOV.U32 R20, RZ, RZ, R2 ;  /* 0x000000ffff147224 */ /* 0x000fe200078e0002 */
[----:B------:R-:W0:Y:S01]  /*40a0*/  LDCU UR7, c[0x0][0x398] ;  /* 0x00007300ff0777ac */ /* 0x000e220008000800 */
[----:B------:R-:W-:Y:S01]  /*40b0*/  IMAD.MOV.U32 R21, RZ, RZ, R3 ;  /* 0x000000ffff157224 */ /* 0x000fe200078e0003 */
[----:B------:R-:W1:Y:S06]  /*40c0*/  LDCU.128 UR12, c[0x0][0x380] ;  /* 0x00007000ff0c77ac */ /* 0x000e6c0008000c00 */
.L_x_544:
[----:B------:R-:W-:Y:S02]  /*40d0*/  SHF.R.S32.HI R2, RZ, 0x1f, R10 ;  /* 0x0000001fff027819 */ /* 0x000fe4000001140a */
[----:B------:R-:W-:-:S05]  /*40e0*/  IADD3 R7, P0, PT, R4, R10, RZ ;  /* 0x0000000a04077210 */ /* 0x000fca0007f1e0ff */
[----:B------:R-:W-:Y:S01]  /*40f0*/  IMAD.X R24, RZ, RZ, R2, P0 ;  /* 0x000000ffff187224 */ /* 0x000fe200000e0602 */
[----:B-1----:R-:W-:-:S04]  /*4100*/  LEA R22, P0, R7, UR12, 0x3 ;  /* 0x0000000c07167c11 */ /* 0x002fc8000f8018ff */
[----:B------:R-:W-:-:S05]  /*4110*/  LEA.HI.X R23, R7, UR13, R24, 0x3, P0 ;  /* 0x0000000d07177c11 */ /* 0x000fca00080f1c18 */
[----:B------:R-:W2:Y:S04]  /*4120*/  LDG.E.64 R18, desc[UR10][R22.64] ;  /* 0x0000000a16127981 */ /* 0x000ea8000c1e1b00 */
[----:B------:R-:W3:Y:S04]  /*4130*/  LDG.E.64 R16, desc[UR10][R22.64+0x800] ;  /* 0x0008000a16107981 */ /* 0x000ee8000c1e1b00 */
[----:B------:R-:W4:Y:S04]  /*4140*/  LDG.E.64 R14, desc[UR10][R22.64+0x1000] ;  /* 0x0010000a160e7981 */ /* 0x000f28000c1e1b00 */
[----:B------:R-:W4:Y:S01]  /*4150*/  LDG.E.64 R12, desc[UR10][R22.64+0x1800] ;  /* 0x0018000a160c7981 */ /* 0x000f22000c1e1b00 */
[----:B------:R-:W-:Y:S01]  /*4160*/  IADD3 R25, P0, PT, R7, UR14, RZ ;  /* 0x0000000e07197c10 */ /* 0x000fe2000ff1e0ff */
[----:B------:R-:W-:Y:S02]  /*4170*/  BSSY.RECONVERGENT B2, `(.L_x_542) ;  /* 0x000003d000027945 */ /* 0x000fe40003800200 */
[----:B------:R1:W5:Y:S01]  /*4180*/  LDG.E.64 R2, desc[UR10][R22.64+0x2000] ;  /* 0x0020000a16027981 */ /* 0x000362000c1e1b00 */
[----:B------:R-:W-:Y:S01]  /*4190*/  IADD3.X R24, PT, PT, R24, UR15, RZ, P0, !PT ;  /* 0x0000000f18187c10 */ /* 0x000fe200087fe4ff */
[----:B------:R-:W-:Y:S06]  /*41a0*/  BAR.SYNC.DEFER_BLOCKING 0x0 ;  /* 0x0000000000007b1d */ /* 0x000fec0000010000 */
[----:B--2---:R-:W-:-:S14]  /*41b0*/  DSETP.GEU.AND P1, PT, R20, R18, PT ;  /* 0x000000121400722a */ /* 0x004fdc0003f2e000 */
[----:B------:R-:W-:-:S04]  /*41c0*/  @P1 ISETP.GE.U32.AND P0, PT, R6, R25, PT ;  /* 0x000000190600120c */ /* 0x000fc80003f06070 */
[----:B------:R-:W-:-:S13]  /*41d0*/  @P1 ISETP.GE.AND.EX P0, PT, R5, R24, PT, P0 ;  /* 0x000000180500120c */ /* 0x000fda0003f06300 */
[----:B------:R-:W-:-:S06]  /*41e0*/  @P1 DSETP.LT.OR P0, PT, R18, R20, !P0 ;  /* 0x000000141200122a */ /* 0x000fcc0004701400 */
[----:B------:R-:W-:Y:S02]  /*41f0*/  @P1 FSEL R7, R20, R18, P0 ;  /* 0x0000001214071208 */ /* 0x000fe40000000000 */
[----:B------:R-:W-:Y:S01]  /*4200*/  @P1 FSEL R20, R21, R19, P0 ;  /* 0x0000001315141208 */ /* 0x000fe20000000000 */
[----:B------:R-:W-:Y:S01]  /*4210*/  IMAD.MOV.U32 R21, RZ, RZ, R24 ;  /* 0x000000ffff157224 */ /* 0x000fe200078e0018 */
[----:B------:R-:W-:Y:S01]  /*4220*/  @P1 SEL R21, R5, R24, P0 ;  /* 0x0000001805151207 */ /* 0x000fe20000000000 */
[----:B------:R-:W-:Y:S01]  /*4230*/  @P1 IMAD.MOV.U32 R18, RZ, RZ, R7 ;  /* 0x000000ffff121224 */ /* 0x000fe200078e0007 */
[----:B------:R-:W-:Y:S01]  /*4240*/  IADD3 R7, P3, PT, R25, 0x100, RZ ;  /* 0x0000010019077810 */ /* 0x000fe20007f7e0ff */
[----:B------:R-:W-:Y:S02]  /*4250*/  @P1 IMAD.MOV.U32 R19, RZ, RZ, R20 ;  /* 0x000000ffff131224 */ /* 0x000fe400078e0014 */
[----:B------:R-:W-:Y:S01]  /*4260*/  IMAD.MOV.U32 R20, RZ, RZ, R25 ;  /* 0x000000ffff147224 */ /* 0x000fe200078e0019 */
[----:B------:R-:W-:Y:S01]  /*4270*/  @P1 SEL R20, R6, R25, P0 ;  /* 0x0000001906141207 */ /* 0x000fe20000000000 */
[----:B------:R-:W-:-:S02]  /*4280*/  IMAD.X R6, RZ, RZ, R24, P3 ;  /* 0x000000ffff067224 */ /* 0x000fc400018e0618 */
[----:B---3--:R-:W-:-:S14]  /*4290*/  DSETP.GEU.AND P2, PT, R18, R16, PT ;  /* 0x000000101200722a */ /* 0x008fdc0003f4e000 */
        /* <DEDUP_REMOVED lines=9> */
[----:B------:R-:W-:Y:S02]  /*4330*/  IADD3 R18, P3, PT, R25, 0x200, RZ ;  /* 0x0000020019127810 */ /* 0x000fe40007f7e0ff */
[----:B------:R-:W-:-:S03]  /*4340*/  SHF.R.S32.HI R21, RZ, 0x1f, R10 ;  /* 0x0000001fff157819 */ /* 0x000fc6000001140a */
[----:B----4-:R-:W-:Y:S01]  /*4350*/  DSETP.GEU.AND P1, PT, R16, R14, PT ;  /* 0x0000000e1000722a */ /* 0x010fe20003f2e000 */
[----:B------:R-:W-:Y:S01]  /*4360*/  IMAD.X R19, RZ, RZ, R24, P3 ;  /* 0x000000ffff137224 */ /* 0x000fe200018e0618 */
[----:B------:R-:W-:-:S04]  /*4370*/  IADD3 R20, P3, P4, R4, UR14, R10 ;  /* 0x0000000e04147c10 */ /* 0x000fc8000fc7e00a */
[----:B------:R-:W-:-:S08]  /*4380*/  IADD3.X R21, PT, PT, RZ, UR15, R21, P3, P4 ;  /* 0x0000000fff157c10 */ /* 0x000fd00009fe8415 */
[----:B------:R-:W-:-:S04]  /*4390*/  @P1 ISETP.GE.U32.AND P0, PT, R7, R18, PT ;  /* 0x000000120700120c */ /* 0x000fc80003f06070 */
[----:B------:R-:W-:-:S13]  /*43a0*/  @P1 ISETP.GE.AND.EX P0, PT, R6, R19, PT, P0 ;  /* 0x000000130600120c */ /* 0x000fda0003f06300 */
[----:B------:R-:W-:-:S06]  /*43b0*/  @P1 DSETP.LT.OR P0, PT, R14, R16, !P0 ;  /* 0x000000100e00122a */ /* 0x000fcc0004701400 */
[----:B------:R-:W-:Y:S02]  /*43c0*/  @P1 FSEL R5, R16, R14, P0 ;  /* 0x0000000e10051208 */ /* 0x000fe40000000000 */
[----:B------:R-:W-:Y:S02]  /*43d0*/  @P1 FSEL R16, R17, R15, P0 ;  /* 0x0000000f11101208 */ /* 0x000fe40000000000 */
[----:B------:R-:W-:Y:S01]  /*43e0*/  IADD3 R17, P3, PT, R20, 0x300, RZ ;  /* 0x0000030014117810 */ /* 0x000fe20007f7e0ff */
[----:B------:R-:W-:Y:S01]  /*43f0*/  @P1 IMAD.MOV.U32 R14, RZ, RZ, R5 ;  /* 0x000000ffff0e1224 */ /* 0x000fe200078e0005 */
[----:B------:R-:W-:Y:S01]  /*4400*/  @P1 SEL R18, R7, R18, P0 ;  /* 0x0000001207121207 */ /* 0x000fe20000000000 */
[----:B------:R-:W-:Y:S01]  /*4410*/  @P1 IMAD.MOV.U32 R15, RZ, RZ, R16 ;  /* 0x000000ffff0f1224 */ /* 0x000fe200078e0010 */
[----:B------:R-:W-:Y:S01]  /*4420*/  @P1 SEL R19, R6, R19, P0 ;  /* 0x0000001306131207 */ /* 0x000fe20000000000 */
[----:B------:R-:W-:Y:S01]  /*4430*/  IMAD.X R16, RZ, RZ, R21, P3 ;  /* 0x000000ffff107224 */ /* 0x000fe200018e0615 */
[----:B------:R-:W-:-:S03]  /*4440*/  ISETP.NE.AND P1, PT, R4, RZ, PT ;  /* 0x000000ff0400720c */ /* 0x000fc60003f25270 */
[----:B------:R-:W-:-:S14]  /*4450*/  DSETP.GEU.AND P2, PT, R14, R12, PT ;  /* 0x0000000c0e00722a */ /* 0x000fdc0003f4e000 */
[----:B------:R-:W-:-:S04]  /*4460*/  @P2 ISETP.GE.U32.AND P0, PT, R18, R17, PT ;  /* 0x000000111200220c */ /* 0x000fc80003f06070 */
[----:B------:R-:W-:-:S13]  /*4470*/  @P2 ISETP.GE.AND.EX P0, PT, R19, R16, PT, P0 ;  /* 0x000000101300220c */ /* 0x000fda0003f06300 */
[----:B------:R-:W-:-:S06]  /*4480*/  @P2 DSETP.LT.OR P0, PT, R12, R14, !P0 ;  /* 0x0000000e0c00222a */ /* 0x000fcc0004701400 */
[----:B------:R-:W-:Y:S02]  /*4490*/  @P2 FSEL R7, R14, R12, P0 ;  /* 0x0000000c0e072208 */ /* 0x000fe40000000000 */
[----:B------:R-:W-:Y:S01]  /*44a0*/  @P2 FSEL R14, R15, R13, P0 ;  /* 0x0000000d0f0e2208 */ /* 0x000fe20000000000 */
[----:B-1----:R-:W-:Y:S06]  /*44b0*/  @P1 BRA `(.L_x_543) ;  /* 0x0000000000201947 */ /* 0x002fec0003800000 */
[----:B------:R-:W-:-:S06]  /*44c0*/  IMAD.MOV.U32 R5, RZ, RZ, 0x500 ;  /* 0x00000500ff057424 */ /* 0x000fcc00078e00ff */
[----:B------:R-:W2:Y:S01]  /*44d0*/  ATOMG.E.ADD.STRONG.GPU PT, R5, desc[UR10][R8.64], R5 ;  /* 0x80000005080579a8 */ /* 0x000ea200081ef10a */
[----:B------:R-:W1:Y:S01]  /*44e0*/  S2UR UR5, SR_CgaCtaId ;  /* 0x00000000000579c3 */ /* 0x000e620000008800 */
[----:B------:R-:W-:Y:S02]  /*44f0*/  UMOV UR4, 0x400 ;  /* 0x0000040000047882 */ /* 0x000fe40000000000 */
[----:B-1----:R-:W-:-:S06]  /*4500*/  ULEA UR4, UR5, UR4, 0x18 ;  /* 0x0000000405047291 */ /* 0x002fcc000f8ec0ff */
[----:B------:R-:W-:Y:S02]  /*4510*/  IMAD.U32 R11, RZ, RZ, UR4 ;  /* 0x00000004ff0b7e24 */ /* 0x000fe4000f8e00ff */
[----:B--2---:R-:W-:-:S05]  /*4520*/  VIADD R6, R5, UR6 ;  /* 0x0000000605067c36 */ /* 0x004fca0008000000 */
[----:B------:R1:W-:Y:S02]  /*4530*/  STS [R11+0x98], R6 ;  /* 0x000098060b007388 */ /* 0x0003e40000000800 */
.L_x_543:
[----:B0-----:R-:W-:Y:S05]  /*4540*/  BSYNC.RECONVERGENT B2 ;  /* 0x0000000000027941 */ /* 0x001fea0003800200 */
.L_x_542:
[----:B------:R-:W-:Y:S01]  /*4550*/  BAR.SYNC.DEFER_BLOCKING 0x0 ;  /* 0x0000000000007b1d */ /* 0x000fe20000010000 */
[----:B------:R-:W-:Y:S01]  /*4560*/  @P2 IMAD.MOV.U32 R12, RZ, RZ, R7 ;  /* 0x000000ffff0c2224 */ /* 0x000fe200078e0007 */
[----:B-1----:R-:W-:Y:S01]  /*4570*/  IADD3 R6, P3, PT, R20, 0x400, RZ ;  /* 0x0000040014067810 */ /* 0x002fe20007f7e0ff */
[----:B------:R-:W-:Y:S01]  /*4580*/  @P2 IMAD.MOV.U32 R13, RZ, RZ, R14 ;  /* 0x000000ffff0d2224 */ /* 0x000fe200078e000e */
[----:B------:R-:W-:Y:S01]  /*4590*/  @P2 SEL R17, R18, R17, P0 ;  /* 0x0000001112112207 */ /* 0x000fe20000000000 */
[----:B------:R-:W-:Y:S01]  /*45a0*/  IMAD.U32 R7, RZ, RZ, UR7 ;  /* 0x00000007ff077e24 */ /* 0x000fe2000f8e00ff */
[----:B------:R-:W-:Y:S01]  /*45b0*/  @P2 SEL R16, R19, R16, P0 ;  /* 0x0000001013102207 */ /* 0x000fe20000000000 */
[----:B------:R-:W-:Y:S02]  /*45c0*/  IMAD.X R5, RZ, RZ, R21, P3 ;  /* 0x000000ffff057224 */ /* 0x000fe400018e0615 */
[----:B-----5:R-:W-:-:S14]  /*45d0*/  DSETP.GEU.AND P1, PT, R12, R2, PT ;  /* 0x000000020c00722a */ /* 0x020fdc0003f2e000 */
[----:B------:R-:W-:Y:S01]  /*45e0*/  @P1 ISETP.GE.U32.AND P0, PT, R17, R6, PT ;  /* 0x000000061100120c */ /* 0x000fe20003f06070 */
[----:B------:R-:W0:Y:S03]  /*45f0*/  LDS R10, [R11+0x98] ;  /* 0x000098000b0a7984 */ /* 0x000e260000000800 */
[----:B------:R-:W-:-:S13]  /*4600*/  @P1 ISETP.GE.AND.EX P0, PT, R16, R5, PT, P0 ;  /* 0x000000051000120c */ /* 0x000fda0003f06300 */
[----:B------:R-:W-:-:S06]  /*4610*/  @P1 DSETP.LT.OR P0, PT, R2, R12, !P0 ;  /* 0x0000000c0200122a */ /* 0x000fcc0004701400 */
[----:B------:R-:W-:Y:S02]  /*4620*/  @P1 FSEL R14, R12, R2, P0 ;  /* 0x000000020c0e1208 */ /* 0x000fe40000000000 */
[----:B------:R-:W-:Y:S02]  /*4630*/  @P1 FSEL R13, R13, R3, P0 ;  /* 0x000000030d0d1208 */ /* 0x000fe40000000000 */
[----:B------:R-:W-:Y:S01]  /*4640*/  @P1 SEL R6, R17, R6, P0 ;  /* 0x0000000611061207 */ /* 0x000fe20000000000 */
[----:B------:R-:W-:Y:S01]  /*4650*/  @P1 IMAD.MOV.U32 R2, RZ, RZ, R14 ;  /* 0x000000ffff021224 */ /* 0x000fe200078e000e */
[----:B------:R-:W-:Y:S01]  /*4660*/  @P1 SEL R5, R16, R5, P0 ;  /* 0x0000000510051207 */ /* 0x000fe20000000000 */
[----:B------:R-:W-:-:S03]  /*4670*/  @P1 IMAD.MOV.U32 R3, RZ, RZ, R13 ;  /* 0x000000ffff031224 */ /* 0x000fc600078e000d */
[----:B------:R-:W-:Y:S01]  /*4680*/  MOV R20, R2 ;  /* 0x0000000200147202 */ /* 0x000fe20000000f00 */
[----:B------:R-:W-:Y:S02]  /*4690*/  IMAD.MOV.U32 R21, RZ, RZ, R3 ;  /* 0x000000ffff157224 */ /* 0x000fe400078e0003 */
[----:B0-----:R-:W-:-:S05]  /*46a0*/  VIADD R12, R10, 0x500 ;  /* 0x000005000a0c7836 */ /* 0x001fca0000000000 */
[----:B------:R-:W-:-:S13]  /*46b0*/  ISETP.GT.AND P0, PT, R12, R7, PT ;  /* 0x000000070c00720c */ /* 0x000fda0003f04270 */
[----:B------:R-:W-:Y:S05]  /*46c0*/  @!P0 BRA `(.L_x_544) ;  /* 0xfffffff800808947 */ /* 0x000fea000383ffff */
[----:B------:R-:W-:Y:S05]  /*46d0*/  BSYNC.RECONVERGENT B1 ;  /* 0x0000000000017941 */ /* 0x000fea0003800200 */
.L_x_541:
[----:B------:R-:W-:Y:S01]  /*46e0*/  ISETP.GE.AND P0, PT, R10, R7, PT ;  /* 0x000000070a00720c */ /* 0x000fe20003f06270 */
[----:B------:R-:W0:Y:S01]  /*46f0*/  LDCU.64 UR6, c[0x0][0x388] ;  /* 0x00007100ff0677ac */ /* 0x000e220008000a00 */
[----:B------:R-:W-:Y:S01]  /*4700*/  BSSY.RECONVERGENT B1, `(.L_x_538) ;  /* 0x00000ac000017945 */ /* 0x000fe20003800200 */
[----:B------:R-:W1:Y:S10]  /*4710*/  LDCU.64 UR4, c[0x0][0x388] ;  /* 0x00007100ff0477ac */ /* 0x000e740008000a00 */
        /* <DEDUP_REMOVED lines=11> */
[----:B------:R-:W2:Y:S01]  /*47d0*/  LDC.64 R12, c[0x0][0x380] ;  /* 0x0000e000ff0c7b82 */ /* 0x000ea20000000a00 */
[----:B------:R-:W-:Y:S01]  /*47e0*/  LEA.HI R7, R18, 0x1, RZ, 0x18 ;  /* 0x0000000112077811 */ /* 0x000fe200078fc0ff */
[----:B------:R-:W-:-:S03]  /*47f0*/  IMAD.IADD R11, R4, 0x1, R10 ;  /* 0x00000001040b7824 */ /* 0x000fc600078e020a */
[----:B------:R-:W-:Y:S01]  /*4800*/  LOP3.LUT R8, R7, 0x3, RZ, 0xc0, !PT ;  /* 0x0000000307087812 */ /* 0x000fe200078ec0ff */
[----:B------:R-:W-:-:S04]  /*4810*/  IMAD.MOV.U32 R7, RZ, RZ, R4 ;  /* 0x000000ffff077224 */ /* 0x000fc800078e0004 */
[----:B------:R-:W-:-:S07]  /*4820*/  IMAD.MOV R8, RZ, RZ, -R8 ;  /* 0x000000ffff087224 */ /* 0x000fce00078e0a08 */
.L_x_550:
[----:B--2---:R-:W-:-:S06]  /*4830*/  IMAD.WIDE R14, R11, 0x8, R12 ;  /* 0x000000080b0e7825 */ /* 0x004fcc00078e020c */
[----:B------:R-:W2:Y:S01]  /*4840*/  LDG.E.64 R14, desc[UR10][R14.64] ;  /* 0x0000000a0e0e7981 */ /* 0x000ea2000c1e1b00 */
[C---:B-1----:R-:W-:Y:S01]  /*4850*/  IADD3 R19, P1, PT, R11.reuse, UR4, RZ ;  /* 0x000000040b137c10 */ /* 0x042fe2000ff3e0ff */
[----:B------:R-:W-:Y:S01]  /*4860*/  VIADD R8, R8, 0x1 ;  /* 0x0000000108087836 */ /* 0x000fe20000000000 */
[----:B------:R-:W-:Y:S01]  /*4870*/  BSSY.RECONVERGENT B3, `(.L_x_548) ;  /* 0x000001b000037945 */ /* 0x000fe20003800200 */
[----:B------:R-:W-:Y:S01]  /*4880*/  IMAD.MOV.U32 R22, RZ, RZ, R6 ;  /* 0x000000ffff167224 */ /* 0x000fe200078e0006 */
[----:B------:R-:W-:Y:S01]  /*4890*/  LEA.HI.X.SX32 R20, R11, UR5, 0x1, P1 ;  /* 0x000000050b147c11 */ /* 0x000fe200088f0eff */
[----:B------:R-:W-:Y:S01]  /*48a0*/  IMAD.MOV.U32 R21, RZ, RZ, R5 ;  /* 0x000000ffff157224 */ /* 0x000fe200078e0005 */
[----:B------:R-:W-:Y:S01]  /*48b0*/  ISETP.NE.AND P2, PT, R8, RZ, PT ;  /* 0x000000ff0800720c */ /* 0x000fe20003f45270 */
[----:B------:R-:W-:Y:S02]  /*48c0*/  IMAD.MOV.U32 R16, RZ, RZ, R2 ;  /* 0x000000ffff107224 */ /* 0x000fe400078e0002 */
        /* <DEDUP_REMOVED lines=21> */
.L_x_549:
[----:B0-----:R-:W-:Y:S05]  /*4a20*/  BSYNC.RECONVERGENT B3 ;  /* 0x0000000000037941 */ /* 0x001fea0003800200 */
.L_x_548:
[----:B------:R-:W-:Y:S02]  /*4a30*/  VIADD R7, R7, 0x100 ;  /* 0x0000010007077836 */ /* 0x000fe40000000000 */
[----:B------:R-:W-:Y:S01]  /*4a40*/  VIADD R11, R11, 0x100 ;  /* 0x000001000b0b7836 */ /* 0x000fe20000000000 */
[----:B------:R-:W-:Y:S06]  /*4a50*/  @P2 BRA `(.L_x_550) ;  /* 0xfffffffc00742947 */ /* 0x000fec000383ffff */
.L_x_547:
[----:B01----:R-:W-:Y:S05]  /*4a60*/  BSYNC.RECONVERGENT B2 ;  /* 0x0000000000027941 */ /* 0x003fea0003800200 */
.L_x_546:
        /* <DEDUP_REMOVED lines=9> */
.L_x_559:
[----:B------:R-:W-:-:S05]  /*4b00*/  IMAD.WIDE R24, R23, 0x8, R10 ;  /* 0x0000000817187825 */ /* 0x000fca00078e020a */
[----:B------:R-:W2:Y:S04]  /*4b10*/  LDG.E.64 R20, desc[UR10][R24.64+-0x1000] ;  /* 0xfff0000a18147981 */ /* 0x000ea8000c1e1b00 */
[----:B------:R0:W5:Y:S04]  /*4b20*/  LDG.E.64 R16, desc[UR10][R24.64+-0x800] ;  /* 0xfff8000a18107981 */ /* 0x000168000c1e1b00 */
        /* <DEDUP_REMOVED lines=25> */
.L_x_552:
[----:B------:R-:W-:Y:S05]  /*4cc0*/  BSYNC.RECONVERGENT B2 ;  /* 0x0000000000027941 */ /* 0x000fea0003800200 */
.L_x_551:
[----:B-----5:R-:W-:Y:S01]  /*4cd0*/  DSETP.GEU.AND P0, PT, R18, R16, PT ;  /* 0x000000101200722a */ /* 0x020fe20003f0e000 */
[C---:B------:R-:W-:Y:S01]  /*4ce0*/  IADD3 R21, P1, PT, R27.reuse, UR6, RZ ;  /* 0x000000061b157c10 */ /* 0x040fe2000ff3e0ff */
[----:B------:R-:W-:Y:S01]  /*4cf0*/  BSSY.RECONVERGENT B2, `(.L_x_553) ;  /* 0x0000015000027945 */ /* 0x000fe20003800200 */
[----:B------:R-:W-:Y:S01]  /*4d00*/  MOV R2, R16 ;  /* 0x0000001000027202 */ /* 0x000fe20000000f00 */
[----:B------:R-:W-:Y:S01]  /*4d10*/  IMAD.MOV.U32 R3, RZ, RZ, R17 ;  /* 0x000000ffff037224 */ /* 0x000fe200078e0011 */
[----:B------:R-:W-:Y:S01]  /*4d20*/  LEA.HI.X.SX32 R25, R27, UR7, 0x1, P1 ;  /* 0x000000071b197c11 */ /* 0x000fe200088f0eff */
[----:B------:R-:W-:-:S04]  /*4d30*/  IMAD.MOV.U32 R5, RZ, RZ, R21 ;  /* 0x000000ffff057224 */ /* 0x000fc800078e0015 */
        /* <DEDUP_REMOVED lines=16> */
.L_x_554:
[----:B------:R-:W-:Y:S05]  /*4e40*/  BSYNC.RECONVERGENT B2 ;  /* 0x0000000000027941 */ /* 0x000fea0003800200 */
.L_x_553:
        /* <DEDUP_REMOVED lines=24> */
.L_x_556:
[----:B------:R-:W-:Y:S05]  /*4fd0*/  BSYNC.RECONVERGENT B2 ;  /* 0x0000000000027941 */ /* 0x000fea0003800200 */
.L_x_555:
        /* <DEDUP_REMOVED lines=22> */
.L_x_558:
[----:B------:R-:W-:Y:S05]  /*5140*/  BSYNC.RECONVERGENT B2 ;  /* 0x0000000000027941 */ /* 0x000fea0003800200 */
.L_x_557:
[----:B------:R-:W-:Y:S02]  /*5150*/  VIADD R7, R7, 0x400 ;  /* 0x0000040007077836 */ /* 0x000fe40000000000 */
[----:B------:R-:W-:Y:S02]  /*5160*/  VIADD R27, R27, 0x400 ;  /* 0x000004001b1b7836 */ /* 0x000fe40000000000 */
[----:B------:R-:W-:Y:S01]  /*5170*/  VIADD R26, R26, 0x400 ;  /* 0x000004001a1a7836 */ /* 0x000fe20000000000 */
[----:B------:R-:W-:Y:S01]  /*5180*/  ISETP.GE.AND P0, PT, R7, R9, PT ;  /* 0x000000090700720c */ /* 0x000fe20003f06270 */
[----:B------:R-:W-:Y:S02]  /*5190*/  VIADD R22, R22, 0x400 ;  /* 0x0000040016167836 */ /* 0x000fe40000000000 */
[----:B------:R-:W-:-:S10]  /*51a0*/  VIADD R23, R23, 0x400 ;  /* 0x0000040017177836 */ /* 0x000fd40000000000 */
[----:B------:R-:W-:Y:S05]  /*51b0*/  @!P0 BRA `(.L_x_559) ;  /* 0xfffffff800508947 */ /* 0x000fea000383ffff */
.L_x_545:
[----:B01----:R-:W-:Y:S05]  /*51c0*/  BSYNC.RECONVERGENT B1 ;  /* 0x0000000000017941 */ /* 0x003fea0003800200 */
.L_x_538:
        /* <DEDUP_REMOVED lines=32> */
.L_x_561:
[----:B------:R-:W-:Y:S05]  /*53d0*/  BSYNC.RECONVERGENT B1 ;  /* 0x0000000000017941 */ /* 0x000fea0003800200 */
.L_x_560:
        /* <DEDUP_REMOVED lines=31> */
.L_x_563:
[----:B------:R-:W-:Y:S05]  /*55d0*/  BSYNC.RECONVERGENT B1 ;  /* 0x0000000000017941 */ /* 0x000fea0003800200 */
.L_x_562:
[----:B------:R-:W-:Y:S01]  /*55e0*/  ISETP.GT.AND P0, PT, R14, 0x1b, PT ;  /* 0x0000001b0e00780c */ /* 0x000fe20003f04270 */
[----:B0-----:R0:W0:Y:S01]  /*55f0*/  SHFL.DOWN PT, R8, R2, 0x4, 0x1f ;  /* 0x08801f0002087f89 */ /* 0x00102200000e0000 */
[----:B------:R-:W-:Y:S01]  /*5600*/  BSSY.RECONVERGENT B1, `(.L_x_564) ;  /* 0x000001d000017945 */ /* 0x000fe20003800200 */
[----:B---3--:R-:W-:Y:S02]  /*5610*/  IMAD.MOV.U32 R11, RZ, RZ, R5 ;  /* 0x000000ffff0b7224 */ /* 0x008fe400078e0005 */
[----:B------:R3:W0:Y:S01]  /*5620*/  SHFL.DOWN PT, R9, R3, 0x4, 0x1f ;  /* 0x08801f0003097f89 */ /* 0x00062200000e0000 */
[----:B------:R-:W-:Y:S02]  /*5630*/  IMAD.MOV.U32 R12, RZ, RZ, R10 ;  /* 0x000000ffff0c7224 */ /* 0x000fe400078e000a */
[----:B-1----:R-:W-:Y:S01]  /*5640*/  IMAD.MOV.U32 R6, RZ, RZ, R2 ;  /* 0x000000ffff067224 */ /* 0x002fe200078e0002 */
[----:B----4-:R3:W1:Y:S01]  /*5650*/  SHFL.DOWN PT, R16, R5, 0x4, 0x1f ;  /* 0x08801f0005107f89 */ /* 0x01066200000e0000 */
[----:B--2---:R-:W-:-:S03]  /*5660*/  IMAD.MOV.U32 R7, RZ, RZ, R3 ;  /* 0x000000ffff077224 */ /* 0x004fc600078e0003 */
[----:B------:R3:W2:Y:S01]  /*5670*/  SHFL.DOWN PT, R13, R10, 0x4, 0x1f ;  /* 0x08801f000a0d7f89 */ /* 0x0006a200000e0000 */
[----:B------:R-:W-:Y:S05]  /*5680*/  @P0 BRA `(.L_x_565) ;  /* 0x0000000000500947 */ /* 0x000fea0003800000 */
[----:B0-----:R-:W-:Y:S01]  /*5690*/  DSETP.GEU.AND P0, PT, R2, R8, PT ;  /* 0x000000080200722a */ /* 0x001fe20003f0e000 */
[----:B-1----:R-:W-:Y:S02]  /*56a0*/  IMAD.MOV.U32 R11, RZ, RZ, R16 ;  /* 0x000000ffff0b7224 */ /* 0x002fe400078e0010 */
        /* <DEDUP_REMOVED lines=18> */
.L_x_565:
[----:B------:R-:W-:Y:S05]  /*57d0*/  BSYNC.RECONVERGENT B1 ;  /* 0x0000000000017941 */ /* 0x000fea0003800200 */
.L_x_564:
[----:B------:R-:W-:Y:S01]  /*57e0*/  ISETP.GT.AND P0, PT, R14, 0x17, PT ;  /* 0x000000170e00780c */ /* 0x000fe20003f04270 */
[----:B0-----:R0:W4:Y:S01]  /*57f0*/  SHFL.DOWN PT, R8, R6, 0x8, 0x1f ;  /* 0x09001f0006087f89 */ /* 0x00112200000e0000 */
[----:B------:R-:W-:Y:S01]  /*5800*/  BSSY.RECONVERGENT B1, `(.L_x_566) ;  /* 0x000001d000017945 */ /* 0x000fe20003800200 */
[----:B---3--:R-:W-:Y:S02]  /*5810*/  IMAD.MOV.U32 R5, RZ, RZ, R11 ;  /* 0x000000ffff057224 */ /* 0x008fe400078e000b */
[----:B------:R0:W3:Y:S01]  /*5820*/  SHFL.DOWN PT, R9, R7, 0x8, 0x1f ;  /* 0x09001f0007097f89 */ /* 0x0000e200000e0000 */
[----:B------:R-:W-:Y:S02]  /*5830*/  IMAD.MOV.U32 R10, RZ, RZ, R12 ;  /* 0x000000ffff0a7224 */ /* 0x000fe400078e000c */
[----:B------:R-:W-:Y:S01]  /*5840*/  IMAD.MOV.U32 R2, RZ, RZ, R6 ;  /* 0x000000ffff027224 */ /* 0x000fe200078e0006 */
[----:B-1----:R0:W1:Y:S01]  /*5850*/  SHFL.DOWN PT, R16, R11, 0x8, 0x1f ;  /* 0x09001f000b107f89 */ /* 0x00206200000e0000 */
[----:B------:R-:W-:-:S03]  /*5860*/  IMAD.MOV.U32 R3, RZ, RZ, R7 ;  /* 0x000000ffff037224 */ /* 0x000fc600078e0007 */
[----:B--2---:R0:W2:Y:S01]  /*5870*/  SHFL.DOWN PT, R13, R12, 0x8, 0x1f ;  /* 0x09001f000c0d7f89 */ /* 0x0040a200000e0000 */
[----:B------:R-:W-:Y:S05]  /*5880*/  @P0 BRA `(.L_x_567) ;  /* 0x0000000000500947 */ /* 0x000fea0003800000 */
[----:B---34-:R-:W-:Y:S01]  /*5890*/  DSETP.GEU.AND P0, PT, R6, R8, PT ;  /* 0x000000080600722a */ /* 0x018fe20003f0e000 */
[----:B-1----:R-:W-:Y:S02]  /*58a0*/  IMAD.MOV.U32 R5, RZ, RZ, R16 ;  /* 0x000000ffff057224 */ /* 0x002fe400078e0010 */
[----:B--2---:R-:W-:Y:S02]  /*58b0*/  IMAD.MOV.U32 R10, RZ, RZ, R13 ;  /* 0x000000ffff0a7224 */ /* 0x004fe400078e000d */
        /* <DEDUP_REMOVED lines=17> */
.L_x_567:
[----:B------:R-:W-:Y:S05]  /*59d0*/  BSYNC.RECONVERGENT B1 ;  /* 0x0000000000017941 */ /* 0x000fea0003800200 */
.L_x_566:
[----:B------:R-:W-:Y:S01]  /*59e0*/  ISETP.GT.AND P0, PT, R14, 0xf, PT ;  /* 0x0000000f0e00780c */ /* 0x000fe20003f04270 */
[----:B0-----:R0:W0:Y:S01]  /*59f0*/  SHFL.DOWN PT, R6, R2, 0x10, 0x1f ;  /* 0x0a001f0002067f89 */ /* 0x00102200000e0000 */
[----:B------:R-:W-:Y:S01]  /*5a00*/  BSSY.RECONVERGENT B1, `(.L_x_568) ;  /* 0x000001d000017945 */ /* 0x000fe20003800200 */
[----:B------:R-:W-:Y:S02]  /*5a10*/  IMAD.MOV.U32 R17, RZ, RZ, R5 ;  /* 0x000000ffff117224 */ /* 0x000fe400078e0005 */
[----:B------:R0:W0:Y:S01]  /*5a20*/  SHFL.DOWN PT, R7, R3, 0x10, 0x1f ;  /* 0x0a001f0003077f89 */ /* 0x00002200000e0000 */
[----:B------:R-:W-:Y:S02]  /*5a30*/  IMAD.MOV.U32 R19, RZ, RZ, R10 ;  /* 0x000000ffff137224 */ /* 0x000fe400078e000a */
[----:B------:R-:W-:Y:S01]  /*5a40*/  IMAD.MOV.U32 R12, RZ, RZ, R2 ;  /* 0x000000ffff0c7224 */ /* 0x000fe200078e0002 */
[----:B----4-:R4:W0:Y:S01]  /*5a50*/  SHFL.DOWN PT, R8, R5, 0x10, 0x1f ;  /* 0x0a001f0005087f89 */ /* 0x01082200000e0000 */
[----:B--2---:R-:W-:-:S03]  /*5a60*/  IMAD.MOV.U32 R13, RZ, RZ, R3 ;  /* 0x000000ffff0d7224 */ /* 0x004fc600078e0003 */
[----:B---3--:R4:W2:Y:S01]  /*5a70*/  SHFL.DOWN PT, R9, R10, 0x10, 0x1f ;  /* 0x0a001f000a097f89 */ /* 0x0088a200000e0000 */
[----:B------:R-:W-:Y:S05]  /*5a80*/  @P0 BRA `(.L_x_569) ;  /* 0x0000000000500947 */ /* 0x000fea0003800000 */
[----:B0-----:R-:W-:Y:S01]  /*5a90*/  DSETP.GEU.AND P0, PT, R2, R6, PT ;  /* 0x000000060200722a */ /* 0x001fe20003f0e000 */
[----:B------:R-:W-:Y:S02]  /*5aa0*/  IMAD.MOV.U32 R17, RZ, RZ, R8 ;  /* 0x000000ffff117224 */ /* 0x000fe400078e0008 */
        /* <DEDUP_REMOVED lines=18> */
.L_x_569:
[----:B------:R-:W-:Y:S05]  /*5bd0*/  BSYNC.RECONVERGENT B1 ;  /* 0x0000000000017941 */ /* 0x000fea0003800200 */
.L_x_568:
[----:B------:R-:W-:Y:S01]  /*5be0*/  ISETP.NE.AND P0, PT, R14, RZ, PT ;  /* 0x000000ff0e00720c */ /* 0x000fe20003f05270 */
[----:B------:R-:W-:-:S12]  /*5bf0*/  BSSY.RECONVERGENT B1, `(.L_x_570) ;  /* 0x000000b000017945 */ /* 0x000fd80003800200 */
[----:B------:R-:W-:Y:S05]  /*5c00*/  @P0 BRA `(.L_x_571) ;  /* 0x0000000000240947 */ /* 0x000fea0003800000 */
[----:B0-----:R-:W0:Y:S01]  /*5c10*/  S2R R6, SR_CgaCtaId ;  /* 0x0000000000067919 */ /* 0x001e220000008800 */
[----:B------:R-:W-:Y:S01]  /*5c20*/  MOV R3, 0x400 ;  /* 0x0000040000037802 */ /* 0x000fe20000000f00 */
[----:B------:R-:W-:Y:S01]  /*5c30*/  IMAD.MOV.U32 R18, RZ, RZ, R17 ;  /* 0x000000ffff127224 */ /* 0x000fe200078e0011 */
[----:B------:R-:W-:-:S04]  /*5c40*/  SHF.R.U32.HI R2, RZ, 0x1, R4 ;  /* 0x00000001ff027819 */ /* 0x000fc80000011604 */
[----:B------:R-:W-:Y:S02]  /*5c50*/  LOP3.LUT R2, R2, 0x1f0, RZ, 0xc0, !PT ;  /* 0x000001f002027812 */ /* 0x000fe400078ec0ff */
[----:B0-----:R-:W-:-:S05]  /*5c60*/  LEA R3, R6, R3, 0x18 ;  /* 0x0000000306037211 */ /* 0x001fca00078ec0ff */
[----:B------:R-:W-:-:S05]  /*5c70*/  IMAD.IADD R3, R2, 0x1, R3 ;  /* 0x0000000102037824 */ /* 0x000fca00078e0203 */
[----:B------:R3:W-:Y:S04]  /*5c80*/  STS.64 [R3+0x10], R18 ;  /* 0x0000101203007388 */ /* 0x0007e80000000a00 */
[----:B------:R3:W-:Y:S02]  /*5c90*/  STS.64 [R3+0x8], R12 ;  /* 0x0000080c03007388 */ /* 0x0007e40000000a00 */
.L_x_571:
[----:B------:R-:W-:Y:S05]  /*5ca0*/  BSYNC.RECONVERGENT B1 ;  /* 0x0000000000017941 */ /* 0x000fea0003800200 */
.L_x_570:
[----:B------:R-:W-:Y:S01]  /*5cb0*/  BAR.SYNC.DEFER_BLOCKING 0x0 ;  /* 0x0000000000007b1d */ /* 0x000fe20000010000 */
[----:B------:R-:W-:-:S13]  /*5cc0*/  ISETP.NE.AND P1, PT, R4, RZ, PT ;  /* 0x000000ff0400720c */ /* 0x000fda0003f25270 */
[----:B------:R-:W-:Y:S05]  /*5cd0*/  @P1 BRA `(.L_x_499) ;  /* 0x00000008008c1947 */ /* 0x000fea0003800000 */
[----:B0--3--:R-:W0:Y:S01]  /*5ce0*/  S2R R3, SR_CgaCtaId ;  /* 0x0000000000037919 */ /* 0x009e220000008800 */
[----:B------:R-:W-:Y:S01]  /*5cf0*/  MOV R2, 0x400 ;  /* 0x0000040000027802 */ /* 0x000fe20000000f00 */
[----:B------:R-:W-:Y:S03]  /*5d00*/  BSSY.RECONVERGENT B1, `(.L_x_572) ;  /* 0x000001a000017945 */ /* 0x000fe60003800200 */
[----:B0-----:R-:W-:-:S05]  /*5d10*/  LEA R30, R3, R2, 0x18 ;  /* 0x00000002031e7211 */ /* 0x001fca00078ec0ff */
[----:B------:R-:W0:Y:S04]  /*5d20*/  LDS.64 R14, [R30+0x18] ;  /* 0x000018001e0e7984 */ /* 0x000e280000000a00 */
[----:B----4-:R-:W3:Y:S04]  /*5d30*/  LDS.128 R4, [R30+0x20] ;  /* 0x000020001e047984 */ /* 0x010ee80000000c00 */
[----:B------:R4:W1:Y:S04]  /*5d40*/  LDS.64 R28, [R30+0x80] ;  /* 0x000080001e1c7984 */ /* 0x0008680000000a00 */
[----:B--2---:R4:W2:Y:S01]  /*5d50*/  LDS.128 R8, [R30+0x30] ;  /* 0x000030001e087984 */ /* 0x0048a20000000c00 */
[----:B0-----:R-:W-:Y:S01]  /*5d60*/  DSETP.GEU.AND P0, PT, R12, R14, PT ;  /* 0x0000000e0c00722a */ /* 0x001fe20003f0e000 */
[----:B------:R-:W-:-:S02]  /*5d70*/  IMAD.MOV.U32 R2, RZ, RZ, R14 ;  /* 0x000000ffff027224 */ /* 0x000fc400078e000e */
[----:B------:R-:W-:Y:S02]  /*5d80*/  IMAD.MOV.U32 R3, RZ, RZ, R15 ;  /* 0x000000ffff037224 */ /* 0x000fe400078e000f */
[----:B---3--:R-:W-:Y:S02]  /*5d90*/  IMAD.MOV.U32 R31, RZ, RZ, R4 ;  /* 0x000000ffff1f7224 */ /* 0x008fe400078e0004 */
[----:B------:R-:W-:-:S07]  /*5da0*/  IMAD.MOV.U32 R33, RZ, RZ, R5 ;  /* 0x000000ffff217224 */ /* 0x000fce00078e0005 */
[----:B-12-4-:R-:W-:Y:S05]  /*5db0*/  @!P0 BRA `(.L_x_573) ;  /* 0x0000000000388947 */ /* 0x016fea0003800000 */
        /* <DEDUP_REMOVED lines=14> */
.L_x_573:
[----:B------:R-:W-:Y:S05]  /*5ea0*/  BSYNC.RECONVERGENT B1 ;  /* 0x0000000000017941 */ /* 0x000fea0003800200 */
.L_x_572:
[----:B------:R0:W1:Y:S01]  /*5eb0*/  LDS.128 R16, [R30+0x40] ;  /* 0x000040001e107984 */ /* 0x0000620000000c00 */
[----:B------:R-:W-:Y:S01]  /*5ec0*/  DSETP.GEU.AND P0, PT, R2, R6, PT ;  /* 0x000000060200722a */ /* 0x000fe20003f0e000 */
[----:B------:R-:W-:Y:S01]  /*5ed0*/  BSSY.RECONVERGENT B1, `(.L_x_574) ;  /* 0x0000017000017945 */ /* 0x000fe20003800200 */
[----:B------:R-:W-:Y:S01]  /*5ee0*/  IMAD.MOV.U32 R35, RZ, RZ, R8 ;  /* 0x000000ffff237224 */ /* 0x000fe200078e0008 */
[----:B------:R0:W2:Y:S01]  /*5ef0*/  LDS.128 R20, [R30+0x50] ;  /* 0x000050001e147984 */ /* 0x0000a20000000c00 */
        /* <DEDUP_REMOVED lines=20> */
.L_x_575:
[----:B------:R-:W-:Y:S05]  /*6040*/  BSYNC.RECONVERGENT B1 ;  /* 0x0000000000017941 */ /* 0x000fea0003800200 */
.L_x_574:
        /* <DEDUP_REMOVED lines=21> */
.L_x_577:
[----:B------:R-:W-:Y:S05]  /*61a0*/  BSYNC.RECONVERGENT B1 ;  /* 0x0000000000017941 */ /* 0x000fea0003800200 */
.L_x_576:
        /* <DEDUP_REMOVED lines=21> */
.L_x_579:
[----:B------:R-:W-:Y:S05]  /*6300*/  BSYNC.RECONVERGENT B1 ;  /* 0x0000000000017941 */ /* 0x000fea0003800200 */
.L_x_578:
        /* <DEDUP_REMOVED lines=21> */
.L_x_581:
[----:B------:R-:W-:Y:S05]  /*6460*/  BSYNC.RECONVERGENT B1 ;  /* 0x0000000000017941 */ /* 0x000fea0003800200 */
.L_x_580:
        /* <DEDUP_REMOVED lines=21> */
.L_x_583:
[----:B------:R-:W-:Y:S05]  /*65c0*/  BSYNC.RECONVERGENT B1 ;  /* 0x0000000000017941 */ /* 0x000fea0003800200 */
.L_x_582:
        /* <DEDUP_REMOVED lines=20> */
.L_x_499:
[----:B------:R-:W-:Y:S05]  /*6710*/  BSYNC.RECONVERGENT B0 ;  /* 0x0000000000007941 */ /* 0x000fea0003800200 */
.L_x_466:
[----:B------:R-:W-:Y:S05]  /*6720*/  @P1 EXIT ;  /* 0x000000000000194d */ /* 0x000fea0003800000 */
[----:B0123--:R-:W0:Y:S01]  /*6730*/  LDC.64 R2, c[0x0][0x390] ;  /* 0x0000e400ff027b82 */ /* 0x00fe220000000a00 */
[----:B------:R-:W-:Y:S02]  /*6740*/  IMAD.MOV.U32 R18, RZ, RZ, R17 ;  /* 0x000000ffff127224 */ /* 0x000fe400078e0011 */
[----:B0-----:R-:W-:-:S05]  /*6750*/  IMAD.WIDE.U32 R2, R0, 0x10, R2 ;  /* 0x0000001000027825 */ /* 0x001fca00078e0002 */
[----:B------:R-:W-:Y:S04]  /*6760*/  STG.E.64 desc[UR10][R2.64], R12 ;  /* 0x0000000c02007986 */ /* 0x000fe8000c101b0a */
[----:B------:R-:W-:Y:S01]  /*6770*/  STG.E.64 desc[UR10][R2.64+0x8], R18 ;  /* 0x0000081202007986 */ /* 0x000fe2000c101b0a */
[----:B------:R-:W-:Y:S05]  /*6780*/  EXIT ;  /* 0x000000000000794d */ /* 0x000fea0003800000 */
.L_x_584:
        /* <DEDUP_REMOVED lines=15> */
.L_x_739:


//--------------------- .text._ZN6thrust24THRUST_300001_SM_1000_NS8cuda_cub4core6detail13_kernel_agentINS1_8__reduce11ReduceAgentINS0_12zip_iteratorIN4cuda3std3__45tupleIJNS0_10device_ptrIdEENS0_17counting_iteratorIlNS0_11use_defaultESF_SF_EEEEEEEPNSB_IJdlEEESJ_iNS1_9__extrema9arg_max_fIdlNSA_4lessIdEEEEEEJSI_SK_iSP_EEEvDpT0_ --------------------------
	.section	.text._ZN6thrust24THRUST_300001_SM_1000_NS8cuda_cub4core6detail13_kernel_agentINS1_8__reduce11ReduceAgentINS0_12zip_iteratorIN4cuda3std3__45tupleIJNS0_10device_ptrIdEENS0_17counting_iteratorIlNS0_11use_defaultESF_SF_EEEEEEEPNSB_IJdlEEESJ_iNS1_9__extrema9arg_max_fIdlNSA_4lessIdEEEEEEJSI_SK_iSP_EEEvDpT0_,"ax",@progbits
	.align	128
        .global         _ZN6thrust24THRUST_300001_SM_1000_NS8cuda_cub4core6detail13_kernel_agentINS1_8__reduce11ReduceAgentINS0_12zip_iteratorIN4cuda3std3__45tupleIJNS0_10device_ptrIdEENS0_17counting_iteratorIlNS0_11use_defaultESF_SF_EEEEEEEPNSB_IJdlEEESJ_iNS1_9__extrema9arg_max_fIdlNSA_4lessIdEEEEEEJSI_SK_iSP_EEEvDpT0_
        .type           _ZN6thrust24THRUST_300001_SM_1000_NS8cuda_cub4core6detail13_kernel_agentINS1_8__reduce11ReduceAgentINS0_12zip_iteratorIN4cuda3std3__45tupleIJNS0_10device_ptrIdEENS0_17counting_iteratorIlNS0_11use_defaultESF_SF_EEEEEEEPNSB_IJdlEEESJ_iNS1_9__extrema9arg_max_fIdlNSA_4lessIdEEEEEEJSI_SK_iSP_EEEvDpT0_,@function
        .size           _ZN6thrust24THRUST_300001_SM_1000_NS8cuda_cub4core6detail13_kernel_agentINS1_8__reduce11ReduceAgentINS0_12zip_iteratorIN4cuda3std3__45tupleIJNS0_10device_ptrIdEENS0_17counting_iteratorIlNS0_11use_defaultESF_SF_EEEEEEEPNSB_IJdlEEESJ_iNS1_9__extrema9arg_max_fIdlNSA_4lessIdEEEEEEJSI_SK_iSP_EEEvDpT0_,(.L_x_740 - _ZN6thrust24THRUST_300001_SM_1000_NS8cuda_cub4core6detail13_kernel_agentINS1_8__reduce11ReduceAgentINS0_12zip_iteratorIN4cuda3std3__45tupleIJNS0_10device_ptrIdEENS0_17counting_iteratorIlNS0_11use_defaultESF_SF_EEEEEEEPNSB_IJdlEEESJ_iNS1_9__extrema9arg_max_fIdlNSA_4lessIdEEEEEEJSI_SK_iSP_EEEvDpT0_)
        .other          _ZN6thrust24THRUST_300001_SM_1000_NS8cuda_cub4core6detail13_kernel_agentINS1_8__reduce11ReduceAgentINS0_12zip_iteratorIN4cuda3std3__45tupleIJNS0_10device_ptrIdEENS0_17counting_iteratorIlNS0_11use_defaultESF_SF_EEEEEEEPNSB_IJdlEEESJ_iNS1_9__extrema9arg_max_fIdlNSA_4lessIdEEEEEEJSI_SK_iSP_EEEvDpT0_,@"STO_CUDA_ENTRY STV_DEFAULT"
_ZN6thrust24THRUST_300001_SM_1000_NS8cuda_cub4core6detail13_kernel_agentINS1_8__reduce11ReduceAgentINS0_12zip_iteratorIN4cuda3std3__45tupleIJNS0_10device_ptrIdEENS0_17counting_iteratorIlNS0_11use_defaultESF_SF_EEEEEEEPNSB_IJdlEEESJ_iNS1_9__extrema9arg_max_fIdlNSA_4lessIdEEEEEEJSI_SK_iSP_EEEvDpT0_:
.text._ZN6thrust24THRUST_300001_SM_1000_NS8cuda_cub4core6detail13_kernel_agentINS1_8__reduce11ReduceAgentINS0_12zip_iteratorIN4cuda3std3__45tupleIJNS0_10device_ptrIdEENS0_17counting_iteratorIlNS0_11use_defaultESF_SF_EEEEEEEPNSB_IJdlEEESJ_iNS1_9__extrema9arg_max_fIdlNSA_4lessIdEEEEEEJSI_SK_iSP_EEEvDpT0_:
        /* <DEDUP_REMOVED lines=23> */
.L_x_588:
[----:B0-----:R-:W-:Y:S05]  /*0170*/  BSYNC.RECONVERGENT B1 ;  /* 0x0000000000017941 */ /* 0x001fea0003800200 */
.L_x_587:
        /* <DEDUP_REMOVED lines=19> */
.L_x_595:
        /* <DEDUP_REMOVED lines=31> */
.L_x_594:
[----:B------:R-:W-:Y:S05]  /*04a0*/  BSYNC.RECONVERGENT B3 ;  /* 0x0000000000037941 */ /* 0x000fea0003800200 */
.L_x_593:
[----:B------:R-:W-:Y:S01]  /*04b0*/  IADD3 R14, P0, PT, R14, 0x100, RZ ;  /* 0x000001000e0e7810 */ /* 0x000fe20007f1e0ff */
[----:B------:R-:W-:Y:S02]  /*04c0*/  VIADD R10, R10, 0x100 ;  /* 0x000001000a0a7836 */ /* 0x000fe40000000000 */
[----:B------:R-:W-:Y:S01]  /*04d0*/  IMAD.X R13, RZ, RZ, R13, P3 ;  /* 0x000000ffff0d7224 */ /* 0x000fe200018e060d */
[----:B------:R-:W-:Y:S01]  /*04e0*/  IADD3.X R15, PT, PT, RZ, R15, RZ, P0, !PT ;  /* 0x0000000fff0f7210 */ /* 0x000fe200007fe4ff */
[----:B------:R-:W-:Y:S08]  /*04f0*/  @P2 BRA `(.L_x_595) ;  /* 0xfffffffc006c2947 */ /* 0x000ff0000383ffff */
.L_x_592:
[----:B------:R-:W-:Y:S05]  /*0500*/  BSYNC.RECONVERGENT B2 ;  /* 0x0000000000027941 */ /* 0x000fea0003800200 */
.L_x_591:
[----:B------:R-:W-:-:S13]  /*0510*/  ISETP.GE.U32.AND P0, PT, R16, 0x300, PT ;  /* 0x000003001000780c */ /* 0x000fda0003f06070 */
[----:B------:R-:W-:Y:S05]  /*0520*/  @!P0 BRA `(.L_x_590) ;  /* 0x0000000400bc8947 */ /* 0x000fea0003800000 */
[----:B------:R-:W0:Y:S01]  /*0530*/  LDC.64 R4, c[0x0][0x380] ;  /* 0x0000e000ff047b82 */ /* 0x000e220000000a00 */
[----:B------:R-:W-:-:S07]  /*0540*/  VIADD R20, R10, 0x200 ;  /* 0x000002000a147836 */ /* 0x000fce0000000000 */
[----:B------:R-:W1:Y:S02]  /*0550*/  LDC.64 R6, c[0x0][0x388] ;  /* 0x0000e200ff067b82 */ /* 0x000e640000000a00 */
.L_x_604:
        /* <DEDUP_REMOVED lines=30> */
.L_x_597:
[----:B------:R-:W-:Y:S05]  /*0740*/  BSYNC.RECONVERGENT B2 ;  /* 0x0000000000027941 */ /* 0x000fea0003800200 */
.L_x_596:
        /* <DEDUP_REMOVED lines=23> */
.L_x_599:
[----:B------:R-:W-:Y:S05]  /*08c0*/  BSYNC.RECONVERGENT B2 ;  /* 0x0000000000027941 */ /* 0x000fea0003800200 */
.L_x_598:
        /* <DEDUP_REMOVED lines=25> */
.L_x_601:
[----:B------:R-:W-:Y:S05]  /*0a60*/  BSYNC.RECONVERGENT B2 ;  /* 0x0000000000027941 */ /* 0x000fea0003800200 */
.L_x_600:
        /* <DEDUP_REMOVED lines=22> */
.L_x_603:
[----:B------:R-:W-:Y:S05]  /*0bd0*/  BSYNC.RECONVERGENT B2 ;  /* 0x0000000000027941 */ /* 0x000fea0003800200 */
.L_x_602:
[C---:B------:R-:W-:Y:S02]  /*0be0*/  VIADD R10, R20.reuse, 0x200 ;  /* 0x00000200140a7836 */ /* 0x040fe40000000000 */
[----:B------:R-:W-:-:S03]  /*0bf0*/  VIADD R20, R20, 0x400 ;  /* 0x0000040014147836 */ /* 0x000fc60000000000 */
[----:B------:R-:W-:-:S13]  /*0c00*/  ISETP.GE.AND P0, PT, R10, UR5, PT ;  /* 0x000000050a007c0c */ /* 0x000fda000bf06270 */
[----:B------:R-:W-:Y:S05]  /*0c10*/  @!P0 BRA `(.L_x_604) ;  /* 0xfffffff800508947 */ /* 0x000fea000383ffff */
.L_x_590:
[----:B------:R-:W-:Y:S05]  /*0c20*/  BSYNC.RECONVERGENT B1 ;  /* 0x0000000000017941 */ /* 0x000fea0003800200 */
.L_x_589:
        /* <DEDUP_REMOVED lines=35> */
.L_x_607:
[----:B------:R-:W-:Y:S05]  /*0e60*/  BSYNC.RECONVERGENT B1 ;  /* 0x0000000000017941 */ /* 0x000fea0003800200 */
.L_x_606:
        /* <DEDUP_REMOVED lines=31> */
.L_x_609:
[----:B------:R-:W-:Y:S05]  /*1060*/  BSYNC.RECONVERGENT B1 ;  /* 0x0000000000017941 */ /* 0x000fea0003800200 */
.L_x_608:
        /* <DEDUP_REMOVED lines=31> */
.L_x_611:
[----:B------:R-:W-:Y:S05]  /*1260*/  BSYNC.RECONVERGENT B1 ;  /* 0x0000000000017941 */ /* 0x000fea0003800200 */
.L_x_610:
[----:B------:R-:W-:Y:S01]  /*1270*/  ISETP.GT.AND P0, PT, R10, 0x17, PT ;  /* 0x000000170a00780c */ /* 0x000fe20003f04270 */
[----:B-1----:R1:W1:Y:S01]  /*1280*/  SHFL.DOWN PT, R2, R4, 0x8, 0x1f ;  /* 0x09001f0004027f89 */ /* 0x00226200000e0000 */
[----:B------:R-:W-:Y:S01]  /*1290*/  BSSY.RECONVERGENT B1, `(.L_x_612) ;  /* 0x000001d000017945 */ /* 0x000fe20003800200 */
[----:B0-----:R-:W-:Y:S02]  /*12a0*/  IMAD.MOV.U32 R8, RZ, RZ, R11 ;  /* 0x000000ffff087224 */ /* 0x001fe400078e000b */
[----:B------:R0:W0:Y:S01]  /*12b0*/  SHFL.DOWN PT, R3, R5, 0x8, 0x1f ;  /* 0x09001f0005037f89 */ /* 0x00002200000e0000 */
[----:B------:R-:W-:Y:S02]  /*12c0*/  IMAD.MOV.U32 R9, RZ, RZ, R12 ;  /* 0x000000ffff097224 */ /* 0x000fe400078e000c */
[----:B------:R-:W-:Y:S01]  /*12d0*/  IMAD.MOV.U32 R6, RZ, RZ, R4 ;  /* 0x000000ffff067224 */ /* 0x000fe200078e0004 */
[----:B---3--:R3:W0:Y:S01]  /*12e0*/  SHFL.DOWN PT, R14, R11, 0x8, 0x1f ;  /* 0x09001f000b0e7f89 */ /* 0x00862200000e0000 */
[----:B--2---:R-:W-:-:S03]  /*12f0*/  IMAD.MOV.U32 R7, RZ, RZ, R5 ;  /* 0x000000ffff077224 */ /* 0x004fc600078e0005 */
[----:B----4-:R3:W2:Y:S01]  /*1300*/  SHFL.DOWN PT, R13, R12, 0x8, 0x1f ;  /* 0x09001f000c0d7f89 */ /* 0x0106a200000e0000 */
[----:B------:R-:W-:Y:S05]  /*1310*/  @P0 BRA `(.L_x_613) ;  /* 0x0000000000500947 */ /* 0x000fea0003800000 */
[----:B01----:R-:W-:Y:S01]  /*1320*/  DSETP.GEU.AND P0, PT, R4, R2, PT ;  /* 0x000000020400722a */ /* 0x003fe20003f0e000 */
        /* <DEDUP_REMOVED lines=19> */
.L_x_613:
[----:B------:R-:W-:Y:S05]  /*1460*/  BSYNC.RECONVERGENT B1 ;  /* 0x0000000000017941 */ /* 0x000fea0003800200 */
.L_x_612:
[----:B------:R-:W-:Y:S01]  /*1470*/  ISETP.GT.AND P0, PT, R10, 0xf, PT ;  /* 0x0000000f0a00780c */ /* 0x000fe20003f04270 */
[----:B-1----:R1:W4:Y:S01]  /*1480*/  SHFL.DOWN PT, R4, R6, 0x10, 0x1f ;  /* 0x0a001f0006047f89 */ /* 0x00232200000e0000 */
[----:B------:R-:W-:Y:S01]  /*1490*/  BSSY.RECONVERGENT B1, `(.L_x_614) ;  /* 0x000001d000017945 */ /* 0x000fe20003800200 */
[----:B0-----:R-:W-:Y:S02]  /*14a0*/  IMAD.MOV.U32 R14, RZ, RZ, R8 ;  /* 0x000000ffff0e7224 */ /* 0x001fe400078e0008 */
[----:B------:R1:W0:Y:S01]  /*14b0*/  SHFL.DOWN PT, R5, R7, 0x10, 0x1f ;  /* 0x0a001f0007057f89 */ /* 0x00022200000e0000 */
[----:B------:R-:W-:Y:S02]  /*14c0*/  IMAD.MOV.U32 R15, RZ, RZ, R9 ;  /* 0x000000ffff0f7224 */ /* 0x000fe400078e0009 */
[----:B------:R-:W-:Y:S01]  /*14d0*/  IMAD.MOV.U32 R2, RZ, RZ, R6 ;  /* 0x000000ffff027224 */ /* 0x000fe200078e0006 */
[----:B---3--:R1:W3:Y:S01]  /*14e0*/  SHFL.DOWN PT, R11, R8, 0x10, 0x1f ;  /* 0x0a001f00080b7f89 */ /* 0x0082e200000e0000 */
[----:B------:R-:W-:-:S03]  /*14f0*/  IMAD.MOV.U32 R3, RZ, RZ, R7 ;  /* 0x000000ffff037224 */ /* 0x000fc600078e0007 */
[----:B------:R1:W0:Y:S01]  /*1500*/  SHFL.DOWN PT, R12, R9, 0x10, 0x1f ;  /* 0x0a001f00090c7f89 */ /* 0x00022200000e0000 */
[----:B------:R-:W-:Y:S05]  /*1510*/  @P0 BRA `(.L_x_615) ;  /* 0x0000000000500947 */ /* 0x000fea0003800000 */
[----:B0---4-:R-:W-:Y:S01]  /*1520*/  DSETP.GEU.AND P0, PT, R6, R4, PT ;  /* 0x000000040600722a */ /* 0x011fe20003f0e000 */
[----:B---3--:R-:W-:Y:S02]  /*1530*/  IMAD.MOV.U32 R14, RZ, RZ, R11 ;  /* 0x000000ffff0e7224 */ /* 0x008fe400078e000b */
        /* <DEDUP_REMOVED lines=18> */
.L_x_615:
[----:B------:R-:W-:Y:S05]  /*1660*/  BSYNC.RECONVERGENT B1 ;  /* 0x0000000000017941 */ /* 0x000fea0003800200 */
.L_x_614:
[----:B------:R-:W-:Y:S01]  /*1670*/  ISETP.NE.AND P0, PT, R10, RZ, PT ;  /* 0x000000ff0a00720c */ /* 0x000fe20003f05270 */
[----:B------:R-:W-:-:S12]  /*1680*/  BSSY.RECONVERGENT B1, `(.L_x_616) ;  /* 0x000000a000017945 */ /* 0x000fd80003800200 */
[----:B------:R-:W-:Y:S05]  /*1690*/  @P0 BRA `(.L_x_617) ;  /* 0x0000000000200947 */ /* 0x000fea0003800000 */
[----:B-1----:R-:W1:Y:S01]  /*16a0*/  S2R R6, SR_CgaCtaId ;  /* 0x0000000000067919 */ /* 0x002e620000008800 */
[----:B0-----:R-:W-:Y:S02]  /*16b0*/  MOV R5, 0x400 ;  /* 0x0000040000057802 */ /* 0x001fe40000000f00 */
[----:B----4-:R-:W-:-:S04]  /*16c0*/  SHF.R.U32.HI R4, RZ, 0x1, R0 ;  /* 0x00000001ff047819 */ /* 0x010fc80000011600 */
[----:B------:R-:W-:Y:S02]  /*16d0*/  LOP3.LUT R4, R4, 0x1f0, RZ, 0xc0, !PT ;  /* 0x000001f004047812 */ /* 0x000fe400078ec0ff */
[----:B-1----:R-:W-:-:S05]  /*16e0*/  LEA R5, R6, R5, 0x18 ;  /* 0x0000000506057211 */ /* 0x002fca00078ec0ff */
[----:B------:R-:W-:-:S05]  /*16f0*/  IMAD.IADD R5, R4, 0x1, R5 ;  /* 0x0000000104057824 */ /* 0x000fca00078e0205 */
[----:B------:R0:W-:Y:S04]  /*1700*/  STS.64 [R5+0x10], R14 ;  /* 0x0000100e05007388 */ /* 0x0001e80000000a00 */
[----:B------:R0:W-:Y:S02]  /*1710*/  STS.64 [R5+0x8], R2 ;  /* 0x0000080205007388 */ /* 0x0001e40000000a00 */
.L_x_617:
[----:B------:R-:W-:Y:S05]  /*1720*/  BSYNC.RECONVERGENT B1 ;  /* 0x0000000000017941 */ /* 0x000fea0003800200 */
.L_x_616:
        /* <DEDUP_REMOVED lines=8> */
[----:B-1--4-:R-:W1:Y:S04]  /*17b0*/  LDS.128 R4, [R0+0x20] ;  /* 0x0000200000047984 */ /* 0x012e680000000c00 */
[----:B--2---:R2:W4:Y:S04]  /*17c0*/  LDS.64 R12, [R0+0x80] ;  /* 0x00008000000c7984 */ /* 0x0045280000000a00 */
[----:B---3--:R2:W3:Y:S01]  /*17d0*/  LDS.128 R8, [R0+0x30] ;  /* 0x0000300000087984 */ /* 0x0084e20000000c00 */
        /* <DEDUP_REMOVED lines=20> */
.L_x_620:
[----:B------:R-:W-:Y:S05]  /*1920*/  BSYNC.RECONVERGENT B1 ;  /* 0x0000000000017941 */ /* 0x000fea0003800200 */
.L_x_619:
        /* <DEDUP_REMOVED lines=23> */
.L_x_622:
[----:B------:R-:W-:Y:S05]  /*1aa0*/  BSYNC.RECONVERGENT B1 ;  /* 0x0000000000017941 */ /* 0x000fea0003800200 */
.L_x_621:
        /* <DEDUP_REMOVED lines=21> */
.L_x_624:
[----:B------:R-:W-:Y:S05]  /*1c00*/  BSYNC.RECONVERGENT B1 ;  /* 0x0000000000017941 */ /* 0x000fea0003800200 */
.L_x_623:
        /* <DEDUP_REMOVED lines=23> */
.L_x_626:
[----:B------:R-:W-:Y:S05]  /*1d80*/  BSYNC.RECONVERGENT B1 ;  /* 0x0000000000017941 */ /* 0x000fea0003800200 */
.L_x_625:
        /* <DEDUP_REMOVED lines=21> */
.L_x_628:
[----:B------:R-:W-:Y:S05]  /*1ee0*/  BSYNC.RECONVERGENT B1 ;  /* 0x0000000000017941 */ /* 0x000fea0003800200 */
.L_x_627:
        /* <DEDUP_REMOVED lines=21> */
.L_x_630:
[----:B------:R-:W-:Y:S05]  /*2040*/  BSYNC.RECONVERGENT B1 ;  /* 0x0000000000017941 */ /* 0x000fea0003800200 */
.L_x_629:
        /* <DEDUP_REMOVED lines=21> */
.L_x_605:
        /* <DEDUP_REMOVED lines=38> */
.L_x_632:
[----:B------:R-:W-:Y:S05]  /*2400*/  BSYNC.RECONVERGENT B1 ;  /* 0x0000000000017941 */ /* 0x000fea0003800200 */
.L_x_631:
[----:B------:R-:W-:Y:S01]  /*2410*/  IADD3 R8, PT, PT, R4, 0x2, RZ ;  /* 0x0000000204087810 */ /* 0x000fe20007ffe0ff */
[----:B------:R1:W1:Y:S01]  /*2420*/  SHFL.DOWN PT, R2, R6, 0x2, R5 ;  /* 0x0840000006027989 */ /* 0x00026200000e0005 */
[----:B------:R-:W-:Y:S01]  /*2430*/  BSSY.RECONVERGENT B1, `(.L_x_633) ;  /* 0x000001e000017945 */ /* 0x000fe20003800200 */
[----:B--2---:R-:W-:Y:S01]  /*2440*/  IMAD.MOV.U32 R10, RZ, RZ, R14 ;  /* 0x000000ffff0a7224 */ /* 0x004fe200078e000e */
[----:B------:R-:W-:Y:S01]  /*2450*/  ISETP.GT.AND P0, PT, R8, R5, PT ;  /* 0x000000050800720c */ /* 0x000fe20003f04270 */
[----:B------:R2:W1:Y:S01]  /*2460*/  SHFL.DOWN PT, R3, R7, 0x2, R5 ;  /* 0x0840000007037989 */ /* 0x00046200000e0005 */
[----:B----4-:R-:W-:Y:S02]  /*2470*/  IMAD.MOV.U32 R12, RZ, RZ, R16 ;  /* 0x000000ffff0c7224 */ /* 0x010fe400078e0010 */
        /* <DEDUP_REMOVED lines=25> */
.L_x_634:
[----:B------:R-:W-:Y:S05]  /*2610*/  BSYNC.RECONVERGENT B1 ;  /* 0x0000000000017941 */ /* 0x000fea0003800200 */
.L_x_633:
[----:B-1----:R-:W-:Y:S01]  /*2620*/  VIADD R2, R4, 0x4 ;  /* 0x0000000404027836 */ /* 0x002fe20000000000 */
[----:B------:R1:W4:Y:S01]  /*2630*/  SHFL.DOWN PT, R6, R8, 0x4, R5 ;  /* 0x0880000008067989 */ /* 0x00032200000e0005 */
[----:B------:R-:W-:Y:S01]  /*2640*/  BSSY.RECONVERGENT B1, `(.L_x_635) ;  /* 0x000001e000017945 */ /* 0x000fe20003800200 */
[----:B--2---:R-:W-:Y:S02]  /*2650*/  IMAD.MOV.U32 R14, RZ, RZ, R10 ;  /* 0x000000ffff0e7224 */ /* 0x004fe400078e000a */
[----:B------:R-:W-:Y:S01]  /*2660*/  ISETP.GT.AND P0, PT, R2, R5, PT ;  /* 0x000000050200720c */ /* 0x000fe20003f04270 */
[----:B------:R1:W2:Y:S01]  /*2670*/  SHFL.DOWN PT, R7, R9, 0x4, R5 ;  /* 0x0880000009077989 */ /* 0x0002a200000e0005 */
[----:B------:R-:W-:Y:S02]  /*2680*/  IMAD.MOV.U32 R16, RZ, RZ, R12 ;  /* 0x000000ffff107224 */ /* 0x000fe400078e000c */
[----:B------:R-:W-:Y:S01]  /*2690*/  IMAD.MOV.U32 R2, RZ, RZ, R8 ;  /* 0x000000ffff027224 */ /* 0x000fe200078e0008 */
[----:B---3--:R1:W3:Y:S01]  /*26a0*/  SHFL.DOWN PT, R11, R10, 0x4, R5 ;  /* 0x088000000a0b7989 */ /* 0x0082e200000e0005 */
[----:B------:R-:W-:-:S03]  /*26b0*/  IMAD.MOV.U32 R3, RZ, RZ, R9 ;  /* 0x000000ffff037224 */ /* 0x000fc600078e0009 */
[----:B0-----:R1:W0:Y:S04]  /*26c0*/  SHFL.DOWN PT, R13, R12, 0x4, R5 ;  /* 0x088000000c0d7989 */ /* 0x00122800000e0005 */
[----:B------:R-:W-:Y:S05]  /*26d0*/  @P0 BRA `(.L_x_636) ;  /* 0x0000000000500947 */ /* 0x000fea0003800000 */
[----:B--2-4-:R-:W-:Y:S01]  /*26e0*/  DSETP.GEU.AND P0, PT, R8, R6, PT ;  /* 0x000000060800722a */ /* 0x014fe20003f0e000 */
[----:B---3--:R-:W-:Y:S02]  /*26f0*/  IMAD.MOV.U32 R14, RZ, RZ, R11 ;  /* 0x000000ffff0e7224 */ /* 0x008fe400078e000b */
[----:B0-----:R-:W-:Y:S02]  /*2700*/  IMAD.MOV.U32 R16, RZ, RZ, R13 ;  /* 0x000000ffff107224 */ /* 0x001fe400078e000d */
        /* <DEDUP_REMOVED lines=17> */
.L_x_636:
[----:B------:R-:W-:Y:S05]  /*2820*/  BSYNC.RECONVERGENT B1 ;  /* 0x0000000000017941 */ /* 0x000fea0003800200 */
.L_x_635:
[----:B----4-:R-:W-:Y:S01]  /*2830*/  VIADD R6, R4, 0x8 ;  /* 0x0000000804067836 */ /* 0x010fe20000000000 */
[----:B-1----:R1:W4:Y:S01]  /*2840*/  SHFL.DOWN PT, R8, R2, 0x8, R5 ;  /* 0x0900000002087989 */ /* 0x00232200000e0005 */
[----:B------:R-:W-:Y:S01]  /*2850*/  BSSY.RECONVERGENT B1, `(.L_x_637) ;  /* 0x000001e000017945 */ /* 0x000fe20003800200 */
[----:B------:R-:W-:Y:S02]  /*2860*/  IMAD.MOV.U32 R10, RZ, RZ, R14 ;  /* 0x000000ffff0a7224 */ /* 0x000fe400078e000e */
[----:B------:R-:W-:Y:S01]  /*2870*/  ISETP.GT.AND P0, PT, R6, R5, PT ;  /* 0x000000050600720c */ /* 0x000fe20003f04270 */
[----:B------:R1:W1:Y:S01]  /*2880*/  SHFL.DOWN PT, R9, R3, 0x8, R5 ;  /* 0x0900000003097989 */ /* 0x00026200000e0005 */
[----:B------:R-:W-:Y:S02]  /*2890*/  IMAD.MOV.U32 R12, RZ, RZ, R16 ;  /* 0x000000ffff0c7224 */ /* 0x000fe400078e0010 */
[----:B------:R-:W-:Y:S01]  /*28a0*/  IMAD.MOV.U32 R6, RZ, RZ, R2 ;  /* 0x000000ffff067224 */ /* 0x000fe200078e0002 */
[----:B---3--:R3:W1:Y:S01]  /*28b0*/  SHFL.DOWN PT, R11, R14, 0x8, R5 ;  /* 0x090000000e0b7989 */ /* 0x00866200000e0005 */
[----:B--2---:R-:W-:-:S03]  /*28c0*/  IMAD.MOV.U32 R7, RZ, RZ, R3 ;  /* 0x000000ffff077224 */ /* 0x004fc600078e0003 */
[----:B0-----:R3:W0:Y:S04]  /*28d0*/  SHFL.DOWN PT, R13, R16, 0x8, R5 ;  /* 0x09000000100d7989 */ /* 0x00162800000e0005 */
[----:B------:R-:W-:Y:S05]  /*28e0*/  @P0 BRA `(.L_x_638) ;  /* 0x0000000000500947 */ /* 0x000fea0003800000 */
[----:B-1--4-:R-:W-:Y:S01]  /*28f0*/  DSETP.GEU.AND P0, PT, R2, R8, PT ;  /* 0x000000080200722a */ /* 0x012fe20003f0e000 */
[----:B------:R-:W-:Y:S02]  /*2900*/  IMAD.MOV.U32 R10, RZ, RZ, R11 ;  /* 0x000000ffff0a7224 */ /* 0x000fe400078e000b */
        /* <DEDUP_REMOVED lines=18> */
.L_x_638:
[----:B------:R-:W-:Y:S05]  /*2a30*/  BSYNC.RECONVERGENT B1 ;  /* 0x0000000000017941 */ /* 0x000fea0003800200 */
.L_x_637:
[----:B-1----:R-:W-:Y:S01]  /*2a40*/  VIADD R2, R4, 0x10 ;  /* 0x0000001004027836 */ /* 0x002fe20000000000 */
[----:B----4-:R1:W2:Y:S01]  /*2a50*/  SHFL.DOWN PT, R8, R6, 0x10, R5 ;  /* 0x0a00000006087989 */ /* 0x0102a200000e0005 */
[----:B------:R-:W-:Y:S01]  /*2a60*/  BSSY.RECONVERGENT B1, `(.L_x_639) ;  /* 0x000001e000017945 */ /* 0x000fe20003800200 */
[----:B---3--:R-:W-:Y:S02]  /*2a70*/  IMAD.MOV.U32 R14, RZ, RZ, R10 ;  /* 0x000000ffff0e7224 */ /* 0x008fe400078e000a */
[----:B------:R-:W-:Y:S01]  /*2a80*/  ISETP.GT.AND P0, PT, R2, R5, PT ;  /* 0x000000050200720c */ /* 0x000fe20003f04270 */
[----:B------:R1:W3:Y:S01]  /*2a90*/  SHFL.DOWN PT, R9, R7, 0x10, R5 ;  /* 0x0a00000007097989 */ /* 0x0002e200000e0005 */
[----:B------:R-:W-:Y:S02]  /*2aa0*/  IMAD.MOV.U32 R15, RZ, RZ, R12 ;  /* 0x000000ffff0f7224 */ /* 0x000fe400078e000c */
[----:B------:R-:W-:Y:S01]  /*2ab0*/  IMAD.MOV.U32 R2, RZ, RZ, R6 ;  /* 0x000000ffff027224 */ /* 0x000fe200078e0006 */
[----:B------:R1:W4:Y:S01]  /*2ac0*/  SHFL.DOWN PT, R11, R10, 0x10, R5 ;  /* 0x0a0000000a0b7989 */ /* 0x00032200000e0005 */
[----:B------:R-:W-:-:S03]  /*2ad0*/  IMAD.MOV.U32 R3, RZ, RZ, R7 ;  /* 0x000000ffff037224 */ /* 0x000fc600078e0007 */
[----:B0-----:R1:W0:Y:S04]  /*2ae0*/  SHFL.DOWN PT, R13, R12, 0x10, R5 ;  /* 0x0a0000000c0d7989 */ /* 0x00122800000e0005 */
[----:B------:R-:W-:Y:S05]  /*2af0*/  @P0 BRA `(.L_x_640) ;  /* 0x0000000000500947 */ /* 0x000fea0003800000 */
[----:B--23--:R-:W-:Y:S01]  /*2b00*/  DSETP.GEU.AND P0, PT, R6, R8, PT ;  /* 0x000000080600722a */ /* 0x00cfe20003f0e000 */
[----:B----4-:R-:W-:Y:S02]  /*2b10*/  IMAD.MOV.U32 R14, RZ, RZ, R11 ;  /* 0x000000ffff0e7224 */ /* 0x010fe400078e000b */
[----:B0-----:R-:W-:Y:S02]  /*2b20*/  IMAD.MOV.U32 R15, RZ, RZ, R13 ;  /* 0x000000ffff0f7224 */ /* 0x001fe400078e000d */
        /* <DEDUP_REMOVED lines=17> */
.L_x_640:
[----:B------:R-:W-:Y:S05]  /*2c40*/  BSYNC.RECONVERGENT B1 ;  /* 0x0000000000017941 */ /* 0x000fea0003800200 */
.L_x_639:
        /* <DEDUP_REMOVED lines=11> */
.L_x_642:
[----:B------:R-:W-:Y:S05]  /*2d00*/  BSYNC.RECONVERGENT B1 ;  /* 0x0000000000017941 */ /* 0x000fea0003800200 */
.L_x_641:
[----:B------:R-:W-:Y:S01]  /*2d10*/  BAR.SYNC.DEFER_BLOCKING 0x0 ;  /* 0x0000000000007b1d */ /* 0x000fe20000010000 */
[----:B------:R-:W-:-:S13]  /*2d20*/  ISETP.NE.AND P1, PT, R0, RZ, PT ;  /* 0x000000ff0000720c */ /* 0x000fda0003f25270 */
[----:B------:R-:W-:Y:S05]  /*2d30*/  @P1 BRA `(.L_x_618) ;  /* 0x0000003400ec1947 */ /* 0x000fea0003800000 */
[----:B------:R-:W-:Y:S01]  /*2d40*/  UISETP.GE.AND UP0, UPT, UR6, 0x21, UPT ;  /* 0x000000210600788c */ /* 0x000fe2000bf06270 */
[----:B----4-:R-:W-:Y:S02]  /*2d50*/  IMAD.MOV.U32 R11, RZ, RZ, R14 ;  /* 0x000000ffff0b7224 */ /* 0x010fe400078e000e */
[----:B--2---:R-:W-:Y:S02]  /*2d60*/  IMAD.MOV.U32 R8, RZ, RZ, R15 ;  /* 0x000000ffff087224 */ /* 0x004fe400078e000f */
        /* <DEDUP_REMOVED lines=29> */
.L_x_644:
[----:B------:R-:W-:Y:S05]  /*2f40*/  BSYNC.RECONVERGENT B1 ;  /* 0x0000000000017941 */ /* 0x000fea0003800200 */
.L_x_643:
[----:B------:R-:W-:Y:S01]  /*2f50*/  UISETP.GE.AND UP0, UPT, UR6, 0x41, UPT ;  /* 0x000000410600788c */ /* 0x000fe2000bf06270 */
[----:B---3--:R-:W-:Y:S02]  /*2f60*/  IMAD.MOV.U32 R9, RZ, RZ, R11 ;  /* 0x000000ffff097224 */ /* 0x008fe400078e000b */
[----:B------:R-:W-:Y:S02]  /*2f70*/  IMAD.MOV.U32 R0, RZ, RZ, R8 ;  /* 0x000000ffff007224 */ /* 0x000fe400078e0008 */
[----:B------:R-:W-:Y:S02]  /*2f80*/  IMAD.MOV.U32 R2, RZ, RZ, R4 ;  /* 0x000000ffff027224 */ /* 0x000fe400078e0004 */
[----:B------:R-:W-:Y:S02]  /*2f90*/  IMAD.MOV.U32 R3, RZ, RZ, R5 ;  /* 0x000000ffff037224 */ /* 0x000fe400078e0005 */
        /* <DEDUP_REMOVED lines=9> */
[----:B------:R-:W-:Y:S01]  /*3030*/  IMAD.MOV.U32 R3, RZ, RZ, R7 ;  /* 0x000000ffff037224 */ /* 0x000fe200078e0007 */
[----:B0-----:R-:W-:Y:S01]  /*3040*/  MOV R0, R13 ;  /* 0x0000000d00007202 */ /* 0x001fe20000000f00 */
        /* <DEDUP_REMOVED lines=16> */
.L_x_646:
[----:B------:R-:W-:Y:S05]  /*3150*/  BSYNC.RECONVERGENT B1 ;  /* 0x0000000000017941 */ /* 0x000fea0003800200 */
.L_x_645:
[----:B------:R-:W-:Y:S01]  /*3160*/  UISETP.GE.AND UP0, UPT, UR6, 0x61, UPT ;  /* 0x000000610600788c */ /* 0x000fe2000bf06270 */
[----:B------:R-:W-:Y:S02]  /*3170*/  IMAD.MOV.U32 R11, RZ, RZ, R9 ;  /* 0x000000ffff0b7224 */ /* 0x000fe400078e0009 */
        /* <DEDUP_REMOVED lines=30> */
.L_x_648:
[----:B------:R-:W-:Y:S05]  /*3360*/  BSYNC.RECONVERGENT B1 ;  /* 0x0000000000017941 */ /* 0x000fea0003800200 */
.L_x_647:
        /* <DEDUP_REMOVED lines=32> */
.L_x_650:
[----:B------:R-:W-:Y:S05]  /*3570*/  BSYNC.RECONVERGENT B1 ;  /* 0x0000000000017941 */ /* 0x000fea0003800200 */
.L_x_649:
        /* <DEDUP_REMOVED lines=32> */
.L_x_652:
[----:B------:R-:W-:Y:S05]  /*3780*/  BSYNC.RECONVERGENT B1 ;  /* 0x0000000000017941 */ /* 0x000fea0003800200 */
.L_x_651:
        /* <DEDUP_REMOVED lines=32> */
.L_x_654:
[----:B------:R-:W-:Y:S05]  /*3990*/  BSYNC.RECONVERGENT B1 ;  /* 0x0000000000017941 */ /* 0x000fea0003800200 */
.L_x_653:
[----:B------:R-:W-:Y:S01]  /*39a0*/  UISETP.GE.AND UP0, UPT, UR6, 0xe1, UPT ;  /* 0x000000e10600788c */ /* 0x000fe2000bf06270 */
[----:B------:R-:W-:Y:S02]  /*39b0*/  IMAD.MOV.U32 R14, RZ, RZ, R9 ;  /* 0x000000ffff0e7224 */ /* 0x000fe400078e0009 */
[----:B------:R-:W-:Y:S02]  /*39c0*/  IMAD.MOV.U32 R15, RZ, RZ, R0 ;  /* 0x000000ffff0f7224 */ /* 0x000fe400078e0000 */
[----:B------:R-:W-:Y:S02]  /*39d0*/  IMAD.MOV.U32 R2, RZ, RZ, R6 ;  /* 0x000000ffff027224 */ /* 0x000fe400078e0006 */
[----:B------:R-:W-:Y:S02]  /*39e0*/  IMAD.MOV.U32 R3, RZ, RZ, R7 ;  /* 0x000000ffff037224 */ /* 0x000fe400078e0007 */
[----:B------:R-:W-:Y:S05]  /*39f0*/  BRA.U !UP0, `(.L_x_618) ;  /* 0x0000002908bc7547 */ /* 0x000fea000b800000 */
        /* <DEDUP_REMOVED lines=26> */
.L_x_586:
        /* <DEDUP_REMOVED lines=37> */
.L_x_656:
[----:B------:R-:W-:Y:S05]  /*3df0*/  BSYNC.RECONVERGENT B1 ;  /* 0x0000000000017941 */ /* 0x000fea0003800200 */
.L_x_655:
[----:B------:R-:W-:Y:S01]  /*3e00*/  UISETP.GE.U32.AND UP0, UPT, UR4, 0xa00, UPT ;  /* 0x00000a000400788c */ /* 0x000fe2000bf06070 */
[----:B------:R-:W-:-:S08]  /*3e10*/  IMAD.MOV.U32 R5, RZ, RZ, 0x500 ;  /* 0x00000500ff057424 */ /* 0x000fd000078e00ff */
[----:B------:R-:W-:Y:S05]  /*3e20*/  BRA.U !UP0, `(.L_x_657) ;  /* 0x0000000508647547 */ /* 0x000fea000b800000 */
[----:B------:R-:W-:Y:S01]  /*3e30*/  IMAD.MOV.U32 R14, RZ, RZ, R8 ;  /* 0x000000ffff0e7224 */ /* 0x000fe200078e0008 */
[----:B------:R-:W-:Y:S01]  /*3e40*/  MOV R15, R9 ;  /* 0x00000009000f7202 */ /* 0x000fe20000000f00 */
[----:B------:R-:W-:Y:S01]  /*3e50*/  IMAD.MOV.U32 R17, RZ, RZ, 0x500 ;  /* 0x00000500ff117424 */ /* 0x000fe200078e00ff */
[----:B------:R-:W0:Y:S01]  /*3e60*/  LDCU UR4, c[0x0][0x398] ;  /* 0x00007300ff0477ac */ /* 0x000e220008000800 */
[----:B------:R-:W1:Y:S05]  /*3e70*/  LDCU.64 UR6, c[0x0][0x388] ;  /* 0x00007100ff0677ac */ /* 0x000e6a0008000a00 */
.L_x_660:
[----:B------:R-:W-:-:S05]  /*3e80*/  IMAD.WIDE.U32 R20, R17, 0x8, R2 ;  /* 0x0000000811147825 */ /* 0x000fca00078e0002 */
[----:B------:R-:W2:Y:S04]  /*3e90*/  LDG.E.64 R12, desc[UR8][R20.64] ;  /* 0x00000008140c7981 */ /* 0x000ea8000c1e1b00 */
[----:B------:R-:W3:Y:S01]  /*3ea0*/  LDG.E.64 R10, desc[UR8][R20.64+0x800] ;  /* 0x00080008140a7981 */ /* 0x000ee2000c1e1b00 */
[----:B------:R-:W-:Y:S01]  /*3eb0*/  IADD3 R16, P0, PT, R0, R17, RZ ;  /* 0x0000001100107210 */ /* 0x000fe20007f1e0ff */
[----:B------:R-:W-:Y:S02]  /*3ec0*/  BSSY.RECONVERGENT B1, `(.L_x_658) ;  /* 0x0000022000017945 */ /* 0x000fe40003800200 */
[----:B------:R-:W5:Y:S01]  /*3ed0*/  LDG.E.64 R6, desc[UR8][R20.64+0x1000] ;  /* 0x0010000814067981 */ /* 0x000f62000c1e1b00 */
[----:B-1----:R-:W-:Y:S01]  /*3ee0*/  IADD3 R16, P2, PT, R16, UR6, RZ ;  /* 0x0000000610107c10 */ /* 0x002fe2000ff5e0ff */
[----:B------:R-:W-:-:S02]  /*3ef0*/  IMAD.X R19, RZ, RZ, RZ, P0 ;  /* 0x000000ffff137224 */ /* 0x000fc400000e06ff */
[----:B------:R-:W5:Y:S03]  /*3f00*/  LDG.E.64 R4, desc[UR8][R20.64+0x1800] ;  /* 0x0018000814047981 */ /* 0x000f66000c1e1b00 */
[----:B------:R-:W-:Y:S01]  /*3f10*/  IADD3.X R19, PT, PT, R19, UR7, RZ, P2, !PT ;  /* 0x0000000713137c10 */ /* 0x000fe200097fe4ff */
[----:B------:R1:W5:Y:S04]  /*3f20*/  LDG.E.64 R8, desc[UR8][R20.64+0x2000] ;  /* 0x0020000814087981 */ /* 0x000368000c1e1b00 */
[----:B------:R-:W-:Y:S02]  /*3f30*/  IMAD.MOV.U32 R18, RZ, RZ, R19 ;  /* 0x000000ffff127224 */ /* 0x000fe400078e0013 */
[----:B-1----:R-:W-:Y:S01]  /*3f40*/  IMAD.MOV.U32 R21, RZ, RZ, R16 ;  /* 0x000000ffff157224 */ /* 0x002fe200078e0010 */
        /* <DEDUP_REMOVED lines=12> */
[----:B---3--:R-:W-:-:S14]  /*4010*/  DSETP.GEU.AND P2, PT, R12, R10, PT ;  /* 0x0000000a0c00722a */ /* 0x008fdc0003f4e000 */
[----:B------:R-:W-:Y:S05]  /*4020*/  @!P2 BRA `(.L_x_659) ;  /* 0x00000000002ca947 */ /* 0x000fea0003800000 */
[----:B------:R-:W-:-:S04]  /*4030*/  IADD3 R14, P0, P1, R0, UR6, R17 ;  /* 0x00000006000e7c10 */ /* 0x000fc8000f91e011 */
[----:B------:R-:W-:Y:S02]  /*4040*/  IADD3 R14, P2, PT, R14, 0x100, RZ ;  /* 0x000001000e0e7810 */ /* 0x000fe40007f5e0ff */
[----:B------:R-:W-:Y:S02]  /*4050*/  IADD3.X R15, PT, PT, RZ, UR7, RZ, P0, P1 ;  /* 0x00000007ff0f7c10 */ /* 0x000fe400087e24ff */
[----:B------:R-:W-:-:S03]  /*4060*/  ISETP.GE.U32.AND P0, PT, R21, R14, PT ;  /* 0x0000000e1500720c */ /* 0x000fc60003f06070 */
[----:B------:R-:W-:-:S05]  /*4070*/  IMAD.X R15, RZ, RZ, R15, P2 ;  /* 0x000000ffff0f7224 */ /* 0x000fca00010e060f */
[----:B------:R-:W-:-:S13]  /*4080*/  ISETP.GE.AND.EX P0, PT, R18, R15, PT, P0 ;  /* 0x0000000f1200720c */ /* 0x000fda0003f06300 */
[----:B------:R-:W-:-:S06]  /*4090*/  DSETP.LT.OR P0, PT, R10, R12, !P0 ;  /* 0x0000000c0a00722a */ /* 0x000fcc0004701400 */
[----:B------:R-:W-:Y:S02]  /*40a0*/  FSEL R10, R12, R10, P0 ;  /* 0x0000000a0c0a7208 */ /* 0x000fe40000000000 */
[----:B------:R-:W-:Y:S02]  /*40b0*/  FSEL R11, R13, R11, P0 ;  /* 0x0000000b0d0b7208 */ /* 0x000fe40000000000 */
[----:B------:R-:W-:Y:S02]  /*40c0*/  SEL R14, R21, R14, P0 ;  /* 0x0000000e150e7207 */ /* 0x000fe40000000000 */
[----:B------:R-:W-:-:S07]  /*40d0*/  SEL R15, R18, R15, P0 ;  /* 0x0000000f120f7207 */ /* 0x000fce0000000000 */
.L_x_659:
[----:B0-----:R-:W-:Y:S05]  /*40e0*/  BSYNC.RECONVERGENT B1 ;  /* 0x0000000000017941 */ /* 0x001fea0003800200 */
.L_x_658:
[----:B-----5:R-:W-:Y:S01]  /*40f0*/  DSETP.GEU.AND P2, PT, R10, R6, PT ;  /* 0x000000060a00722a */ /* 0x020fe20003f4e000 */
[----:B------:R-:W-:Y:S02]  /*4100*/  IADD3 R13, P0, PT, R16, 0x200, RZ ;  /* 0x00000200100d7810 */ /* 0x000fe40007f1e0ff */
[----:B------:R-:W-:-:S03]  /*4110*/  IADD3 R23, P3, P4, R0, UR6, R17 ;  /* 0x0000000600177c10 */ /* 0x000fc6000fc7e011 */
[----:B------:R-:W-:Y:S01]  /*4120*/  IMAD.X R12, RZ, RZ, R19, P0 ;  /* 0x000000ffff0c7224 */ /* 0x000fe200000e0613 */
[----:B------:R-:W-:-:S07]  /*4130*/  IADD3.X R24, PT, PT, RZ, UR7, RZ, P3, P4 ;  /* 0x00000007ff187c10 */ /* 0x000fce0009fe84ff */
        /* <DEDUP_REMOVED lines=10> */
[----:B------:R-:W-:Y:S01]  /*41e0*/  IMAD.X R11, RZ, RZ, R24, P3 ;  /* 0x000000ffff0b7224 */ /* 0x000fe200018e0618 */
[----:B------:R-:W-:Y:S01]  /*41f0*/  IADD3 R23, P3, PT, R23, 0x400, RZ ;  /* 0x0000040017177810 */ /* 0x000fe20007f7e0ff */
[----:B------:R-:W-:-:S04]  /*4200*/  DSETP.GEU.AND P1, PT, R6, R4, PT ;  /* 0x000000040600722a */ /* 0x000fc80003f2e000 */
[----:B------:R-:W-:-:S10]  /*4210*/  IMAD.X R24, RZ, RZ, R24, P3 ;  /* 0x000000ffff187224 */ /* 0x000fd400018e0618 */
        /* <DEDUP_REMOVED lines=9> */
[----:B------:R-:W-:-:S04]  /*42b0*/  VIADD R6, R17, 0xa00 ;  /* 0x00000a0011067836 */ /* 0x000fc80000000000 */
[----:B------:R-:W-:Y:S01]  /*42c0*/  DSETP.GEU.AND P2, PT, R4, R8, PT ;  /* 0x000000080400722a */ /* 0x000fe20003f4e000 */
[----:B------:R-:W-:-:S13]  /*42d0*/  ISETP.GT.AND P1, PT, R6, UR4, PT ;  /* 0x0000000406007c0c */ /* 0x000fda000bf24270 */
[----:B------:R-:W-:-:S04]  /*42e0*/  @P2 ISETP.GE.U32.AND P0, PT, R10, R23, PT ;  /* 0x000000170a00220c */ /* 0x000fc80003f06070 */
[----:B------:R-:W-:-:S13]  /*42f0*/  @P2 ISETP.GE.AND.EX P0, PT, R11, R24, PT, P0 ;  /* 0x000000180b00220c */ /* 0x000fda0003f06300 */
[----:B------:R-:W-:-:S06]  /*4300*/  @P2 DSETP.LT.OR P0, PT, R8, R4, !P0 ;  /* 0x000000040800222a */ /* 0x000fcc0004701400 */
[----:B------:R-:W-:Y:S02]  /*4310*/  @P2 FSEL R4, R4, R8, P0 ;  /* 0x0000000804042208 */ /* 0x000fe40000000000 */
[----:B------:R-:W-:Y:S01]  /*4320*/  @P2 FSEL R7, R5, R9, P0 ;  /* 0x0000000905072208 */ /* 0x000fe20000000000 */
[----:B------:R-:W-:Y:S01]  /*4330*/  VIADD R5, R17, 0x500 ;  /* 0x0000050011057836 */ /* 0x000fe20000000000 */
[----:B------:R-:W-:Y:S01]  /*4340*/  @P2 SEL R23, R10, R23, P0 ;  /* 0x000000170a172207 */ /* 0x000fe20000000000 */
[----:B------:R-:W-:Y:S01]  /*4350*/  @P2 IMAD.MOV.U32 R8, RZ, RZ, R4 ;  /* 0x000000ffff082224 */ /* 0x000fe200078e0004 */
[----:B------:R-:W-:Y:S01]  /*4360*/  @P2 SEL R24, R11, R24, P0 ;  /* 0x000000180b182207 */ /* 0x000fe20000000000 */
[----:B------:R-:W-:Y:S02]  /*4370*/  @P2 IMAD.MOV.U32 R9, RZ, RZ, R7 ;  /* 0x000000ffff092224 */ /* 0x000fe400078e0007 */
[----:B------:R-:W-:Y:S02]  /*4380*/  IMAD.MOV.U32 R17, RZ, RZ, R5 ;  /* 0x000000ffff117224 */ /* 0x000fe400078e0005 */
[----:B------:R-:W-:-:S02]  /*4390*/  IMAD.MOV.U32 R14, RZ, RZ, R8 ;  /* 0x000000ffff0e7224 */ /* 0x000fc400078e0008 */
[----:B------:R-:W-:Y:S01]  /*43a0*/  IMAD.MOV.U32 R15, RZ, RZ, R9 ;  /* 0x000000ffff0f7224 */ /* 0x000fe200078e0009 */
[----:B------:R-:W-:Y:S06]  /*43b0*/  @!P1 BRA `(.L_x_660) ;  /* 0xfffffff800b09947 */ /* 0x000fec000383ffff */
.L_x_657:
        /* <DEDUP_REMOVED lines=14> */
[----:B------:R-:W-:Y:S02]  /*44a0*/  IADD3 R7, PT, PT, R0, R5, RZ ;  /* 0x0000000500077210 */ /* 0x000fe40007ffe0ff */
[----:B------:R-:W-:Y:S02]  /*44b0*/  LEA.HI R4, R10, 0x1, RZ, 0x18 ;  /* 0x000000010a047811 */ /* 0x000fe400078fc0ff */
[----:B------:R-:W-:Y:S02]  /*44c0*/  IADD3 R14, P0, PT, R7, UR6, RZ ;  /* 0x00000006070e7c10 */ /* 0x000fe4000ff1e0ff */
[----:B------:R-:W-:Y:S01]  /*44d0*/  LOP3.LUT R6, R4, 0x3, RZ, 0xc0, !PT ;  /* 0x0000000304067812 */ /* 0x000fe200078ec0ff */
[----:B------:R-:W-:Y:S02]  /*44e0*/  IMAD.MOV.U32 R4, RZ, RZ, R0 ;  /* 0x000000ffff047224 */ /* 0x000fe400078e0000 */
[----:B------:R-:W-:-:S02]  /*44f0*/  IMAD.X R15, RZ, RZ, UR7, P0 ;  /* 0x00000007ff0f7e24 */ /* 0x000fc400080e06ff */
[----:B------:R-:W-:Y:S02]  /*4500*/  IMAD.MOV R11, RZ, RZ, -R6 ;  /* 0x000000ffff0b7224 */ /* 0x000fe400078e0a06 */
[----:B0-----:R-:W-:-:S04]  /*4510*/  IMAD.WIDE.U32 R2, R7, 0x8, R2 ;  /* 0x0000000807027825 */ /* 0x001fc800078e0002 */
[----:B------:R-:W-:Y:S02]  /*4520*/  IMAD.MOV.U32 R12, RZ, RZ, R2 ;  /* 0x000000ffff0c7224 */ /* 0x000fe400078e0002 */
[----:B------:R-:W-:-:S07]  /*4530*/  IMAD.MOV.U32 R13, RZ, RZ, R3 ;  /* 0x000000ffff0d7224 */ /* 0x000fce00078e0003 */
.L_x_667:
        /* <DEDUP_REMOVED lines=31> */
.L_x_666:
[----:B------:R-:W-:Y:S05]  /*4730*/  BSYNC.RECONVERGENT B3 ;  /* 0x0000000000037941 */ /* 0x000fea0003800200 */
.L_x_665:
[----:B------:R-:W-:Y:S01]  /*4740*/  IADD3 R14, P0, PT, R14, 0x100, RZ ;  /* 0x000001000e0e7810 */ /* 0x000fe20007f1e0ff */
[----:B------:R-:W-:Y:S02]  /*4750*/  VIADD R4, R4, 0x100 ;  /* 0x0000010004047836 */ /* 0x000fe40000000000 */
[----:B------:R-:W-:Y:S02]  /*4760*/  IMAD.X R13, RZ, RZ, R13, P3 ;  /* 0x000000ffff0d7224 */ /* 0x000fe400018e060d */
[----:B------:R-:W-:Y:S01]  /*4770*/  IMAD.X R15, RZ, RZ, R15, P0 ;  /* 0x000000ffff0f7224 */ /* 0x000fe200000e060f */
[----:B------:R-:W-:Y:S07]  /*4780*/  @P2 BRA `(.L_x_667) ;  /* 0xfffffffc006c2947 */ /* 0x000fee000383ffff */
.L_x_664:
[----:B------:R-:W-:Y:S05]  /*4790*/  BSYNC.RECONVERGENT B2 ;  /* 0x0000000000027941 */ /* 0x000fea0003800200 */
.L_x_663:
[----:B------:R-:W-:-:S13]  /*47a0*/  ISETP.GE.U32.AND P0, PT, R10, 0x300, PT ;  /* 0x000003000a00780c */ /* 0x000fda0003f06070 */
[----:B------:R-:W-:Y:S05]  /*47b0*/  @!P0 BRA `(.L_x_662) ;  /* 0x0000000400fc8947 */ /* 0x000fea0003800000 */
[----:B------:R-:W0:Y:S01]  /*47c0*/  LDCU.128 UR12, c[0x0][0x380] ;  /* 0x00007000ff0c77ac */ /* 0x000e220008000c00 */
[----:B------:R-:W1:Y:S01]  /*47d0*/  LDC.64 R20, c[0x0][0x380] ;  /* 0x0000e000ff147b82 */ /* 0x000e620000000a00 */
[CC--:B------:R-:W-:Y:S01]  /*47e0*/  IADD3 R7, P1, PT, R4.reuse, R5.reuse, RZ ;  /* 0x0000000504077210 */ /* 0x0c0fe20007f3e0ff */
[C---:B------:R-:W-:Y:S01]  /*47f0*/  VIADD R22, R4.reuse, 0x200 ;  /* 0x0000020004167836 */ /* 0x040fe20000000000 */
[----:B------:R-:W-:-:S03]  /*4800*/  IADD3 R16, PT, PT, R4, R5, RZ ;  /* 0x0000000504107210 */ /* 0x000fc60007ffe0ff */
[----:B------:R-:W-:Y:S02]  /*4810*/  IMAD.X R10, RZ, RZ, RZ, P1 ;  /* 0x000000ffff0a7224 */ /* 0x000fe400008e06ff */
[----:B------:R-:W2:Y:S01]  /*4820*/  LDC.64 R2, c[0x0][0x388] ;  /* 0x0000e200ff027b82 */ /* 0x000ea20000000a00 */
[C---:B0-----:R-:W-:Y:S02]  /*4830*/  LEA R6, P2, R7.reuse, UR12, 0x3 ;  /* 0x0000000c07067c11 */ /* 0x041fe4000f8418ff */
[----:B------:R-:W-:Y:S02]  /*4840*/  IADD3 R18, P0, PT, R16, UR14, RZ ;  /* 0x0000000e10127c10 */ /* 0x000fe4000ff1e0ff */
[----:B------:R-:W-:Y:S02]  /*4850*/  IADD3 R6, P1, PT, R6, 0x1800, RZ ;  /* 0x0000180006067810 */ /* 0x000fe40007f3e0ff */
[----:B------:R-:W-:Y:S01]  /*4860*/  LEA.HI.X R5, R7, UR13, R10, 0x3, P2 ;  /* 0x0000000d07057c11 */ /* 0x000fe200090f1c0a */
[----:B-1----:R-:W-:-:S04]  /*4870*/  IMAD.WIDE.U32 R20, R16, 0x8, R20 ;  /* 0x0000000810147825 */ /* 0x002fc800078e0014 */
[----:B------:R-:W-:Y:S02]  /*4880*/  IMAD.X R19, RZ, RZ, UR15, P0 ;  /* 0x0000000fff137e24 */ /* 0x000fe400080e06ff */
[----:B------:R-:W-:-:S07]  /*4890*/  IMAD.X R5, RZ, RZ, R5, P1 ;  /* 0x000000ffff057224 */ /* 0x000fce00008e0605 */
.L_x_676:
[----:B------:R-:W3:Y:S01]  /*48a0*/  LDG.E.64 R14, desc[UR8][R20.64] ;  /* 0x00000008140e7981 */ /* 0x000ee2000c1e1b00 */
[----:B------:R-:W-:-:S05]  /*48b0*/  IMAD.MOV.U32 R4, RZ, RZ, R6 ;  /* 0x000000ffff047224 */ /* 0x000fca00078e0006 */
[----:B------:R0:W5:Y:S04]  /*48c0*/  LDG.E.64 R10, desc[UR8][R4.64+-0x1000] ;  /* 0xfff00008040a7981 */ /* 0x000168000c1e1b00 */
[----:B------:R0:W5:Y:S01]  /*48d0*/  LDG.E.64 R6, desc[UR8][R4.64+-0x800] ;  /* 0xfff8000804067981 */ /* 0x000162000c1e1b00 */
[----:B------:R-:W-:Y:S01]  /*48e0*/  BSSY.RECONVERGENT B2, `(.L_x_668) ;  /* 0x0000015000027945 */ /* 0x000fe20003800200 */
[----:B------:R-:W-:Y:S02]  /*48f0*/  IMAD.MOV.U32 R26, RZ, RZ, R18 ;  /* 0x000000ffff1a7224 */ /* 0x000fe400078e0012 */
[----:B------:R-:W-:Y:S01]  /*4900*/  IMAD.MOV.U32 R25, RZ, RZ, R19 ;  /* 0x000000ffff197224 */ /* 0x000fe200078e0013 */
[----:B---3--:R-:W-:Y:S01]  /*4910*/  DSETP.GEU.AND P0, PT, R8, R14, PT ;  /* 0x0000000e0800722a */ /* 0x008fe20003f0e000 */
[----:B------:R-:W-:-:S02]  /*4920*/  IMAD.MOV.U32 R12, RZ, RZ, R14 ;  /* 0x000000ffff0c7224 */ /* 0x000fc400078e000e */
        /* <DEDUP_REMOVED lines=16> */
.L_x_669:
[----:B------:R-:W-:Y:S05]  /*4a30*/  BSYNC.RECONVERGENT B2 ;  /* 0x0000000000027941 */ /* 0x000fea0003800200 */
.L_x_668:
[----:B-----5:R-:W-:Y:S01]  /*4a40*/  DSETP.GEU.AND P0, PT, R12, R10, PT ;  /* 0x0000000a0c00722a */ /* 0x020fe20003f0e000 */
[----:B------:R-:W-:Y:S01]  /*4a50*/  VIADD R9, R16, 0x100 ;  /* 0x0000010010097836 */ /* 0x000fe20000000000 */
[----:B------:R-:W-:Y:S01]  /*4a60*/  BSSY.RECONVERGENT B2, `(.L_x_670) ;  /* 0x0000016000027945 */ /* 0x000fe20003800200 */
[----:B------:R-:W-:-:S03]  /*4a70*/  IMAD.MOV.U32 R8, RZ, RZ, R10 ;  /* 0x000000ffff087224 */ /* 0x000fc600078e000a */
[----:B--2---:R-:W-:Y:S01]  /*4a80*/  IADD3 R23, P1, PT, R9, R2, RZ ;  /* 0x0000000209177210 */ /* 0x004fe20007f3e0ff */
[----:B------:R-:W-:-:S04]  /*4a90*/  IMAD.MOV.U32 R9, RZ, RZ, R11 ;  /* 0x000000ffff097224 */ /* 0x000fc800078e000b */
[----:B------:R-:W-:Y:S02]  /*4aa0*/  IMAD.X R24, RZ, RZ, R3, P1 ;  /* 0x000000ffff187224 */ /* 0x000fe400008e0603 */
[----:B------:R-:W-:Y:S02]  /*4ab0*/  IMAD.MOV.U32 R15, RZ, RZ, R23 ;  /* 0x000000ffff0f7224 */ /* 0x000fe400078e0017 */
[----:B------:R-:W-:Y:S01]  /*4ac0*/  IMAD.MOV.U32 R14, RZ, RZ, R24 ;  /* 0x000000ffff0e7224 */ /* 0x000fe200078e0018 */
        /* <DEDUP_REMOVED lines=15> */
.L_x_671:
[----:B------:R-:W-:Y:S05]  /*4bc0*/  BSYNC.RECONVERGENT B2 ;  /* 0x0000000000027941 */ /* 0x000fea0003800200 */
.L_x_670:
[----:B------:R0:W5:Y:S01]  /*4bd0*/  LDG.E.64 R10, desc[UR8][R4.64] ;  /* 0x00000008040a7981 */ /* 0x000162000c1e1b00 */
[----:B------:R-:W-:Y:S01]  /*4be0*/  DSETP.GEU.AND P0, PT, R8, R6, PT ;  /* 0x000000060800722a */ /* 0x000fe20003f0e000 */
[----:B------:R-:W-:Y:S01]  /*4bf0*/  IADD3 R13, PT, PT, R16, 0x200, RZ ;  /* 0x00000200100d7810 */ /* 0x000fe20007ffe0ff */
[----:B------:R-:W-:Y:S01]  /*4c00*/  BSSY.RECONVERGENT B2, `(.L_x_672) ;  /* 0x0000016000027945 */ /* 0x000fe20003800200 */
[----:B------:R-:W-:Y:S02]  /*4c10*/  IMAD.MOV.U32 R12, RZ, RZ, R6 ;  /* 0x000000ffff0c7224 */ /* 0x000fe400078e0006 */
[----:B------:R-:W-:Y:S01]  /*4c20*/  IADD3 R24, P1, PT, R13, R2, RZ ;  /* 0x000000020d187210 */ /* 0x000fe20007f3e0ff */
[----:B------:R-:W-:-:S04]  /*4c30*/  IMAD.MOV.U32 R13, RZ, RZ, R7 ;  /* 0x000000ffff0d7224 */ /* 0x000fc800078e0007 */
[----:B------:R-:W-:Y:S02]  /*4c40*/  IMAD.X R23, RZ, RZ, R3, P1 ;  /* 0x000000ffff177224 */ /* 0x000fe400008e0603 */
        /* <DEDUP_REMOVED lines=17> */
.L_x_673:
[----:B------:R-:W-:Y:S05]  /*4d60*/  BSYNC.RECONVERGENT B2 ;  /* 0x0000000000027941 */ /* 0x000fea0003800200 */
.L_x_672:
[----:B-----5:R-:W-:Y:S01]  /*4d70*/  DSETP.GEU.AND P0, PT, R12, R10, PT ;  /* 0x0000000a0c00722a */ /* 0x020fe20003f0e000 */
[----:B------:R-:W-:Y:S01]  /*4d80*/  VIADD R7, R16, 0x300 ;  /* 0x0000030010077836 */ /* 0x000fe20000000000 */
[----:B------:R-:W-:Y:S01]  /*4d90*/  BSSY.RECONVERGENT B2, `(.L_x_674) ;  /* 0x0000016000027945 */ /* 0x000fe20003800200 */
[----:B------:R-:W-:Y:S02]  /*4da0*/  IMAD.MOV.U32 R8, RZ, RZ, R10 ;  /* 0x000000ffff087224 */ /* 0x000fe400078e000a */
[----:B------:R-:W-:Y:S01]  /*4db0*/  IMAD.MOV.U32 R9, RZ, RZ, R11 ;  /* 0x000000ffff097224 */ /* 0x000fe200078e000b */
[----:B------:R-:W-:-:S05]  /*4dc0*/  IADD3 R7, P1, PT, R7, R2, RZ ;  /* 0x0000000207077210 */ /* 0x000fca0007f3e0ff */
        /* <DEDUP_REMOVED lines=18> */
.L_x_675:
[----:B------:R-:W-:Y:S05]  /*4ef0*/  BSYNC.RECONVERGENT B2 ;  /* 0x0000000000027941 */ /* 0x000fea0003800200 */
.L_x_674:
[----:B------:R-:W-:Y:S01]  /*4f00*/  VIADD R10, R22, 0x200 ;  /* 0x00000200160a7836 */ /* 0x000fe20000000000 */
[----:B------:R-:W-:Y:S01]  /*4f10*/  IADD3 R6, P2, PT, R4, 0x2000, RZ ;  /* 0x0000200004067810 */ /* 0x000fe20007f5e0ff */
[----:B------:R-:W-:Y:S01]  /*4f20*/  VIADD R22, R22, 0x400 ;  /* 0x0000040016167836 */ /* 0x000fe20000000000 */
[----:B------:R-:W-:Y:S01]  /*4f30*/  IADD3 R18, P1, PT, R18, 0x400, RZ ;  /* 0x0000040012127810 */ /* 0x000fe20007f3e0ff */
[----:B------:R-:W-:Y:S01]  /*4f40*/  VIADD R16, R16, 0x400 ;  /* 0x0000040010107836 */ /* 0x000fe20000000000 */
[----:B------:R-:W-:Y:S01]  /*4f50*/  ISETP.GE.AND P0, PT, R10, R17, PT ;  /* 0x000000110a00720c */ /* 0x000fe20003f06270 */
[----:B------:R-:W-:Y:S01]  /*4f60*/  IMAD.X R5, RZ, RZ, R5, P2 ;  /* 0x000000ffff057224 */ /* 0x000fe200010e0605 */
[----:B------:R-:W-:Y:S02]  /*4f70*/  IADD3 R20, P2, PT, R20, 0x2000, RZ ;  /* 0x0000200014147810 */ /* 0x000fe40007f5e0ff */
[----:B------:R-:W-:-:S03]  /*4f80*/  IADD3.X R19, PT, PT, RZ, R19, RZ, P1, !PT ;  /* 0x00000013ff137210 */ /* 0x000fc60000ffe4ff */
[----:B------:R-:W-:-:S06]  /*4f90*/  IMAD.X R21, RZ, RZ, R21, P2 ;  /* 0x000000ffff157224 */ /* 0x000fcc00010e0615 */
[----:B------:R-:W-:Y:S05]  /*4fa0*/  @!P0 BRA `(.L_x_676) ;  /* 0xfffffff8003c8947 */ /* 0x000fea000383ffff */
.L_x_662:
[----:B------:R-:W-:Y:S05]  /*4fb0*/  BSYNC.RECONVERGENT B1 ;  /* 0x0000000000017941 */ /* 0x000fea0003800200 */
.L_x_661:
        /* <DEDUP_REMOVED lines=32> */
.L_x_678:
[----:B------:R-:W-:Y:S05]  /*51c0*/  BSYNC.RECONVERGENT B1 ;  /* 0x0000000000017941 */ /* 0x000fea0003800200 */
.L_x_677:
        /* <DEDUP_REMOVED lines=31> */
.L_x_680:
[----:B------:R-:W-:Y:S05]  /*53c0*/  BSYNC.RECONVERGENT B1 ;  /* 0x0000000000017941 */ /* 0x000fea0003800200 */
.L_x_679:
        /* <DEDUP_REMOVED lines=31> */
.L_x_682:
[----:B------:R-:W-:Y:S05]  /*55c0*/  BSYNC.RECONVERGENT B1 ;  /* 0x0000000000017941 */ /* 0x000fea0003800200 */
.L_x_681:
        /* <DEDUP_REMOVED lines=31> */
.L_x_684:
[----:B------:R-:W-:Y:S05]  /*57c0*/  BSYNC.RECONVERGENT B1 ;  /* 0x0000000000017941 */ /* 0x000fea0003800200 */
.L_x_683:
[----:B------:R-:W-:Y:S01]  /*57d0*/  ISETP.GT.AND P0, PT, R10, 0xf, PT ;  /* 0x0000000f0a00780c */ /* 0x000fe20003f04270 */
[----:B-1----:R1:W1:Y:S01]  /*57e0*/  SHFL.DOWN PT, R6, R4, 0x10, 0x1f ;  /* 0x0a001f0004067f89 */ /* 0x00226200000e0000 */
[----:B------:R-:W-:Y:S01]  /*57f0*/  BSSY.RECONVERGENT B1, `(.L_x_685) ;  /* 0x000001d000017945 */ /* 0x000fe20003800200 */
[----:B---3--:R-:W-:Y:S02]  /*5800*/  IMAD.MOV.U32 R14, RZ, RZ, R8 ;  /* 0x000000ffff0e7224 */ /* 0x008fe400078e0008 */
[----:B--2---:R2:W3:Y:S01]  /*5810*/  SHFL.DOWN PT, R7, R5, 0x10, 0x1f ;  /* 0x0a001f0005077f89 */ /* 0x0044e200000e0000 */
[----:B------:R-:W-:Y:S02]  /*5820*/  IMAD.MOV.U32 R15, RZ, RZ, R9 ;  /* 0x000000ffff0f7224 */ /* 0x000fe400078e0009 */
[----:B------:R-:W-:Y:S01]  /*5830*/  IMAD.MOV.U32 R2, RZ, RZ, R4 ;  /* 0x000000ffff027224 */ /* 0x000fe200078e0004 */
[----:B0-----:R2:W0:Y:S01]  /*5840*/  SHFL.DOWN PT, R11, R8, 0x10, 0x1f ;  /* 0x0a001f00080b7f89 */ /* 0x00142200000e0000 */
        /* <DEDUP_REMOVED lines=23> */
.L_x_686:
[----:B------:R-:W-:Y:S05]  /*59c0*/  BSYNC.RECONVERGENT B1 ;  /* 0x0000000000017941 */ /* 0x000fea0003800200 */
.L_x_685:
        /* <DEDUP_REMOVED lines=11> */
.L_x_688:
[----:B------:R-:W-:Y:S05]  /*5a80*/  BSYNC.RECONVERGENT B1 ;  /* 0x0000000000017941 */ /* 0x000fea0003800200 */
.L_x_687:
        /* <DEDUP_REMOVED lines=8> */
[----:B---3--:R-:W2:Y:S04]  /*5b10*/  LDS.128 R4, [R0+0x20] ;  /* 0x0000200000047984 */ /* 0x008ea80000000c00 */
[----:B0---4-:R0:W3:Y:S04]  /*5b20*/  LDS.64 R12, [R0+0x80] ;  /* 0x00008000000c7984 */ /* 0x0110e80000000a00 */
[----:B------:R0:W4:Y:S01]  /*5b30*/  LDS.128 R8, [R0+0x30] ;  /* 0x0000300000087984 */ /* 0x0001220000000c00 */
[----:B-1----:R-:W-:Y:S01]  /*5b40*/  DSETP.GEU.AND P0, PT, R2, R16, PT ;  /* 0x000000100200722a */ /* 0x002fe20003f0e000 */
[----:B------:R-:W-:-:S02]  /*5b50*/  IMAD.MOV.U32 R24, RZ, RZ, R16 ;  /* 0x000000ffff187224 */ /* 0x000fc400078e0010 */
[----:B------:R-:W-:Y:S02]  /*5b60*/  IMAD.MOV.U32 R25, RZ, RZ, R17 ;  /* 0x000000ffff197224 */ /* 0x000fe400078e0011 */
[----:B--2---:R-:W-:Y:S02]  /*5b70*/  IMAD.MOV.U32 R27, RZ, RZ, R4 ;  /* 0x000000ffff1b7224 */ /* 0x004fe400078e0004 */
[----:B------:R-:W-:-:S07]  /*5b80*/  IMAD.MOV.U32 R29, RZ, RZ, R5 ;  /* 0x000000ffff1d7224 */ /* 0x000fce00078e0005 */
[----:B0--34-:R-:W-:Y:S05]  /*5b90*/  @!P0 BRA `(.L_x_690) ;  /* 0x0000000000388947 */ /* 0x019fea0003800000 */
        /* <DEDUP_REMOVED lines=14> */
.L_x_690:
[----:B------:R-:W-:Y:S05]  /*5c80*/  BSYNC.RECONVERGENT B1 ;  /* 0x0000000000017941 */ /* 0x000fea0003800200 */
.L_x_689:
[----:B------:R0:W1:Y:S01]  /*5c90*/  LDS.128 R16, [R0+0x40] ;  /* 0x0000400000107984 */ /* 0x0000620000000c00 */
[----:B------:R-:W-:Y:S01]  /*5ca0*/  DSETP.GEU.AND P0, PT, R24, R6, PT ;  /* 0x000000061800722a */ /* 0x000fe20003f0e000 */
[----:B------:R-:W-:Y:S01]  /*5cb0*/  BSSY.RECONVERGENT B1, `(.L_x_691) ;  /* 0x0000015000017945 */ /* 0x000fe20003800200 */
[----:B------:R-:W-:Y:S01]  /*5cc0*/  IMAD.MOV.U32 R4, RZ, RZ, R6 ;  /* 0x000000ffff047224 */ /* 0x000fe200078e0006 */
[----:B------:R0:W2:Y:S01]  /*5cd0*/  LDS.128 R20, [R0+0x50] ;  /* 0x0000500000147984 */ /* 0x0000a20000000c00 */
[----:B------:R-:W-:Y:S01]  /*5ce0*/  MOV R5, R7 ;  /* 0x0000000700057202 */ /* 0x000fe20000000f00 */
[----:B------:R-:W-:Y:S02]  /*5cf0*/  IMAD.MOV.U32 R15, RZ, RZ, R8 ;  /* 0x000000ffff0f7224 */ /* 0x000fe400078e0008 */
[----:B------:R-:W-:-:S07]  /*5d00*/  IMAD.MOV.U32 R14, RZ, RZ, R9 ;  /* 0x000000ffff0e7224 */ /* 0x000fce00078e0009 */
        /* <DEDUP_REMOVED lines=15> */
.L_x_692:
[----:B------:R-:W-:Y:S05]  /*5e00*/  BSYNC.RECONVERGENT B1 ;  /* 0x0000000000017941 */ /* 0x000fea0003800200 */
.L_x_691:
        /* <DEDUP_REMOVED lines=21> */
.L_x_694:
[----:B------:R-:W-:Y:S05]  /*5f60*/  BSYNC.RECONVERGENT B1 ;  /* 0x0000000000017941 */ /* 0x000fea0003800200 */
.L_x_693:
        /* <DEDUP_REMOVED lines=23> */
.L_x_696:
[----:B------:R-:W-:Y:S05]  /*60e0*/  BSYNC.RECONVERGENT B1 ;  /* 0x0000000000017941 */ /* 0x000fea0003800200 */
.L_x_695:
        /* <DEDUP_REMOVED lines=21> */
.L_x_698:
[----:B------:R-:W-:Y:S05]  /*6240*/  BSYNC.RECONVERGENT B1 ;  /* 0x0000000000017941 */ /* 0x000fea0003800200 */
.L_x_697:
        /* <DEDUP_REMOVED lines=21> */
.L_x_700:
[----:B------:R-:W-:Y:S05]  /*63a0*/  BSYNC.RECONVERGENT B1 ;  /* 0x0000000000017941 */ /* 0x000fea0003800200 */
.L_x_699:
        /* <DEDUP_REMOVED lines=20> */
.L_x_618:
[----:B------:R-:W-:Y:S05]  /*64f0*/  BSYNC.RECONVERGENT B0 ;  /* 0x0000000000007941 */ /* 0x000fea0003800200 */
.L_x_585:
[----:B------:R-:W-:Y:S05]  /*6500*/  @P1 EXIT ;  /* 0x000000000000194d */ /* 0x000fea0003800000 */
[----:B012-4-:R-:W0:Y:S02]  /*6510*/  LDC.64 R4, c[0x0][0x390] ;  /* 0x0000e400ff047b82 */ /* 0x017e240000000a00 */
[----:B0-----:R-:W-:Y:S04]  /*6520*/  STG.E.64 desc[UR8][R4.64], R2 ;  /* 0x0000000204007986 */ /* 0x001fe8000c101b08 */
[----:B------:R-:W-:Y:S01]  /*6530*/  STG.E.64 desc[UR8][R4.64+0x8], R14 ;  /* 0x0000080e04007986 */ /* 0x000fe2000c101b08 */
[----:B------:R-:W-:Y:S05]  /*6540*/  EXIT ;  /* 0x000000000000794d */ /* 0x000fea0003800000 */
.L_x_701:
        /* <DEDUP_REMOVED lines=11> */
.L_x_740:


//--------------------- .text._Z11iter_kernelPdS_S_S_S_ii --------------------------
	.section	.text._Z11iter_kernelPdS_S_S_S_ii,"ax",@progbits
	.align	128
        .global         _Z11iter_kernelPdS_S_S_S_ii
        .type           _Z11iter_kernelPdS_S_S_S_ii,@function
        .size           _Z11iter_kernelPdS_S_S_S_ii,(.L_x_729 - _Z11iter_kernelPdS_S_S_S_ii)
        .other          _Z11iter_kernelPdS_S_S_S_ii,@"STO_CUDA_ENTRY STV_DEFAULT"
_Z11iter_kernelPdS_S_S_S_ii:
.text._Z11iter_kernelPdS_S_S_S_ii:
[----:B------:R-:W-:Y:S01]  /*0000*/  LDC R1, c[0x0][0x37c] ;  /* 0x0000df00ff017b82 */ /* 0x000fe20000000800 */
[----:B------:R-:W0:Y:S07]  /*0010*/  S2R R23, SR_TID.Y ;  /* 0x0000000000177919 */ /* 0x000e2e0000002200 */
[----:B------:R-:W1:Y:S01]  /*0020*/  LDC R0, c[0x0][0x360] ;  /* 0x0000d800ff007b82 */ /* 0x000e620000000800 */
[----:B------:R-:W2:Y:S01]  /*0030*/  LDCU.64 UR4, c[0x0][0x3a8] ;  /* 0x00007500ff0477ac */ /* 0x000ea20008000a00 */
[----:B------:R-:W1:Y:S06]  /*0040*/  S2R R25, SR_TID.X ;  /* 0x0000000000197919 */ /* 0x000e6c0000002100 */
[----:B------:R-:W0:Y:S08]  /*0050*/  S2UR UR7, SR_CTAID.Y ;  /* 0x00000000000779c3 */ /* 0x000e300000002600 */
[----:B------:R-:W0:Y:S01]  /*0060*/  LDC R2, c[0x0][0x364] ;  /* 0x0000d900ff027b82 */ /* 0x000e220000000800 */
[----:B--2---:R-:W-:-:S07]  /*0070*/  UIADD3 UR4, UPT, UPT, UR4, -0x1, URZ ;  /* 0xffffffff04047890 */ /* 0x004fce000fffe0ff */
[----:B------:R-:W1:Y:S01]  /*0080*/  S2UR UR6, SR_CTAID.X ;  /* 0x00000000000679c3 */ /* 0x000e620000002500 */
[----:B0-----:R-:W-:-:S04]  /*0090*/  IMAD R23, R2, UR7, R23 ;  /* 0x0000000702177c24 */ /* 0x001fc8000f8e0217 */
[----:B------:R-:W-:Y:S02]  /*00a0*/  VIADD R5, R23, 0x1 ;  /* 0x0000000117057836 */ /* 0x000fe40000000000 */
[----:B-1----:R-:W-:Y:S01]  /*00b0*/  IMAD R25, R0, UR6, R25 ;  /* 0x0000000600197c24 */ /* 0x002fe2000f8e0219 */
[----:B------:R-:W-:-:S03]  /*00c0*/  UIADD3 UR6, UPT, UPT, UR5, -0x1, URZ ;  /* 0xffffffff05067890 */ /* 0x000fc6000fffe0ff */
[----:B------:R-:W-:-:S03]  /*00d0*/  VIADD R20, R25, 0x1 ;  /* 0x0000000119147836 */ /* 0x000fc60000000000 */
[----:B------:R-:W-:-:S04]  /*00e0*/  ISETP.GE.AND P0, PT, R5, UR6, PT ;  /* 0x0000000605007c0c */ /* 0x000fc8000bf06270 */
[----:B------:R-:W-:-:S13]  /*00f0*/  ISETP.GE.OR P0, PT, R20, UR4, P0 ;  /* 0x0000000414007c0c */ /* 0x000fda0008706670 */
[----:B------:R-:W-:Y:S05]  /*0100*/  @P0 EXIT ;  /* 0x000000000000094d */ /* 0x000fea0003800000 */
[----:B------:R-:W0:Y:S01]  /*0110*/  LDC.64 R2, c[0x0][0x398] ;  /* 0x0000e600ff027b82 */ /* 0x000e220000000a00 */
[----:B------:R-:W-:Y:S01]  /*0120*/  IMAD R20, R20, UR5, RZ ;  /* 0x0000000514147c24 */ /* 0x000fe2000f8e02ff */
[----:B------:R-:W1:Y:S03]  /*0130*/  LDCU.64 UR4, c[0x0][0x358] ;  /* 0x00006b00ff0477ac */ /* 0x000e660008000a00 */
[----:B------:R-:W-:Y:S01]  /*0140*/  IMAD.IADD R5, R5, 0x1, R20 ;  /* 0x0000000105057824 */ /* 0x000fe200078e0214 */
[----:B------:R-:W2:Y:S03]  /*0150*/  LDCU.64 UR6, c[0x0][0x388] ;  /* 0x00007100ff0677ac */ /* 0x000ea60008000a00 */
[----:B------:R-:W-:-:S04]  /*0160*/  IMAD R5, R5, 0x5, RZ ;  /* 0x0000000505057824 */ /* 0x000fc800078e02ff */
[----:B0-----:R-:W-:-:S05]  /*0170*/  IMAD.WIDE R2, R5, 0x8, R2 ;  /* 0x0000000805027825 */ /* 0x001fca00078e0202 */
[----:B-1----:R-:W3:Y:S01]  /*0180*/  LDG.E.64 R4, desc[UR4][R2.64+0x10] ;  /* 0x0000100402047981 */ /* 0x002ee2000c1e1b00 */
[----:B------:R-:W-:-:S04]  /*0190*/  IADD3 R0, P0, PT, R23, R20, RZ ;  /* 0x0000001417007210 */ /* 0x000fc80007f1e0ff */
[----:B------:R-:W-:Y:S01]  /*01a0*/  LEA.HI.X.SX32 R7, R20, RZ, 0x1, P0 ;  /* 0x000000ff14077211 */ /* 0x000fe200000f0eff */
[----:B------:R-:W-:-:S03]  /*01b0*/  IMAD.SHL.U32 R22, R0, 0x8, RZ ;  /* 0x0000000800167824 */ /* 0x000fc600078e00ff */
[----:B------:R-:W-:Y:S02]  /*01c0*/  SHF.L.U64.HI R0, R0, 0x3, R7 ;  /* 0x0000000300007819 */ /* 0x000fe40000010207 */
[----:B--2---:R-:W-:-:S04]  /*01d0*/  IADD3 R6, P0, PT, R22, UR6, RZ ;  /* 0x0000000616067c10 */ /* 0x004fc8000ff1e0ff */
[----:B------:R-:W-:-:S05]  /*01e0*/  IADD3.X R7, PT, PT, R0, UR7, RZ, P0, !PT ;  /* 0x0000000700077c10 */ /* 0x000fca00087fe4ff */
[----:B------:R0:W5:Y:S01]  /*01f0*/  LDG.E.64 R8, desc[UR4][R6.64+0x8] ;  /* 0x0000080406087981 */ /* 0x000162000c1e1b00 */
[----:B------:R-:W-:Y:S01]  /*0200*/  BSSY.RECONVERGENT B0, `(.L_x_702) ;  /* 0x0000010000007945 */ /* 0x000fe20003800200 */
[----:B---3--:R-:W1:Y:S01]  /*0210*/  MUFU.RCP64H R11, R5 ;  /* 0x00000005000b7308 */ /* 0x008e620000001800 */
[----:B------:R-:W-:-:S05]  /*0220*/  VIADD R10, R5, 0x300402 ;  /* 0x00300402050a7836 */ /* 0x000fca0000000000 */
[----:B------:R-:W-:Y:S01]  /*0230*/  FSETP.GEU.AND P0, PT, |R10|, 5.8789094863358348022e-39, PT ;  /* 0x004004020a00780b */ /* 0x000fe20003f0e200 */
[----:B-1----:R-:W-:-:S08]  /*0240*/  DFMA R12, -R4, R10, 1 ;  /* 0x3ff00000040c742b */ /* 0x002fd0000000010a */
[----:B------:R-:W-:-:S08]  /*0250*/  DFMA R12, R12, R12, R12 ;  /* 0x0000000c0c0c722b */ /* 0x000fd0000000000c */
[----:B------:R-:W-:-:S08]  /*0260*/  DFMA R12, R10, R12, R10 ;  /* 0x0000000c0a0c722b */ /* 0x000fd0000000000a */
[----:B------:R-:W-:-:S08]  /*0270*/  DFMA R14, -R4, R12, 1 ;  /* 0x3ff00000040e742b */ /* 0x000fd0000000010c */
[----:B------:R-:W-:Y:S01]  /*0280*/  DFMA R10, R12, R14, R12 ;  /* 0x0000000e0c0a722b */ /* 0x000fe2000000000c */
[----:B0-----:R-:W-:Y:S10]  /*0290*/  @P0 BRA `(.L_x_703) ;  /* 0x0000000000180947 */ /* 0x001ff40003800000 */
[----:B------:R-:W-:-:S05]  /*02a0*/  LOP3.LUT R10, R5, 0x7fffffff, RZ, 0xc0, !PT ;  /* 0x7fffffff050a7812 */ /* 0x000fca00078ec0ff */
[----:B------:R-:W-:Y:S01]  /*02b0*/  VIADD R11, R10, 0xfff00000 ;  /* 0xfff000000a0b7836 */ /* 0x000fe20000000000 */
[----:B------:R-:W-:-:S07]  /*02c0*/  MOV R10, 0x2e0 ;  /* 0x000002e0000a7802 */ /* 0x000fce0000000f00 */
[----:B-----5:R-:W-:Y:S05]  /*02d0*/  CALL.REL.NOINC `($__internal_0_$__cuda_sm20_dblrcp_rn_slowpath_v3) ;  /* 0x0000000000bc7944 */ /* 0x020fea0003c00000 */
[----:B------:R-:W-:Y:S02]  /*02e0*/  IMAD.MOV.U32 R10, RZ, RZ, R14 ;  /* 0x000000ffff0a7224 */ /* 0x000fe400078e000e */
[----:B------:R-:W-:-:S07]  /*02f0*/  IMAD.MOV.U32 R11, RZ, RZ, R15 ;  /* 0x000000ffff0b7224 */ /* 0x000fce00078e000f */
.L_x_703:
[----:B------:R-:W-:Y:S05]  /*0300*/  BSYNC.RECONVERGENT B0 ;  /* 0x0000000000007941 */ /* 0x000fea0003800200 */
.L_x_702:
[----:B------:R-:W0:Y:S01]  /*0310*/  LDC R24, c[0x0][0x3ac] ;  /* 0x0000eb00ff187b82 */ /* 0x000e220000000800 */
[----:B------:R-:W1:Y:S01]  /*0320*/  LDCU.64 UR6, c[0x0][0x390] ;  /* 0x00007200ff0677ac */ /* 0x000e620008000a00 */
[----:B------:R-:W2:Y:S06]  /*0330*/  LDCU.128 UR8, c[0x0][0x380] ;  /* 0x00007000ff0877ac */ /* 0x000eac0008000c00 */
[----:B------:R-:W3:Y:S01]  /*0340*/  LDC.64 R18, c[0x0][0x388] ;  /* 0x0000e200ff127b82 */ /* 0x000ee20000000a00 */
[----:B-1----:R-:W-:-:S04]  /*0350*/  IADD3 R14, P0, PT, R22, UR6, RZ ;  /* 0x00000006160e7c10 */ /* 0x002fc8000ff1e0ff */
[----:B------:R-:W-:Y:S01]  /*0360*/  IADD3.X R15, PT, PT, R0, UR7, RZ, P0, !PT ;  /* 0x00000007000f7c10 */ /* 0x000fe200087fe4ff */
[----:B0-----:R-:W-:Y:S01]  /*0370*/  IMAD R25, R25, R24, RZ ;  /* 0x0000001819197224 */ /* 0x001fe200078e02ff */
[----:B------:R-:W0:Y:S04]  /*0380*/  LDCU.64 UR6, c[0x0][0x3a0] ;  /* 0x00007400ff0677ac */ /* 0x000e280008000a00 */
[----:B------:R-:W-:Y:S01]  /*0390*/  IADD3 R12, P1, PT, R23, R25, RZ ;  /* 0x00000019170c7210 */ /* 0x000fe20007f3e0ff */
[----:B------:R-:W4:Y:S03]  /*03a0*/  LDG.E.64 R14, desc[UR4][R14.64+0x8] ;  /* 0x000008040e0e7981 */ /* 0x000f26000c1e1b00 */
[----:B------:R-:W-:-:S02]  /*03b0*/  LEA.HI.X.SX32 R13, R25, RZ, 0x1, P1 ;  /* 0x000000ff190d7211 */ /* 0x000fc400008f0eff */
[----:B--2---:R-:W-:-:S04]  /*03c0*/  LEA R16, P1, R12, UR10, 0x3 ;  /* 0x0000000a0c107c11 */ /* 0x004fc8000f8218ff */
[----:B------:R-:W-:Y:S02]  /*03d0*/  LEA.HI.X R17, R12, UR11, R13, 0x3, P1 ;  /* 0x0000000b0c117c11 */ /* 0x000fe400088f1c0d */
[----:B------:R-:W4:Y:S04]  /*03e0*/  LDG.E.64 R12, desc[UR4][R2.64] ;  /* 0x00000004020c7981 */ /* 0x000f28000c1e1b00 */
[----:B------:R-:W4:Y:S01]  /*03f0*/  LDG.E.64 R16, desc[UR4][R16.64+0x8] ;  /* 0x0000080410107981 */ /* 0x000f22000c1e1b00 */
[----:B------:R-:W-:-:S04]  /*0400*/  IMAD.IADD R21, R23, 0x1, R20 ;  /* 0x0000000117157824 */ /* 0x000fc800078e0214 */
[----:B---3--:R-:W-:Y:S02]  /*0410*/  IMAD.WIDE R18, R21, 0x8, R18 ;  /* 0x0000000815127825 */ /* 0x008fe400078e0212 */
[----:B------:R-:W2:Y:S04]  /*0420*/  LDG.E.64 R20, desc[UR4][R2.64+0x8] ;  /* 0x0000080402147981 */ /* 0x000ea8000c1e1b00 */
[----:B------:R-:W2:Y:S01]  /*0430*/  LDG.E.64 R18, desc[UR4][R18.64] ;  /* 0x0000000412127981 */ /* 0x000ea2000c1e1b00 */
[----:B------:R-:W-:-:S05]  /*0440*/  IMAD R26, R24, 0x2, R25 ;  /* 0x00000002181a7824 */ /* 0x000fca00078e0219 */
[----:B------:R-:W-:-:S04]  /*0450*/  IADD3 R23, P0, PT, R23, R26, RZ ;  /* 0x0000001a17177210 */ /* 0x000fc80007f1e0ff */
[----:B------:R-:W-:Y:S02]  /*0460*/  LEA R24, P1, R23, UR10, 0x3 ;  /* 0x0000000a17187c11 */ /* 0x000fe4000f8218ff */
[----:B------:R-:W-:-:S04]  /*0470*/  LEA.HI.X.SX32 R26, R26, RZ, 0x1, P0 ;  /* 0x000000ff1a1a7211 */ /* 0x000fc800000f0eff */
[----:B------:R-:W-:Y:S02]  /*0480*/  LEA.HI.X R25, R23, UR11, R26, 0x3, P1 ;  /* 0x0000000b17197c11 */ /* 0x000fe400088f1c1a */
[----:B------:R-:W3:Y:S04]  /*0490*/  LDG.E.64 R26, desc[UR4][R2.64+0x20] ;  /* 0x00002004021a7981 */ /* 0x000ee8000c1e1b00 */
[----:B------:R-:W3:Y:S01]  /*04a0*/  LDG.E.64 R24, desc[UR4][R24.64+0x8] ;  /* 0x0000080418187981 */ /* 0x000ee2000c1e1b00 */
[----:B----4-:R-:W-:-:S03]  /*04b0*/  DFMA R12, -R12, R16, R14 ;  /* 0x000000100c0c722b */ /* 0x010fc6000000010e */
[----:B------:R-:W4:Y:S04]  /*04c0*/  LDG.E.64 R14, desc[UR4][R2.64+0x18] ;  /* 0x00001804020e7981 */ /* 0x000f28000c1e1b00 */
[----:B------:R-:W4:Y:S01]  /*04d0*/  LDG.E.64 R16, desc[UR4][R6.64+0x10] ;  /* 0x0000100406107981 */ /* 0x000f22000c1e1b00 */
[----:B--2---:R-:W-:-:S08]  /*04e0*/  DFMA R12, -R20, R18, R12 ;  /* 0x00000012140c722b */ /* 0x004fd0000000010c */
[----:B-----5:R-:W-:Y:S01]  /*04f0*/  DFMA R12, R8, -R4, R12 ;  /* 0x80000004080c722b */ /* 0x020fe2000000000c */
[----:B------:R-:W-:-:S04]  /*0500*/  IADD3 R4, P0, PT, R22, UR8, RZ ;  /* 0x0000000816047c10 */ /* 0x000fc8000ff1e0ff */
[----:B------:R-:W-:-:S03]  /*0510*/  IADD3.X R5, PT, PT, R0, UR9, RZ, P0, !PT ;  /* 0x0000000900057c10 */ /* 0x000fc600087fe4ff */
[----:B----4-:R-:W-:-:S08]  /*0520*/  DFMA R12, -R14, R16, R12 ;  /* 0x000000100e0c722b */ /* 0x010fd0000000010c */
[----:B---3--:R-:W-:-:S08]  /*0530*/  DFMA R12, -R26, R24, R12 ;  /* 0x000000181a0c722b */ /* 0x008fd0000000010c */
[----:B------:R-:W-:-:S07]  /*0540*/  DFMA R10, R12, R10, R8 ;  /* 0x0000000a0c0a722b */ /* 0x000fce0000000008 */
[----:B------:R-:W-:Y:S04]  /*0550*/  STG.E.64 desc[UR4][R4.64+0x8], R10 ;  /* 0x0000080a04007986 */ /* 0x000fe8000c101b04 */
[----:B------:R-:W2:Y:S01]  /*0560*/  LDG.E.64 R6, desc[UR4][R6.64+0x8] ;  /* 0x0000080406067981 */ /* 0x000ea2000c1e1b00 */
[----:B0-----:R-:W-:-:S04]  /*0570*/  IADD3 R22, P0, PT, R22, UR6, RZ ;  /* 0x0000000616167c10 */ /* 0x001fc8000ff1e0ff */
[----:B------:R-:W-:Y:S01]  /*0580*/  IADD3.X R23, PT, PT, R0, UR7, RZ, P0, !PT ;  /* 0x0000000700177c10 */ /* 0x000fe200087fe4ff */
[----:B--2---:R-:W-:-:S08]  /*0590*/  DADD R2, R10, -R6 ;  /* 0x000000000a027229 */ /* 0x004fd00000000806 */
[----:B------:R-:W-:-:S07]  /*05a0*/  DADD R2, -RZ, |R2| ;  /* 0x00000000ff027229 */ /* 0x000fce0000000502 */
[----:B------:R-:W-:Y:S01]  /*05b0*/  STG.E.64 desc[UR4][R22.64+0x8], R2 ;  /* 0x0000080216007986 */ /* 0x000fe2000c101b04 */
[----:B------:R-:W-:Y:S05]  /*05c0*/  EXIT ;  /* 0x000000000000794d */ /* 0x000fea0003800000 */
        .weak           $__internal_0_$__cuda_sm20_dblrcp_rn_slowpath_v3
        .type           $__internal_0_$__cuda_sm20_dblrcp_rn_slowpath_v3,@function
        .size           $__internal_0_$__cuda_sm20_dblrcp_rn_slowpath_v3,(.L_x_729 - $__internal_0_$__cuda_sm20_dblrcp_rn_slowpath_v3)
$__internal_0_$__cuda_sm20_dblrcp_rn_slowpath_v3:
[----:B------:R-:W-:Y:S01]  /*05d0*/  DSETP.GTU.AND P0, PT, |R4|, +INF , PT ;  /* 0x7ff000000400742a */ /* 0x000fe20003f0c200 */
[----:B------:R-:W-:-:S13]  /*05e0*/  BSSY.RECONVERGENT B1, `(.L_x_704) ;  /* 0x0000024000017945 */ /* 0x000fda0003800200 */
[----:B------:R-:W-:Y:S05]  /*05f0*/  @P0 BRA `(.L_x_705) ;  /* 0x0000000000800947 */ /* 0x000fea0003800000 */
[----:B------:R-:W-:-:S05]  /*0600*/  LOP3.LUT R12, R5, 0x7fffffff, RZ, 0xc0, !PT ;  /* 0x7fffffff050c7812 */ /* 0x000fca00078ec0ff */
[----:B------:R-:W-:-:S05]  /*0610*/  VIADD R13, R12, 0xffffffff ;  /* 0xffffffff0c0d7836 */ /* 0x000fca0000000000 */
[----:B------:R-:W-:-:S13]  /*0620*/  ISETP.GE.U32.AND P0, PT, R13, 0x7fefffff, PT ;  /* 0x7fefffff0d00780c */ /* 0x000fda0003f06070 */
[----:B------:R-:W-:Y:S01]  /*0630*/  @P0 LOP3.LUT R15, R5, 0x7ff00000, RZ, 0x3c, !PT ;  /* 0x7ff00000050f0812 */ /* 0x000fe200078e3cff */
[----:B------:R-:W-:Y:S01]  /*0640*/  @P0 IMAD.MOV.U32 R14, RZ, RZ, RZ ;  /* 0x000000ffff0e0224 */ /* 0x000fe200078e00ff */
[----:B------:R-:W-:Y:S06]  /*0650*/  @P0 BRA `(.L_x_706) ;  /* 0x0000000000700947 */ /* 0x000fec0003800000 */
[----:B------:R-:W-:-:S13]  /*0660*/  ISETP.GE.U32.AND P0, PT, R12, 0x1000001, PT ;  /* 0x010000010c00780c */ /* 0x000fda0003f06070 */
[----:B------:R-:W-:Y:S05]  /*0670*/  @!P0 BRA `(.L_x_707) ;  /* 0x0000000000388947 */ /* 0x000fea0003800000 */
[----:B------:R-:W-:Y:S02]  /*0680*/  VIADD R13, R5, 0xc0200000 ;  /* 0xc0200000050d7836 */ /* 0x000fe40000000000 */
[----:B------:R-:W-:Y:S02]  /*0690*/  IMAD.MOV.U32 R12, RZ, RZ, R4 ;  /* 0x000000ffff0c7224 */ /* 0x000fe400078e0004 */
[----:B------:R-:W0:Y:S01]  /*06a0*/  MUFU.RCP64H R15, R13 ;  /* 0x0000000d000f7308 */ /* 0x000e220000001800 */
[----:B------:R-:W-:-:S06]  /*06b0*/  IMAD.MOV.U32 R14, RZ, RZ, R11 ;  /* 0x000000ffff0e7224 */ /* 0x000fcc00078e000b */
[----:B0-----:R-:W-:-:S08]  /*06c0*/  DFMA R16, -R12, R14, 1 ;  /* 0x3ff000000c10742b */ /* 0x001fd0000000010e */
[----:B------:R-:W-:-:S08]  /*06d0*/  DFMA R16, R16, R16, R16 ;  /* 0x000000101010722b */ /* 0x000fd00000000010 */
[----:B------:R-:W-:-:S08]  /*06e0*/  DFMA R16, R14, R16, R14 ;  /* 0x000000100e10722b */ /* 0x000fd0000000000e */
[----:B------:R-:W-:-:S08]  /*06f0*/  DFMA R14, -R12, R16, 1 ;  /* 0x3ff000000c0e742b */ /* 0x000fd00000000110 */
[----:B------:R-:W-:-:S08]  /*0700*/  DFMA R14, R16, R14, R16 ;  /* 0x0000000e100e722b */ /* 0x000fd00000000010 */
[----:B------:R-:W-:-:S08]  /*0710*/  DMUL R14, R14, 2.2250738585072013831e-308 ;  /* 0x001000000e0e7828 */ /* 0x000fd00000000000 */
[----:B------:R-:W-:-:S08]  /*0720*/  DFMA R16, -R4, R14, 1 ;  /* 0x3ff000000410742b */ /* 0x000fd0000000010e */
[----:B------:R-:W-:-:S08]  /*0730*/  DFMA R16, R16, R16, R16 ;  /* 0x000000101010722b */ /* 0x000fd00000000010 */
[----:B------:R-:W-:Y:S01]  /*0740*/  DFMA R14, R14, R16, R14 ;  /* 0x000000100e0e722b */ /* 0x000fe2000000000e */
[----:B------:R-:W-:Y:S10]  /*0750*/  BRA `(.L_x_706) ;  /* 0x0000000000307947 */ /* 0x000ff40003800000 */
.L_x_707:
[----:B------:R-:W-:Y:S01]  /*0760*/  DMUL R12, R4, 8.11296384146066816958e+31 ;  /* 0x46900000040c7828 */ /* 0x000fe20000000000 */
[----:B------:R-:W-:-:S05]  /*0770*/  IMAD.MOV.U32 R14, RZ, RZ, R11 ;  /* 0x000000ffff0e7224 */ /* 0x000fca00078e000b */
[----:B------:R-:W0:Y:S02]  /*0780*/  MUFU.RCP64H R15, R13 ;  /* 0x0000000d000f7308 */ /* 0x000e240000001800 */
[----:B0-----:R-:W-:-:S08]  /*0790*/  DFMA R16, -R12, R14, 1 ;  /* 0x3ff000000c10742b */ /* 0x001fd0000000010e */
[----:B------:R-:W-:-:S08]  /*07a0*/  DFMA R16, R16, R16, R16 ;  /* 0x000000101010722b */ /* 0x000fd00000000010 */
[----:B------:R-:W-:-:S08]  /*07b0*/  DFMA R16, R14, R16, R14 ;  /* 0x000000100e10722b */ /* 0x000fd0000000000e */
[----:B------:R-:W-:-:S08]  /*07c0*/  DFMA R14, -R12, R16, 1 ;  /* 0x3ff000000c0e742b */ /* 0x000fd00000000110 */
[----:B------:R-:W-:-:S08]  /*07d0*/  DFMA R14, R16, R14, R16 ;  /* 0x0000000e100e722b */ /* 0x000fd00000000010 */
[----:B------:R-:W-:Y:S01]  /*07e0*/  DMUL R14, R14, 8.11296384146066816958e+31 ;  /* 0x469000000e0e7828 */ /* 0x000fe20000000000 */
[----:B------:R-:W-:Y:S10]  /*07f0*/  BRA `(.L_x_706) ;  /* 0x0000000000087947 */ /* 0x000ff40003800000 */
.L_x_705:
[----:B------:R-:W-:Y:S01]  /*0800*/  LOP3.LUT R15, R5, 0x80000, RZ, 0xfc, !PT ;  /* 0x00080000050f7812 */ /* 0x000fe200078efcff */
[----:B------:R-:W-:-:S07]  /*0810*/  IMAD.MOV.U32 R14, RZ, RZ, R4 ;  /* 0x000000ffff0e7224 */ /* 0x000fce00078e0004 */
.L_x_706:
[----:B------:R-:W-:Y:S05]  /*0820*/  BSYNC.RECONVERGENT B1 ;  /* 0x0000000000017941 */ /* 0x000fea0003800200 */
.L_x_704:
[----:B------:R-:W-:-:S04]  /*0830*/  IMAD.MOV.U32 R11, RZ, RZ, 0x0 ;  /* 0x00000000ff0b7424 */ /* 0x000fc800078e00ff */
[----:B------:R-:W-:Y:S05]  /*0840*/  RET.REL.NODEC R10 `(_Z11iter_kernelPdS_S_S_S_ii) ;  /* 0xfffffff40aec7950 */ /* 0x000fea0003c3ffff */
.L_x_708:
        /* <DEDUP_REMOVED lines=11> */
.L_x_729:


//--------------------- .text._Z13calc_F_kernelPdS_S_ddiidd --------------------------
	.section	.text._Z13calc_F_kernelPdS_S_ddiidd,"ax",@progbits
	.align	128
        .global         _Z13calc_F_kernelPdS_S_ddiidd
        .type           _Z13calc_F_kernelPdS_S_ddiidd,@function
        .size           _Z13calc_F_kernelPdS_S_ddiidd,(.L_x_730 - _Z13calc_F_kernelPdS_S_ddiidd)
        .other          _Z13calc_F_kernelPdS_S_ddiidd,@"STO_CUDA_ENTRY STV_DEFAULT"
_Z13calc_F_kernelPdS_S_ddiidd:
.text._Z13calc_F_kernelPdS_S_ddiidd:
        /* <DEDUP_REMOVED lines=9> */
[----:B0-----:R-:W-:Y:S02]  /*0090*/  IMAD R2, R5, UR7, R2 ;  /* 0x0000000705027c24 */ /* 0x001fe4000f8e0202 */
[----:B-1----:R-:W-:Y:S01]  /*00a0*/  IMAD R0, R3, UR6, R0 ;  /* 0x0000000603007c24 */ /* 0x002fe2000f8e0200 */
[----:B------:R-:W-:Y:S01]  /*00b0*/  UIADD3 UR6, UPT, UPT, UR5, -0x1, URZ ;  /* 0xffffffff05067890 */ /* 0x000fe2000fffe0ff */
[----:B------:R-:W-:Y:S02]  /*00c0*/  VIADD R3, R2, 0x1 ;  /* 0x0000000102037836 */ /* 0x000fe40000000000 */
[----:B------:R-:W-:-:S03]  /*00d0*/  VIADD R0, R0, 0x1 ;  /* 0x0000000100007836 */ /* 0x000fc60000000000 */
[----:B------:R-:W-:-:S04]  /*00e0*/  ISETP.GE.AND P0, PT, R3, UR6, PT ;  /* 0x0000000603007c0c */ /* 0x000fc8000bf06270 */
[----:B------:R-:W-:-:S13]  /*00f0*/  ISETP.GE.OR P0, PT, R0, UR4, P0 ;  /* 0x0000000400007c0c */ /* 0x000fda0008706670 */
[----:B------:R-:W-:Y:S05]  /*0100*/  @P0 EXIT ;  /* 0x000000000000094d */ /* 0x000fea0003800000 */
[----:B------:R-:W0:Y:S01]  /*0110*/  LDCU.64 UR6, c[0x0][0x388] ;  /* 0x00007100ff0677ac */ /* 0x000e220008000a00 */
[----:B------:R-:W-:Y:S01]  /*0120*/  IMAD R3, R0, UR5, RZ ;  /* 0x0000000500037c24 */ /* 0x000fe2000f8e02ff */
[----:B------:R-:W1:Y:S01]  /*0130*/  LDC.64 R6, c[0x0][0x398] ;  /* 0x0000e600ff067b82 */ /* 0x000e620000000a00 */
[----:B------:R-:W2:Y:S03]  /*0140*/  LDCU.64 UR4, c[0x0][0x358] ;  /* 0x00006b00ff0477ac */ /* 0x000ea60008000a00 */
[----:B------:R-:W-:-:S04]  /*0150*/  IADD3 R2, P0, PT, R2, R3, RZ ;  /* 0x0000000302027210 */ /* 0x000fc80007f1e0ff */
[----:B------:R-:W-:Y:S01]  /*0160*/  LEA.HI.X.SX32 R3, R3, RZ, 0x1, P0 ;  /* 0x000000ff03037211 */ /* 0x000fe200000f0eff */
[----:B------:R-:W-:-:S03]  /*0170*/  IMAD.SHL.U32 R0, R2, 0x8, RZ ;  /* 0x0000000802007824 */ /* 0x000fc600078e00ff */
[----:B------:R-:W-:Y:S02]  /*0180*/  SHF.L.U64.HI R14, R2, 0x3, R3 ;  /* 0x00000003020e7819 */ /* 0x000fe40000010203 */
[----:B0-----:R-:W-:-:S04]  /*0190*/  IADD3 R4, P0, PT, R0, UR6, RZ ;  /* 0x0000000600047c10 */ /* 0x001fc8000ff1e0ff */
[----:B------:R-:W-:-:S06]  /*01a0*/  IADD3.X R5, PT, PT, R14, UR7, RZ, P0, !PT ;  /* 0x000000070e057c10 */ /* 0x000fcc00087fe4ff */
[----:B--2---:R-:W2:Y:S01]  /*01b0*/  LDG.E.64 R4, desc[UR4][R4.64+0x8] ;  /* 0x0000080404047981 */ /* 0x004ea2000c1e1b00 */
[----:B-1----:R-:W-:Y:S01]  /*01c0*/  DMUL R6, R6, R6 ;  /* 0x0000000606067228 */ /* 0x002fe20000000000 */
[----:B------:R-:W-:Y:S01]  /*01d0*/  IMAD.MOV.U32 R2, RZ, RZ, 0x1 ;  /* 0x00000001ff027424 */ /* 0x000fe200078e00ff */
[----:B------:R-:W-:Y:S04]  /*01e0*/  BSSY.RECONVERGENT B0, `(.L_x_709) ;  /* 0x0000016000007945 */ /* 0x000fe80003800200 */
[----:B------:R-:W0:Y:S02]  /*01f0*/  MUFU.RCP64H R3, R7 ;  /* 0x0000000700037308 */ /* 0x000e240000001800 */
[----:B0-----:R-:W-:-:S08]  /*0200*/  DFMA R8, -R6, R2, 1 ;  /* 0x3ff000000608742b */ /* 0x001fd00000000102 */
[----:B------:R-:W-:-:S08]  /*0210*/  DFMA R8, R8, R8, R8 ;  /* 0x000000080808722b */ /* 0x000fd00000000008 */
[----:B------:R-:W-:-:S08]  /*0220*/  DFMA R8, R2, R8, R2 ;  /* 0x000000080208722b */ /* 0x000fd00000000002 */
[----:B------:R-:W-:-:S08]  /*0230*/  DFMA R2, -R6, R8, 1 ;  /* 0x3ff000000602742b */ /* 0x000fd00000000108 */
[----:B------:R-:W-:-:S08]  /*0240*/  DFMA R2, R8, R2, R8 ;  /* 0x000000020802722b */ /* 0x000fd00000000008 */
[----:B--2---:R-:W-:Y:S01]  /*0250*/  DMUL R8, R4, R2 ;  /* 0x0000000204087228 */ /* 0x004fe20000000000 */
[----:B------:R-:W-:-:S07]  /*0260*/  FSETP.GEU.AND P1, PT, |R5|, 6.5827683646048100446e-37, PT ;  /* 0x036000000500780b */ /* 0x000fce0003f2e200 */
[----:B------:R-:W-:-:S08]  /*0270*/  DFMA R10, -R6, R8, R4 ;  /* 0x00000008060a722b */ /* 0x000fd00000000104 */
[----:B------:R-:W-:-:S10]  /*0280*/  DFMA R2, R2, R10, R8 ;  /* 0x0000000a0202722b */ /* 0x000fd40000000008 */
[----:B------:R-:W-:-:S05]  /*0290*/  FFMA R8, RZ, R7, R3 ;  /* 0x00000007ff087223 */ /* 0x000fca0000000003 */
[----:B------:R-:W-:-:S13]  /*02a0*/  FSETP.GT.AND P0, PT, |R8|, 1.469367938527859385e-39, PT ;  /* 0x001000000800780b */ /* 0x000fda0003f04200 */
[----:B------:R-:W-:Y:S05]  /*02b0*/  @P0 BRA P1, `(.L_x_710) ;  /* 0x0000000000200947 */ /* 0x000fea0000800000 */
[----:B------:R-:W-:Y:S01]  /*02c0*/  IMAD.MOV.U32 R10, RZ, RZ, R4 ;  /* 0x000000ffff0a7224 */ /* 0x000fe200078e0004 */
[----:B------:R-:W-:Y:S01]  /*02d0*/  MOV R18, 0x320 ;  /* 0x0000032000127802 */ /* 0x000fe20000000f00 */
[----:B------:R-:W-:Y:S02]  /*02e0*/  IMAD.MOV.U32 R11, RZ, RZ, R5 ;  /* 0x000000ffff0b7224 */ /* 0x000fe400078e0005 */
[----:B------:R-:W-:Y:S02]  /*02f0*/  IMAD.MOV.U32 R8, RZ, RZ, R6 ;  /* 0x000000ffff087224 */ /* 0x000fe400078e0006 */
[----:B------:R-:W-:-:S07]  /*0300*/  IMAD.MOV.U32 R9, RZ, RZ, R7 ;  /* 0x000000ffff097224 */ /* 0x000fce00078e0007 */
[----:B------:R-:W-:Y:S05]  /*0310*/  CALL.REL.NOINC `($__internal_1_$__cuda_sm20_div_rn_f64_full) ;  /* 0x0000000000907944 */ /* 0x000fea0003c00000 */
[----:B------:R-:W-:Y:S02]  /*0320*/  IMAD.MOV.U32 R2, RZ, RZ, R4 ;  /* 0x000000ffff027224 */ /* 0x000fe400078e0004 */
[----:B------:R-:W-:-:S07]  /*0330*/  IMAD.MOV.U32 R3, RZ, RZ, R5 ;  /* 0x000000ffff037224 */ /* 0x000fce00078e0005 */
.L_x_710:
[----:B------:R-:W-:Y:S05]  /*0340*/  BSYNC.RECONVERGENT B0 ;  /* 0x0000000000007941 */ /* 0x000fea0003800200 */
.L_x_709:
[----:B------:R-:W0:Y:S02]  /*0350*/  LDCU.64 UR6, c[0x0][0x380] ;  /* 0x00007000ff0677ac */ /* 0x000e240008000a00 */
[----:B0-----:R-:W-:-:S04]  /*0360*/  IADD3 R12, P0, PT, R0, UR6, RZ ;  /* 0x00000006000c7c10 */ /* 0x001fc8000ff1e0ff */
[----:B------:R-:W-:-:S05]  /*0370*/  IADD3.X R13, PT, PT, R14, UR7, RZ, P0, !PT ;  /* 0x000000070e0d7c10 */ /* 0x000fca00087fe4ff */
[----:B------:R-:W2:Y:S01]  /*0380*/  LDG.E.64 R4, desc[UR4][R12.64+0x8] ;  /* 0x000008040c047981 */ /* 0x000ea2000c1e1b00 */
[----:B------:R-:W0:Y:S01]  /*0390*/  MUFU.RCP64H R9, R7 ;  /* 0x0000000700097308 */ /* 0x000e220000001800 */
[----:B------:R-:W-:Y:S01]  /*03a0*/  IMAD.MOV.U32 R8, RZ, RZ, 0x1 ;  /* 0x00000001ff087424 */ /* 0x000fe200078e00ff */
[----:B------:R-:W-:Y:S05]  /*03b0*/  BSSY.RECONVERGENT B0, `(.L_x_711) ;  /* 0x0000014000007945 */ /* 0x000fea0003800200 */
[----:B0-----:R-:W-:-:S08]  /*03c0*/  DFMA R10, -R6, R8, 1 ;  /* 0x3ff00000060a742b */ /* 0x001fd00000000108 */
[----:B------:R-:W-:-:S08]  /*03d0*/  DFMA R10, R10, R10, R10 ;  /* 0x0000000a0a0a722b */ /* 0x000fd0000000000a */
[----:B------:R-:W-:-:S08]  /*03e0*/  DFMA R10, R8, R10, R8 ;  /* 0x0000000a080a722b */ /* 0x000fd00000000008 */
[----:B------:R-:W-:-:S08]  /*03f0*/  DFMA R16, -R6, R10, 1 ;  /* 0x3ff000000610742b */ /* 0x000fd0000000010a */
[----:B------:R-:W-:Y:S02]  /*0400*/  DFMA R16, R10, R16, R10 ;  /* 0x000000100a10722b */ /* 0x000fe4000000000a */
[----:B--2---:R-:W-:-:S08]  /*0410*/  DADD R8, R4, R4 ;  /* 0x0000000004087229 */ /* 0x004fd00000000004 */
[----:B------:R-:W-:Y:S02]  /*0420*/  DMUL R4, R16, R8 ;  /* 0x0000000810047228 */ /* 0x000fe40000000000 */
[----:B------:R-:W-:-:S06]  /*0430*/  FSETP.GEU.AND P1, PT, |R9|, 6.5827683646048100446e-37, PT ;  /* 0x036000000900780b */ /* 0x000fcc0003f2e200 */
        /* <DEDUP_REMOVED lines=11> */
.L_x_712:
[----:B------:R-:W-:Y:S05]  /*04f0*/  BSYNC.RECONVERGENT B0 ;  /* 0x0000000000007941 */ /* 0x000fea0003800200 */
.L_x_711:
[----:B------:R-:W0:Y:S01]  /*0500*/  LDCU.64 UR6, c[0x0][0x390] ;  /* 0x00007200ff0677ac */ /* 0x000e220008000a00 */
[----:B------:R-:W-:Y:S01]  /*0510*/  DADD R2, -R4, R2 ;  /* 0x0000000004027229 */ /* 0x000fe20000000102 */
[----:B0-----:R-:W-:-:S04]  /*0520*/  IADD3 R6, P0, PT, R0, UR6, RZ ;  /* 0x0000000600067c10 */ /* 0x001fc8000ff1e0ff */
[----:B------:R-:W-:-:S05]  /*0530*/  IADD3.X R7, PT, PT, R14, UR7, RZ, P0, !PT ;  /* 0x000000070e077c10 */ /* 0x000fca00087fe4ff */
[----:B------:R-:W-:Y:S01]  /*0540*/  STG.E.64 desc[UR4][R6.64+0x8], R2 ;  /* 0x0000080206007986 */ /* 0x000fe2000c101b04 */
[----:B------:R-:W-:Y:S05]  /*0550*/  EXIT ;  /* 0x000000000000794d */ /* 0x000fea0003800000 */
        .weak           $__internal_1_$__cuda_sm20_div_rn_f64_full
        .type           $__internal_1_$__cuda_sm20_div_rn_f64_full,@function
        .size           $__internal_1_$__cuda_sm20_div_rn_f64_full,(.L_x_730 - $__internal_1_$__cuda_sm20_div_rn_f64_full)
$__internal_1_$__cuda_sm20_div_rn_f64_full:
[C---:B------:R-:W-:Y:S01]  /*0560*/  FSETP.GEU.AND P0, PT, |R9|.reuse, 1.469367938527859385e-39, PT ;  /* 0x001000000900780b */ /* 0x040fe20003f0e200 */
[----:B------:R-:W-:Y:S01]  /*0570*/  IMAD.MOV.U32 R20, RZ, RZ, 0x1 ;  /* 0x00000001ff147424 */ /* 0x000fe200078e00ff */
[----:B------:R-:W-:Y:S01]  /*0580*/  LOP3.LUT R4, R9, 0x800fffff, RZ, 0xc0, !PT ;  /* 0x800fffff09047812 */ /* 0x000fe200078ec0ff */
[----:B------:R-:W-:Y:S01]  /*0590*/  BSSY.RECONVERGENT B1, `(.L_x_713) ;  /* 0x0000055000017945 */ /* 0x000fe20003800200 */
[C---:B------:R-:W-:Y:S02]  /*05a0*/  FSETP.GEU.AND P2, PT, |R11|.reuse, 1.469367938527859385e-39, PT ;  /* 0x001000000b00780b */ /* 0x040fe40003f4e200 */
[----:B------:R-:W-:Y:S01]  /*05b0*/  LOP3.LUT R5, R4, 0x3ff00000, RZ, 0xfc, !PT ;  /* 0x3ff0000004057812 */ /* 0x000fe200078efcff */
[----:B------:R-:W-:Y:S01]  /*05c0*/  IMAD.MOV.U32 R4, RZ, RZ, R8 ;  /* 0x000000ffff047224 */ /* 0x000fe200078e0008 */
[----:B------:R-:W-:Y:S02]  /*05d0*/  LOP3.LUT R16, R11, 0x7ff00000, RZ, 0xc0, !PT ;  /* 0x7ff000000b107812 */ /* 0x000fe400078ec0ff */
[----:B------:R-:W-:-:S03]  /*05e0*/  LOP3.LUT R17, R9, 0x7ff00000, RZ, 0xc0, !PT ;  /* 0x7ff0000009117812 */ /* 0x000fc600078ec0ff */
[----:B------:R-:W-:Y:S01]  /*05f0*/  @!P0 DMUL R4, R8, 8.98846567431157953865e+307 ;  /* 0x7fe0000008048828 */ /* 0x000fe20000000000 */
[C---:B------:R-:W-:Y:S01]  /*0600*/  ISETP.GE.U32.AND P1, PT, R16.reuse, R17, PT ;  /* 0x000000111000720c */ /* 0x040fe20003f26070 */
[----:B------:R-:W-:Y:S02]  /*0610*/  IMAD.MOV.U32 R26, RZ, RZ, R17 ;  /* 0x000000ffff1a7224 */ /* 0x000fe400078e0011 */
[----:B------:R-:W-:Y:S01]  /*0620*/  @!P2 LOP3.LUT R15, R9, 0x7ff00000, RZ, 0xc0, !PT ;  /* 0x7ff00000090fa812 */ /* 0x000fe200078ec0ff */
[----:B------:R-:W-:Y:S01]  /*0630*/  @!P2 IMAD.MOV.U32 R24, RZ, RZ, RZ ;  /* 0x000000ffff18a224 */ /* 0x000fe200078e00ff */
[----:B------:R-:W0:Y:S02]  /*0640*/  MUFU.RCP64H R21, R5 ;  /* 0x0000000500157308 */ /* 0x000e240000001800 */
[----:B------:R-:W-:Y:S01]  /*0650*/  @!P2 ISETP.GE.U32.AND P3, PT, R16, R15, PT ;  /* 0x0000000f1000a20c */ /* 0x000fe20003f66070 */
[----:B------:R-:W-:Y:S01]  /*0660*/  IMAD.MOV.U32 R15, RZ, RZ, 0x1ca00000 ;  /* 0x1ca00000ff0f7424 */ /* 0x000fe200078e00ff */
[----:B------:R-:W-:-:S04]  /*0670*/  @!P0 LOP3.LUT R26, R5, 0x7ff00000, RZ, 0xc0, !PT ;  /* 0x7ff00000051a8812 */ /* 0x000fc800078ec0ff */
[----:B------:R-:W-:Y:S01]  /*0680*/  @!P2 SEL R19, R15, 0x63400000, !P3 ;  /* 0x634000000f13a807 */ /* 0x000fe20005800000 */
[----:B------:R-:W-:-:S03]  /*0690*/  VIADD R27, R26, 0xffffffff ;  /* 0xffffffff1a1b7836 */ /* 0x000fc60000000000 */
[----:B------:R-:W-:-:S04]  /*06a0*/  @!P2 LOP3.LUT R19, R19, 0x80000000, R11, 0xf8, !PT ;  /* 0x800000001313a812 */ /* 0x000fc800078ef80b */
[----:B------:R-:W-:Y:S01]  /*06b0*/  @!P2 LOP3.LUT R25, R19, 0x100000, RZ, 0xfc, !PT ;  /* 0x001000001319a812 */ /* 0x000fe200078efcff */
[----:B0-----:R-:W-:Y:S01]  /*06c0*/  DFMA R12, R20, -R4, 1 ;  /* 0x3ff00000140c742b */ /* 0x001fe20000000804 */
[----:B------:R-:W-:-:S07]  /*06d0*/  IMAD.MOV.U32 R19, RZ, RZ, R16 ;  /* 0x000000ffff137224 */ /* 0x000fce00078e0010 */
[----:B------:R-:W-:-:S08]  /*06e0*/  DFMA R12, R12, R12, R12 ;  /* 0x0000000c0c0c722b */ /* 0x000fd0000000000c */
[----:B------:R-:W-:Y:S01]  /*06f0*/  DFMA R20, R20, R12, R20 ;  /* 0x0000000c1414722b */ /* 0x000fe20000000014 */
[----:B------:R-:W-:Y:S01]  /*0700*/  SEL R13, R15, 0x63400000, !P1 ;  /* 0x634000000f0d7807 */ /* 0x000fe20004800000 */
[----:B------:R-:W-:-:S03]  /*0710*/  IMAD.MOV.U32 R12, RZ, RZ, R10 ;  /* 0x000000ffff0c7224 */ /* 0x000fc600078e000a */
[----:B------:R-:W-:-:S03]  /*0720*/  LOP3.LUT R13, R13, 0x800fffff, R11, 0xf8, !PT ;  /* 0x800fffff0d0d7812 */ /* 0x000fc600078ef80b */
[----:B------:R-:W-:-:S03]  /*0730*/  DFMA R22, R20, -R4, 1 ;  /* 0x3ff000001416742b */ /* 0x000fc60000000804 */
[----:B------:R-:W-:-:S05]  /*0740*/  @!P2 DFMA R12, R12, 2, -R24 ;  /* 0x400000000c0ca82b */ /* 0x000fca0000000818 */
[----:B------:R-:W-:-:S05]  /*0750*/  DFMA R22, R20, R22, R20 ;  /* 0x000000161416722b */ /* 0x000fca0000000014 */
[----:B------:R-:W-:-:S03]  /*0760*/  @!P2 LOP3.LUT R19, R13, 0x7ff00000, RZ, 0xc0, !PT ;  /* 0x7ff000000d13a812 */ /* 0x000fc600078ec0ff */
[----:B------:R-:W-:Y:S02]  /*0770*/  DMUL R20, R22, R12 ;  /* 0x0000000c16147228 */ /* 0x000fe40000000000 */
[----:B------:R-:W-:-:S05]  /*0780*/  VIADD R17, R19, 0xffffffff ;  /* 0xffffffff13117836 */ /* 0x000fca0000000000 */
[----:B------:R-:W-:Y:S01]  /*0790*/  ISETP.GT.U32.AND P0, PT, R17, 0x7feffffe, PT ;  /* 0x7feffffe1100780c */ /* 0x000fe20003f04070 */
[----:B------:R-:W-:-:S03]  /*07a0*/  DFMA R24, R20, -R4, R12 ;  /* 0x800000041418722b */ /* 0x000fc6000000000c */
[----:B------:R-:W-:-:S05]  /*07b0*/  ISETP.GT.U32.OR P0, PT, R27, 0x7feffffe, P0 ;  /* 0x7feffffe1b00780c */ /* 0x000fca0000704470 */
[----:B------:R-:W-:-:S08]  /*07c0*/  DFMA R24, R22, R24, R20 ;  /* 0x000000181618722b */ /* 0x000fd00000000014 */
[----:B------:R-:W-:Y:S05]  /*07d0*/  @P0 BRA `(.L_x_714) ;  /* 0x00000000006c0947 */ /* 0x000fea0003800000 */
[----:B------:R-:W-:Y:S01]  /*07e0*/  LOP3.LUT R11, R9, 0x7ff00000, RZ, 0xc0, !PT ;  /* 0x7ff00000090b7812 */ /* 0x000fe200078ec0ff */
[----:B------:R-:W-:-:S03]  /*07f0*/  IMAD.MOV.U32 R20, RZ, RZ, RZ ;  /* 0x000000ffff147224 */ /* 0x000fc600078e00ff */
[CC--:B------:R-:W-:Y:S02]  /*0800*/  VIADDMNMX R10, R16.reuse, -R11.reuse, 0xb9600000, !PT ;  /* 0xb9600000100a7446 */ /* 0x0c0fe4000780090b */
[----:B------:R-:W-:Y:S02]  /*0810*/  ISETP.GE.U32.AND P0, PT, R16, R11, PT ;  /* 0x0000000b1000720c */ /* 0x000fe40003f06070 */
[----:B------:R-:W-:Y:S02]  /*0820*/  VIMNMX R10, PT, PT, R10, 0x46a00000, PT ;  /* 0x46a000000a0a7848 */ /* 0x000fe40003fe0100 */
[----:B------:R-:W-:-:S05]  /*0830*/  SEL R15, R15, 0x63400000, !P0 ;  /* 0x634000000f0f7807 */ /* 0x000fca0004000000 */
[----:B------:R-:W-:-:S04]  /*0840*/  IMAD.IADD R10, R10, 0x1, -R15 ;  /* 0x000000010a0a7824 */ /* 0x000fc800078e0a0f */
[----:B------:R-:W-:-:S06]  /*0850*/  VIADD R21, R10, 0x7fe00000 ;  /* 0x7fe000000a157836 */ /* 0x000fcc0000000000 */
[----:B------:R-:W-:-:S10]  /*0860*/  DMUL R16, R24, R20 ;  /* 0x0000001418107228 */ /* 0x000fd40000000000 */
[----:B------:R-:W-:-:S13]  /*0870*/  FSETP.GTU.AND P0, PT, |R17|, 1.469367938527859385e-39, PT ;  /* 0x001000001100780b */ /* 0x000fda0003f0c200 */
[----:B------:R-:W-:Y:S05]  /*0880*/  @P0 BRA `(.L_x_715) ;  /* 0x0000000000940947 */ /* 0x000fea0003800000 */
[----:B------:R-:W-:Y:S01]  /*0890*/  DFMA R4, R24, -R4, R12 ;  /* 0x800000041804722b */ /* 0x000fe2000000000c */
[----:B------:R-:W-:-:S09]  /*08a0*/  IMAD.MOV.U32 R20, RZ, RZ, RZ ;  /* 0x000000ffff147224 */ /* 0x000fd200078e00ff */
[C---:B------:R-:W-:Y:S02]  /*08b0*/  FSETP.NEU.AND P0, PT, R5.reuse, RZ, PT ;  /* 0x000000ff0500720b */ /* 0x040fe40003f0d000 */
[----:B------:R-:W-:-:S04]  /*08c0*/  LOP3.LUT R9, R5, 0x80000000, R9, 0x48, !PT ;  /* 0x8000000005097812 */ /* 0x000fc800078e4809 */
[----:B------:R-:W-:-:S07]  /*08d0*/  LOP3.LUT R21, R9, R21, RZ, 0xfc, !PT ;  /* 0x0000001509157212 */ /* 0x000fce00078efcff */
[----:B------:R-:W-:Y:S05]  /*08e0*/  @!P0 BRA `(.L_x_715) ;  /* 0x00000000007c8947 */ /* 0x000fea0003800000 */
[----:B------:R-:W-:Y:S01]  /*08f0*/  IMAD.MOV R5, RZ, RZ, -R10 ;  /* 0x000000ffff057224 */ /* 0x000fe200078e0a0a */
[----:B------:R-:W-:Y:S01]  /*0900*/  DMUL.RP R20, R24, R20 ;  /* 0x0000001418147228 */ /* 0x000fe20000008000 */
[----:B------:R-:W-:-:S06]  /*0910*/  IMAD.MOV.U32 R4, RZ, RZ, RZ ;  /* 0x000000ffff047224 */ /* 0x000fcc00078e00ff */
[----:B------:R-:W-:-:S03]  /*0920*/  DFMA R4, R16, -R4, R24 ;  /* 0x800000041004722b */ /* 0x000fc60000000018 */
[----:B------:R-:W-:-:S03]  /*0930*/  LOP3.LUT R9, R21, R9, RZ, 0x3c, !PT ;  /* 0x0000000915097212 */ /* 0x000fc600078e3cff */
[----:B------:R-:W-:-:S04]  /*0940*/  IADD3 R4, PT, PT, -R10, -0x43300000, RZ ;  /* 0xbcd000000a047810 */ /* 0x000fc80007ffe1ff */
[----:B------:R-:W-:-:S04]  /*0950*/  FSETP.NEU.AND P0, PT, |R5|, R4, PT ;  /* 0x000000040500720b */ /* 0x000fc80003f0d200 */
[----:B------:R-:W-:Y:S02]  /*0960*/  FSEL R16, R20, R16, !P0 ;  /* 0x0000001014107208 */ /* 0x000fe40004000000 */
[----:B------:R-:W-:Y:S01]  /*0970*/  FSEL R17, R9, R17, !P0 ;  /* 0x0000001109117208 */ /* 0x000fe20004000000 */
[----:B------:R-:W-:Y:S06]  /*0980*/  BRA `(.L_x_715) ;  /* 0x0000000000547947 */ /* 0x000fec0003800000 */
.L_x_714:
[----:B------:R-:W-:-:S14]  /*0990*/  DSETP.NAN.AND P0, PT, R10, R10, PT ;  /* 0x0000000a0a00722a */ /* 0x000fdc0003f08000 */
[----:B------:R-:W-:Y:S05]  /*09a0*/  @P0 BRA `(.L_x_716) ;  /* 0x0000000000440947 */ /* 0x000fea0003800000 */
[----:B------:R-:W-:-:S14]  /*09b0*/  DSETP.NAN.AND P0, PT, R8, R8, PT ;  /* 0x000000080800722a */ /* 0x000fdc0003f08000 */
[----:B------:R-:W-:Y:S05]  /*09c0*/  @P0 BRA `(.L_x_717) ;  /* 0x0000000000300947 */ /* 0x000fea0003800000 */
[----:B------:R-:W-:Y:S01]  /*09d0*/  ISETP.NE.AND P0, PT, R19, R26, PT ;  /* 0x0000001a1300720c */ /* 0x000fe20003f05270 */
[----:B------:R-:W-:Y:S02]  /*09e0*/  IMAD.MOV.U32 R16, RZ, RZ, 0x0 ;  /* 0x00000000ff107424 */ /* 0x000fe400078e00ff */
[----:B------:R-:W-:-:S10]  /*09f0*/  IMAD.MOV.U32 R17, RZ, RZ, -0x80000 ;  /* 0xfff80000ff117424 */ /* 0x000fd400078e00ff */
[----:B------:R-:W-:Y:S05]  /*0a00*/  @!P0 BRA `(.L_x_715) ;  /* 0x0000000000348947 */ /* 0x000fea0003800000 */
[----:B------:R-:W-:Y:S02]  /*0a10*/  ISETP.NE.AND P0, PT, R19, 0x7ff00000, PT ;  /* 0x7ff000001300780c */ /* 0x000fe40003f05270 */
[----:B------:R-:W-:Y:S02]  /*0a20*/  LOP3.LUT R17, R11, 0x80000000, R9, 0x48, !PT ;  /* 0x800000000b117812 */ /* 0x000fe400078e4809 */
[----:B------:R-:W-:-:S13]  /*0a30*/  ISETP.EQ.OR P0, PT, R26, RZ, !P0 ;  /* 0x000000ff1a00720c */ /* 0x000fda0004702670 */
[----:B------:R-:W-:Y:S01]  /*0a40*/  @P0 LOP3.LUT R4, R17, 0x7ff00000, RZ, 0xfc, !PT ;  /* 0x7ff0000011040812 */ /* 0x000fe200078efcff */
[----:B------:R-:W-:Y:S02]  /*0a50*/  @!P0 IMAD.MOV.U32 R16, RZ, RZ, RZ ;  /* 0x000000ffff108224 */ /* 0x000fe400078e00ff */
[----:B------:R-:W-:Y:S02]  /*0a60*/  @P0 IMAD.MOV.U32 R16, RZ, RZ, RZ ;  /* 0x000000ffff100224 */ /* 0x000fe400078e00ff */
[----:B------:R-:W-:Y:S01]  /*0a70*/  @P0 IMAD.MOV.U32 R17, RZ, RZ, R4 ;  /* 0x000000ffff110224 */ /* 0x000fe200078e0004 */
[----:B------:R-:W-:Y:S06]  /*0a80*/  BRA `(.L_x_715) ;  /* 0x0000000000147947 */ /* 0x000fec0003800000 */
.L_x_717:
[----:B------:R-:W-:Y:S01]  /*0a90*/  LOP3.LUT R17, R9, 0x80000, RZ, 0xfc, !PT ;  /* 0x0008000009117812 */ /* 0x000fe200078efcff */
[----:B------:R-:W-:Y:S01]  /*0aa0*/  IMAD.MOV.U32 R16, RZ, RZ, R8 ;  /* 0x000000ffff107224 */ /* 0x000fe200078e0008 */
[----:B------:R-:W-:Y:S06]  /*0ab0*/  BRA `(.L_x_715) ;  /* 0x0000000000087947 */ /* 0x000fec0003800000 */
.L_x_716:
[----:B------:R-:W-:Y:S01]  /*0ac0*/  LOP3.LUT R17, R11, 0x80000, RZ, 0xfc, !PT ;  /* 0x000800000b117812 */ /* 0x000fe200078efcff */
[----:B------:R-:W-:-:S07]  /*0ad0*/  IMAD.MOV.U32 R16, RZ, RZ, R10 ;  /* 0x000000ffff107224 */ /* 0x000fce00078e000a */
.L_x_715:
[----:B------:R-:W-:Y:S05]  /*0ae0*/  BSYNC.RECONVERGENT B1 ;  /* 0x0000000000017941 */ /* 0x000fea0003800200 */
.L_x_713:
[----:B------:R-:W-:Y:S02]  /*0af0*/  IMAD.MOV.U32 R19, RZ, RZ, 0x0 ;  /* 0x00000000ff137424 */ /* 0x000fe400078e00ff */
[----:B------:R-:W-:Y:S02]  /*0b00*/  IMAD.MOV.U32 R4, RZ, RZ, R16 ;  /* 0x000000ffff047224 */ /* 0x000fe400078e0010 */
[----:B------:R-:W-:Y:S01]  /*0b10*/  IMAD.MOV.U32 R5, RZ, RZ, R17 ;  /* 0x000000ffff057224 */ /* 0x000fe200078e0011 */
[----:B------:R-:W-:Y:S06]  /*0b20*/  RET.REL.NODEC R18 `(_Z13calc_F_kernelPdS_S_ddiidd) ;  /* 0xfffffff412347950 */ /* 0x000fec0003c3ffff */
.L_x_718:
        /* <DEDUP_REMOVED lines=13> */
.L_x_730:


//--------------------- .text._Z18first_layer_kernelPdS_ddiidd --------------------------
	.section	.text._Z18first_layer_kernelPdS_ddiidd,"ax",@progbits
	.align	128
        .global         _Z18first_layer_kernelPdS_ddiidd
        .type           _Z18first_layer_kernelPdS_ddiidd,@function
        .size           _Z18first_layer_kernelPdS_ddiidd,(.L_x_731 - _Z18first_layer_kernelPdS_ddiidd)
        .other          _Z18first_layer_kernelPdS_ddiidd,@"STO_CUDA_ENTRY STV_DEFAULT"
_Z18first_layer_kernelPdS_ddiidd:
.text._Z18first_layer_kernelPdS_ddiidd:
        /* <DEDUP_REMOVED lines=17> */
[----:B------:R-:W0:Y:S01]  /*0110*/  LDCU.64 UR6, c[0x0][0x388] ;  /* 0x00007100ff0677ac */ /* 0x000e220008000a00 */
[----:B------:R-:W-:Y:S01]  /*0120*/  IMAD R0, R17, UR5, RZ ;  /* 0x0000000511007c24 */ /* 0x000fe2000f8e02ff */
[----:B------:R-:W1:Y:S01]  /*0130*/  I2F.F64.U32 R10, R5 ;  /* 0x00000005000a7312 */ /* 0x000e620000201800 */
[----:B------:R-:W2:Y:S01]  /*0140*/  LDC.64 R6, c[0x0][0x3a8] ;  /* 0x0000ea00ff067b82 */ /* 0x000ea20000000a00 */
[----:B------:R-:W3:Y:S02]  /*0150*/  LDCU.64 UR4, c[0x0][0x358] ;  /* 0x00006b00ff0477ac */ /* 0x000ee40008000a00 */
[----:B------:R-:W-:Y:S01]  /*0160*/  IADD3 R2, P0, PT, R27, R0, RZ ;  /* 0x000000001b027210 */ /* 0x000fe20007f1e0ff */
[----:B------:R-:W4:Y:S03]  /*0170*/  LDCU.64 UR8, c[0x0][0x3b0] ;  /* 0x00007600ff0877ac */ /* 0x000f260008000a00 */
[----:B------:R-:W-:Y:S01]  /*0180*/  LEA.HI.X.SX32 R3, R0, RZ, 0x1, P0 ;  /* 0x000000ff00037211 */ /* 0x000fe200000f0eff */
[----:B------:R-:W-:-:S03]  /*0190*/  IMAD.SHL.U32 R4, R2, 0x8, RZ ;  /* 0x0000000802047824 */ /* 0x000fc600078e00ff */
[----:B------:R-:W-:Y:S02]  /*01a0*/  SHF.L.U64.HI R0, R2, 0x3, R3 ;  /* 0x0000000302007819 */ /* 0x000fe40000010203 */
[----:B0-----:R-:W-:-:S04]  /*01b0*/  IADD3 R8, P0, PT, R4, UR6, RZ ;  /* 0x0000000604087c10 */ /* 0x001fc8000ff1e0ff */
[----:B------:R-:W-:-:S06]  /*01c0*/  IADD3.X R9, PT, PT, R0, UR7, RZ, P0, !PT ;  /* 0x0000000700097c10 */ /* 0x000fcc00087fe4ff */
[----:B---3--:R-:W3:Y:S01]  /*01d0*/  LDG.E.64 R8, desc[UR4][R8.64+0x8] ;  /* 0x0000080408087981 */ /* 0x008ee2000c1e1b00 */
[----:B------:R-:W0:Y:S01]  /*01e0*/  I2F.F64 R14, R17 ;  /* 0x00000011000e7312 */ /* 0x000e220000201c00 */
[----:B------:R-:W-:Y:S01]  /*01f0*/  VIADD R18, R16, 0x2 ;  /* 0x0000000210127836 */ /* 0x000fe20000000000 */
[----:B------:R-:W-:Y:S01]  /*0200*/  UMOV UR6, 0x54442d18 ;  /* 0x54442d1800067882 */ /* 0x000fe20000000000 */
[----:B------:R-:W-:Y:S01]  /*0210*/  UMOV UR7, 0x400921fb ;  /* 0x400921fb00077882 */ /* 0x000fe20000000000 */
[----:B------:R-:W-:Y:S01]  /*0220*/  BSSY.RECONVERGENT B0, `(.L_x_719) ;  /* 0x000003c000007945 */ /* 0x000fe20003800200 */
[----:B-1----:R-:W-:-:S03]  /*0230*/  DMUL R12, R10, UR6 ;  /* 0x000000060a0c7c28 */ /* 0x002fc60008000000 */
[----:B------:R-:W1:Y:S05]  /*0240*/  I2F.F64 R2, R16 ;  /* 0x0000001000027312 */ /* 0x000e6a0000201c00 */
[----:B----4-:R-:W-:Y:S02]  /*0250*/  DMUL R12, R12, UR8 ;  /* 0x000000080c0c7c28 */ /* 0x010fe40008000000 */
[----:B0-----:R-:W-:Y:S01]  /*0260*/  DMUL R14, R14, UR6 ;  /* 0x000000060e0e7c28 */ /* 0x001fe20008000000 */
[----:B------:R-:W0:Y:S07]  /*0270*/  I2F.F64 R10, R18 ;  /* 0x00000012000a7312 */ /* 0x000e2e0000201c00 */
[----:B--2---:R-:W-:Y:S01]  /*0280*/  DMUL R14, R14, R6 ;  /* 0x000000060e0e7228 */ /* 0x004fe20000000000 */
[----:B------:R-:W2:Y:S01]  /*0290*/  F2F.F32.F64 R5, R12 ;  /* 0x0000000c00057310 */ /* 0x000ea20000301000 */
[----:B-1----:R-:W-:-:S02]  /*02a0*/  DMUL R2, R2, UR6 ;  /* 0x0000000602027c28 */ /* 0x002fc40008000000 */
[----:B0-----:R-:W-:-:S06]  /*02b0*/  DMUL R10, R10, UR6 ;  /* 0x000000060a0a7c28 */ /* 0x001fcc0008000000 */
[----:B------:R-:W0:Y:S01]  /*02c0*/  F2F.F32.F64 R14, R14 ;  /* 0x0000000e000e7310 */ /* 0x000e220000301000 */
[-C--:B------:R-:W-:Y:S02]  /*02d0*/  DMUL R16, R2, R6.reuse ;  /* 0x0000000602107228 */ /* 0x080fe40000000000 */
[-C--:B------:R-:W-:Y:S01]  /*02e0*/  DMUL R2, R10, R6.reuse ;  /* 0x000000060a027228 */ /* 0x080fe20000000000 */
[----:B--2---:R-:W-:Y:S01]  /*02f0*/  FMUL.RZ R5, R5, 0.15915493667125701904 ;  /* 0x3e22f98305057820 */ /* 0x004fe2000040c000 */
[----:B------:R-:W-:Y:S01]  /*0300*/  DMUL R6, R6, R6 ;  /* 0x0000000606067228 */ /* 0x000fe20000000000 */
[----:B------:R-:W-:-:S05]  /*0310*/  IMAD.MOV.U32 R10, RZ, RZ, 0x1 ;  /* 0x00000001ff0a7424 */ /* 0x000fca00078e00ff */
[----:B------:R-:W1:Y:S01]  /*0320*/  F2F.F32.F64 R16, R16 ;  /* 0x0000001000107310 */ /* 0x000e620000301000 */
[----:B0-----:R-:W-:-:S07]  /*0330*/  FMUL.RZ R28, R14, 0.15915493667125701904 ;  /* 0x3e22f9830e1c7820 */ /* 0x001fce000040c000 */
[----:B------:R-:W0:Y:S01]  /*0340*/  F2F.F32.F64 R2, R2 ;  /* 0x0000000200027310 */ /* 0x000e220000301000 */
[----:B-1----:R-:W-:-:S07]  /*0350*/  FMUL.RZ R20, R16, 0.15915493667125701904 ;  /* 0x3e22f98310147820 */ /* 0x002fce000040c000 */
[----:B------:R-:W-:Y:S01]  /*0360*/  MUFU.SIN R28, R28 ;  /* 0x0000001c001c7308 */ /* 0x000fe20000000400 */
[----:B0-----:R-:W-:-:S07]  /*0370*/  FMUL.RZ R16, R2, 0.15915493667125701904 ;  /* 0x3e22f98302107820 */ /* 0x001fce000040c000 */
[----:B------:R-:W0:Y:S08]  /*0380*/  MUFU.RCP64H R11, R7 ;  /* 0x00000007000b7308 */ /* 0x000e300000001800 */
[----:B------:R-:W-:Y:S08]  /*0390*/  MUFU.SIN R5, R5 ;  /* 0x0000000500057308 */ /* 0x000ff00000000400 */
[----:B------:R-:W1:Y:S01]  /*03a0*/  MUFU.SIN R14, R16 ;  /* 0x00000010000e7308 */ /* 0x000e620000000400 */
[----:B0-----:R-:W-:-:S07]  /*03b0*/  DFMA R12, -R6, R10, 1 ;  /* 0x3ff00000060c742b */ /* 0x001fce000000010a */
[----:B------:R-:W0:Y:S01]  /*03c0*/  F2F.F64.F32 R2, R28 ;  /* 0x0000001c00027310 */ /* 0x000e220000201800 */
[----:B------:R-:W-:-:S07]  /*03d0*/  DFMA R12, R12, R12, R12 ;  /* 0x0000000c0c0c722b */ /* 0x000fce000000000c */
[----:B------:R-:W2:Y:S01]  /*03e0*/  MUFU.SIN R20, R20 ;  /* 0x0000001400147308 */ /* 0x000ea20000000400 */
[----:B-1----:R-:W-:Y:S01]  /*03f0*/  FMUL R18, R14, R5 ;  /* 0x000000050e127220 */ /* 0x002fe20000400000 */
[----:B------:R-:W-:Y:S02]  /*0400*/  DFMA R12, R10, R12, R10 ;  /* 0x0000000c0a0c722b */ /* 0x000fe4000000000a */
[----:B0-----:R-:W-:-:S04]  /*0410*/  DADD R14, R2, R2 ;  /* 0x00000000020e7229 */ /* 0x001fc80000000002 */
[----:B------:R-:W0:Y:S02]  /*0420*/  F2F.F64.F32 R24, R5 ;  /* 0x0000000500187310 */ /* 0x000e240000201800 */
[----:B------:R-:W-:-:S06]  /*0430*/  DFMA R16, -R6, R12, 1 ;  /* 0x3ff000000610742b */ /* 0x000fcc000000010c */
[----:B------:R-:W1:Y:S01]  /*0440*/  F2F.F64.F32 R2, R18 ;  /* 0x0000001200027310 */ /* 0x000e620000201800 */
[----:B--2---:R-:W-:Y:S01]  /*0450*/  FMUL R20, R5, R20 ;  /* 0x0000001405147220 */ /* 0x004fe20000400000 */
[----:B0-----:R-:W-:-:S06]  /*0460*/  DMUL R24, R14, R24 ;  /* 0x000000180e187228 */ /* 0x001fcc0000000000 */
[----:B------:R-:W0:Y:S02]  /*0470*/  F2F.F64.F32 R14, R20 ;  /* 0x00000014000e7310 */ /* 0x000e240000201800 */
[----:B-1----:R-:W-:Y:S02]  /*0480*/  DADD R10, R2, -R24 ;  /* 0x00000000020a7229 */ /* 0x002fe40000000818 */
[----:B------:R-:W-:Y:S01]  /*0490*/  DFMA R2, R12, R16, R12 ;  /* 0x000000100c02722b */ /* 0x000fe2000000000c */
[----:B------:R-:W1:Y:S05]  /*04a0*/  LDC.64 R12, c[0x0][0x390] ;  /* 0x0000e400ff0c7b82 */ /* 0x000e6a0000000a00 */
[----:B0-----:R-:W-:-:S08]  /*04b0*/  DADD R10, R10, R14 ;  /* 0x000000000a0a7229 */ /* 0x001fd0000000000e */
[----:B------:R-:W-:Y:S02]  /*04c0*/  DMUL R16, R10, R2 ;  /* 0x000000020a107228 */ /* 0x000fe40000000000 */
[----:B------:R-:W-:-:S06]  /*04d0*/  FSETP.GEU.AND P1, PT, |R11|, 6.5827683646048100446e-37, PT ;  /* 0x036000000b00780b */ /* 0x000fcc0003f2e200 */
[----:B------:R-:W-:Y:S02]  /*04e0*/  DFMA R18, -R6, R16, R10 ;  /* 0x000000100612722b */ /* 0x000fe4000000010a */
[----:B-1----:R-:W-:-:S06]  /*04f0*/  DMUL R14, R12, R12 ;  /* 0x0000000c0c0e7228 */ /* 0x002fcc0000000000 */
[----:B------:R-:W-:Y:S02]  /*0500*/  DFMA R2, R2, R18, R16 ;  /* 0x000000120202722b */ /* 0x000fe40000000010 */
[----:B------:R-:W-:-:S08]  /*0510*/  DMUL R14, R14, 0.5 ;  /* 0x3fe000000e0e7828 */ /* 0x000fd00000000000 */
[----:B------:R-:W-:-:S05]  /*0520*/  FFMA R5, RZ, R7, R3 ;  /* 0x00000007ff057223 */ /* 0x000fca0000000003 */
[----:B------:R-:W-:Y:S01]  /*0530*/  FSETP.GT.AND P0, PT, |R5|, 1.469367938527859385e-39, PT ;  /* 0x001000000500780b */ /* 0x000fe20003f04200 */
[----:B---3--:R-:W-:-:S08]  /*0540*/  DFMA R8, RZ, R12, R8 ;  /* 0x0000000cff08722b */ /* 0x008fd00000000008 */
[----:B------:R-:W-:-:S04]  /*0550*/  DFMA R8, RZ, R14, R8 ;  /* 0x0000000eff08722b */ /* 0x000fc80000000008 */
[----:B------:R-:W-:Y:S07]  /*0560*/  @P0 BRA P1, `(.L_x_720) ;  /* 0x00000000001c0947 */ /* 0x000fee0000800000 */
[----:B------:R-:W-:Y:S01]  /*0570*/  IMAD.MOV.U32 R12, RZ, RZ, R6 ;  /* 0x000000ffff0c7224 */ /* 0x000fe200078e0006 */
[----:B------:R-:W-:Y:S01]  /*0580*/  MOV R6, 0x5c0 ;  /* 0x000005c000067802 */ /* 0x000fe20000000f00 */
[----:B------:R-:W-:Y:S02]  /*0590*/  IMAD.MOV.U32 R14, RZ, RZ, R10 ;  /* 0x000000ffff0e7224 */ /* 0x000fe400078e000a */
[----:B------:R-:W-:-:S07]  /*05a0*/  IMAD.MOV.U32 R15, RZ, RZ, R11 ;  /* 0x000000ffff0f7224 */ /* 0x000fce00078e000b */
[----:B------:R-:W-:Y:S05]  /*05b0*/  CALL.REL.NOINC `($__internal_2_$__cuda_sm20_div_rn_f64_full) ;  /* 0x0000000000fc7944 */ /* 0x000fea0003c00000 */
[----:B------:R-:W-:Y:S02]  /*05c0*/  IMAD.MOV.U32 R2, RZ, RZ, R18 ;  /* 0x000000ffff027224 */ /* 0x000fe400078e0012 */
[----:B------:R-:W-:-:S07]  /*05d0*/  IMAD.MOV.U32 R3, RZ, RZ, R19 ;  /* 0x000000ffff037224 */ /* 0x000fce00078e0013 */
.L_x_720:
[----:B------:R-:W-:Y:S05]  /*05e0*/  BSYNC.RECONVERGENT B0 ;  /* 0x0000000000007941 */ /* 0x000fea0003800200 */
.L_x_719:
[----:B------:R-:W-:Y:S01]  /*05f0*/  VIADD R5, R27, 0x2 ;  /* 0x000000021b057836 */ /* 0x000fe20000000000 */
[----:B------:R-:W0:Y:S01]  /*0600*/  LDC.64 R10, c[0x0][0x3b0] ;  /* 0x0000ec00ff0a7b82 */ /* 0x000e220000000a00 */
[----:B------:R-:W1:Y:S01]  /*0610*/  I2F.F64.U32 R12, R27 ;  /* 0x0000001b000c7312 */ /* 0x000e620000201800 */
[----:B------:R-:W-:Y:S01]  /*0620*/  UMOV UR6, 0x54442d18 ;  /* 0x54442d1800067882 */ /* 0x000fe20000000000 */
[----:B------:R-:W-:Y:S01]  /*0630*/  UMOV UR7, 0x400921fb ;  /* 0x400921fb00077882 */ /* 0x000fe20000000000 */
[----:B------:R-:W-:Y:S04]  /*0640*/  BSSY.RECONVERGENT B0, `(.L_x_721) ;  /* 0x000002f000007945 */ /* 0x000fe80003800200 */
[----:B------:R-:W2:Y:S01]  /*0650*/  LDC.64 R22, c[0x0][0x390] ;  /* 0x0000e400ff167b82 */ /* 0x000ea20000000a00 */
[----:B------:R-:W3:Y:S01]  /*0660*/  I2F.F64.U32 R6, R5 ;  /* 0x0000000500067312 */ /* 0x000ee20000201800 */
[----:B-1----:R-:W-:-:S02]  /*0670*/  DMUL R14, R12, UR6 ;  /* 0x000000060c0e7c28 */ /* 0x002fc40008000000 */
[----:B---3--:R-:W-:-:S06]  /*0680*/  DMUL R6, R6, UR6 ;  /* 0x0000000606067c28 */ /* 0x008fcc0008000000 */
[-C--:B0-----:R-:W-:Y:S02]  /*0690*/  DMUL R14, R14, R10.reuse ;  /* 0x0000000a0e0e7228 */ /* 0x081fe40000000000 */
[-C--:B------:R-:W-:Y:S02]  /*06a0*/  DMUL R12, R6, R10.reuse ;  /* 0x0000000a060c7228 */ /* 0x080fe40000000000 */
[----:B------:R-:W-:Y:S01]  /*06b0*/  DMUL R10, R10, R10 ;  /* 0x0000000a0a0a7228 */ /* 0x000fe20000000000 */
[----:B------:R-:W-:-:S05]  /*06c0*/  IMAD.MOV.U32 R6, RZ, RZ, 0x1 ;  /* 0x00000001ff067424 */ /* 0x000fca00078e00ff */
[----:B------:R-:W0:Y:S08]  /*06d0*/  F2F.F32.F64 R14, R14 ;  /* 0x0000000e000e7310 */ /* 0x000e300000301000 */
[----:B------:R-:W1:Y:S01]  /*06e0*/  F2F.F32.F64 R12, R12 ;  /* 0x0000000c000c7310 */ /* 0x000e620000301000 */
[----:B0-----:R-:W-:-:S07]  /*06f0*/  FMUL.RZ R20, R14, 0.15915493667125701904 ;  /* 0x3e22f9830e147820 */ /* 0x001fce000040c000 */
[----:B------:R-:W0:Y:S01]  /*0700*/  MUFU.RCP64H R7, R11 ;  /* 0x0000000b00077308 */ /* 0x000e220000001800 */
[----:B-1----:R-:W-:-:S07]  /*0710*/  FMUL.RZ R18, R12, 0.15915493667125701904 ;  /* 0x3e22f9830c127820 */ /* 0x002fce000040c000 */
[----:B------:R-:W-:Y:S08]  /*0720*/  MUFU.SIN R19, R20 ;  /* 0x0000001400137308 */ /* 0x000ff00000000400 */
[----:B------:R-:W1:Y:S01]  /*0730*/  MUFU.SIN R5, R18 ;  /* 0x0000001200057308 */ /* 0x000e620000000400 */
[----:B0-----:R-:W-:-:S08]  /*0740*/  DFMA R16, -R10, R6, 1 ;  /* 0x3ff000000a10742b */ /* 0x001fd00000000106 */
[----:B------:R-:W-:Y:S01]  /*0750*/  DFMA R16, R16, R16, R16 ;  /* 0x000000101010722b */ /* 0x000fe20000000010 */
[C---:B-1----:R-:W-:Y:S01]  /*0760*/  FMUL R5, R28.reuse, R5 ;  /* 0x000000051c057220 */ /* 0x042fe20000400000 */
[----:B------:R-:W-:-:S06]  /*0770*/  FMUL R28, R28, R19 ;  /* 0x000000131c1c7220 */ /* 0x000fcc0000400000 */
[----:B------:R-:W-:Y:S01]  /*0780*/  DFMA R16, R6, R16, R6 ;  /* 0x000000100610722b */ /* 0x000fe20000000006 */
[----:B------:R-:W0:Y:S01]  /*0790*/  F2F.F64.F32 R12, R5 ;  /* 0x00000005000c7310 */ /* 0x000e220000201800 */
[----:B------:R-:W1:Y:S06]  /*07a0*/  LDC.64 R6, c[0x0][0x398] ;  /* 0x0000e600ff067b82 */ /* 0x000e6c0000000a00 */
[----:B------:R-:W-:Y:S01]  /*07b0*/  DFMA R18, -R10, R16, 1 ;  /* 0x3ff000000a12742b */ /* 0x000fe20000000110 */
[----:B------:R-:W3:Y:S07]  /*07c0*/  F2F.F64.F32 R14, R28 ;  /* 0x0000001c000e7310 */ /* 0x000eee0000201800 */
[----:B------:R-:W-:-:S02]  /*07d0*/  DFMA R18, R16, R18, R16 ;  /* 0x000000121012722b */ /* 0x000fc40000000010 */
[----:B0-----:R-:W-:-:S08]  /*07e0*/  DADD R12, -R24, R12 ;  /* 0x00000000180c7229 */ /* 0x001fd0000000010c */
[----:B---3--:R-:W-:Y:S02]  /*07f0*/  DADD R12, R12, R14 ;  /* 0x000000000c0c7229 */ /* 0x008fe4000000000e */
[----:B-1----:R-:W-:-:S06]  /*0800*/  DMUL R20, R6, R6 ;  /* 0x0000000606147228 */ /* 0x002fcc0000000000 */
[----:B------:R-:W-:Y:S02]  /*0810*/  DMUL R14, R12, R18 ;  /* 0x000000120c0e7228 */ /* 0x000fe40000000000 */
[----:B--2---:R-:W-:Y:S01]  /*0820*/  DMUL R20, R20, R22 ;  /* 0x0000001614147228 */ /* 0x004fe20000000000 */
[----:B------:R-:W-:-:S05]  /*0830*/  FSETP.GEU.AND P1, PT, |R13|, 6.5827683646048100446e-37, PT ;  /* 0x036000000d00780b */ /* 0x000fca0003f2e200 */
[----:B------:R-:W-:Y:S02]  /*0840*/  DFMA R16, -R10, R14, R12 ;  /* 0x0000000e0a10722b */ /* 0x000fe4000000010c */
[----:B------:R-:W-:-:S06]  /*0850*/  DMUL R20, R20, R22 ;  /* 0x0000001614147228 */ /* 0x000fcc0000000000 */
[----:B------:R-:W-:Y:S02]  /*0860*/  DFMA R6, R18, R16, R14 ;  /* 0x000000101206722b */ /* 0x000fe4000000000e */
[----:B------:R-:W-:-:S08]  /*0870*/  DMUL R24, R20, 0.5 ;  /* 0x3fe0000014187828 */ /* 0x000fd00000000000 */
        /* <DEDUP_REMOVED lines=8> */
[----:B------:R-:W-:Y:S05]  /*0900*/  CALL.REL.NOINC `($__internal_2_$__cuda_sm20_div_rn_f64_full) ;  /* 0x0000000000287944 */ /* 0x000fea0003c00000 */
[----:B------:R-:W-:Y:S02]  /*0910*/  IMAD.MOV.U32 R6, RZ, RZ, R18 ;  /* 0x000000ffff067224 */ /* 0x000fe400078e0012 */
[----:B------:R-:W-:-:S07]  /*0920*/  IMAD.MOV.U32 R7, RZ, RZ, R19 ;  /* 0x000000ffff077224 */ /* 0x000fce00078e0013 */
.L_x_722:
[----:B------:R-:W-:Y:S05]  /*0930*/  BSYNC.RECONVERGENT B0 ;  /* 0x0000000000007941 */ /* 0x000fea0003800200 */
.L_x_721:
[----:B------:R-:W0:Y:S01]  /*0940*/  LDCU.64 UR6, c[0x0][0x380] ;  /* 0x00007000ff0677ac */ /* 0x000e220008000a00 */
[----:B------:R-:W-:-:S08]  /*0950*/  DADD R2, R6, R2 ;  /* 0x0000000006027229 */ /* 0x000fd00000000002 */
[----:B------:R-:W-:Y:S01]  /*0960*/  DFMA R2, R2, R24, R8 ;  /* 0x000000180202722b */ /* 0x000fe20000000008 */
[----:B0-----:R-:W-:-:S04]  /*0970*/  IADD3 R4, P0, PT, R4, UR6, RZ ;  /* 0x0000000604047c10 */ /* 0x001fc8000ff1e0ff */
[----:B------:R-:W-:-:S05]  /*0980*/  IADD3.X R5, PT, PT, R0, UR7, RZ, P0, !PT ;  /* 0x0000000700057c10 */ /* 0x000fca00087fe4ff */
[----:B------:R-:W-:Y:S01]  /*0990*/  STG.E.64 desc[UR4][R4.64+0x8], R2 ;  /* 0x0000080204007986 */ /* 0x000fe2000c101b04 */
[----:B------:R-:W-:Y:S05]  /*09a0*/  EXIT ;  /* 0x000000000000794d */ /* 0x000fea0003800000 */
        .weak           $__internal_2_$__cuda_sm20_div_rn_f64_full
        .type           $__internal_2_$__cuda_sm20_div_rn_f64_full,@function
        .size           $__internal_2_$__cuda_sm20_div_rn_f64_full,(.L_x_731 - $__internal_2_$__cuda_sm20_div_rn_f64_full)
$__internal_2_$__cuda_sm20_div_rn_f64_full:
[C---:B------:R-:W-:Y:S01]  /*09b0*/  FSETP.GEU.AND P0, PT, |R7|.reuse, 1.469367938527859385e-39, PT ;  /* 0x001000000700780b */ /* 0x040fe20003f0e200 */
[----:B------:R-:W-:Y:S01]  /*09c0*/  IMAD.MOV.U32 R13, RZ, RZ, R7 ;  /* 0x000000ffff0d7224 */ /* 0x000fe200078e0007 */
[----:B------:R-:W-:Y:S01]  /*09d0*/  LOP3.LUT R10, R7, 0x800fffff, RZ, 0xc0, !PT ;  /* 0x800fffff070a7812 */ /* 0x000fe200078ec0ff */
[----:B------:R-:W-:Y:S01]  /*09e0*/  BSSY.RECONVERGENT B1, `(.L_x_723) ;  /* 0x0000055000017945 */ /* 0x000fe20003800200 */
[----:B------:R-:W-:Y:S02]  /*09f0*/  MOV R16, 0x1 ;  /* 0x0000000100107802 */ /* 0x000fe40000000f00 */
[----:B------:R-:W-:Y:S01]  /*0a00*/  LOP3.LUT R11, R10, 0x3ff00000, RZ, 0xfc, !PT ;  /* 0x3ff000000a0b7812 */ /* 0x000fe200078efcff */
[----:B------:R-:W-:Y:S01]  /*0a10*/  IMAD.MOV.U32 R10, RZ, RZ, R12 ;  /* 0x000000ffff0a7224 */ /* 0x000fe200078e000c */
[C---:B------:R-:W-:Y:S02]  /*0a20*/  FSETP.GEU.AND P2, PT, |R15|.reuse, 1.469367938527859385e-39, PT ;  /* 0x001000000f00780b */ /* 0x040fe40003f4e200 */
[----:B------:R-:W-:-:S02]  /*0a30*/  LOP3.LUT R5, R15, 0x7ff00000, RZ, 0xc0, !PT ;  /* 0x7ff000000f057812 */ /* 0x000fc400078ec0ff */
[----:B------:R-:W-:Y:S01]  /*0a40*/  LOP3.LUT R26, R7, 0x7ff00000, RZ, 0xc0, !PT ;  /* 0x7ff00000071a7812 */ /* 0x000fe200078ec0ff */
[----:B------:R-:W-:Y:S01]  /*0a50*/  @!P0 DMUL R10, R12, 8.98846567431157953865e+307 ;  /* 0x7fe000000c0a8828 */ /* 0x000fe20000000000 */
[----:B------:R-:W-:Y:S02]  /*0a60*/  IMAD.MOV.U32 R7, RZ, RZ, 0x1ca00000 ;  /* 0x1ca00000ff077424 */ /* 0x000fe400078e00ff */
[----:B------:R-:W-:-:S03]  /*0a70*/  ISETP.GE.U32.AND P1, PT, R5, R26, PT ;  /* 0x0000001a0500720c */ /* 0x000fc60003f26070 */
[----:B------:R-:W0:Y:S02]  /*0a80*/  MUFU.RCP64H R17, R11 ;  /* 0x0000000b00117308 */ /* 0x000e240000001800 */
[----:B------:R-:W-:Y:S02]  /*0a90*/  @!P2 LOP3.LUT R18, R13, 0x7ff00000, RZ, 0xc0, !PT ;  /* 0x7ff000000d12a812 */ /* 0x000fe400078ec0ff */
[----:B------:R-:W-:Y:S02]  /*0aa0*/  @!P0 LOP3.LUT R26, R11, 0x7ff00000, RZ, 0xc0, !PT ;  /* 0x7ff000000b1a8812 */ /* 0x000fe400078ec0ff */
[----:B------:R-:W-:-:S04]  /*0ab0*/  @!P2 ISETP.GE.U32.AND P3, PT, R5, R18, PT ;  /* 0x000000120500a20c */ /* 0x000fc80003f66070 */
[----:B------:R-:W-:-:S04]  /*0ac0*/  @!P2 SEL R19, R7, 0x63400000, !P3 ;  /* 0x634000000713a807 */ /* 0x000fc80005800000 */
[----:B------:R-:W-:Y:S01]  /*0ad0*/  @!P2 LOP3.LUT R22, R19, 0x80000000, R15, 0xf8, !PT ;  /* 0x800000001316a812 */ /* 0x000fe200078ef80f */
[----:B0-----:R-:W-:-:S03]  /*0ae0*/  DFMA R20, R16, -R10, 1 ;  /* 0x3ff000001014742b */ /* 0x001fc6000000080a */
[----:B------:R-:W-:Y:S01]  /*0af0*/  @!P2 LOP3.LUT R23, R22, 0x100000, RZ, 0xfc, !PT ;  /* 0x001000001617a812 */ /* 0x000fe200078efcff */
[----:B------:R-:W-:-:S04]  /*0b00*/  @!P2 IMAD.MOV.U32 R22, RZ, RZ, RZ ;  /* 0x000000ffff16a224 */ /* 0x000fc800078e00ff */
[----:B------:R-:W-:-:S08]  /*0b10*/  DFMA R20, R20, R20, R20 ;  /* 0x000000141414722b */ /* 0x000fd00000000014 */
[----:B------:R-:W-:Y:S01]  /*0b20*/  DFMA R20, R16, R20, R16 ;  /* 0x000000141014722b */ /* 0x000fe20000000010 */
[----:B------:R-:W-:Y:S01]  /*0b30*/  SEL R17, R7, 0x63400000, !P1 ;  /* 0x6340000007117807 */ /* 0x000fe20004800000 */
[----:B------:R-:W-:-:S03]  /*0b40*/  IMAD.MOV.U32 R16, RZ, RZ, R14 ;  /* 0x000000ffff107224 */ /* 0x000fc600078e000e */
[----:B------:R-:W-:-:S03]  /*0b50*/  LOP3.LUT R17, R17, 0x800fffff, R15, 0xf8, !PT ;  /* 0x800fffff11117812 */ /* 0x000fc600078ef80f */
[----:B------:R-:W-:-:S03]  /*0b60*/  DFMA R18, R20, -R10, 1 ;  /* 0x3ff000001412742b */ /* 0x000fc6000000080a */
[----:B------:R-:W-:-:S05]  /*0b70*/  @!P2 DFMA R16, R16, 2, -R22 ;  /* 0x400000001010a82b */ /* 0x000fca0000000816 */
[----:B------:R-:W-:-:S08]  /*0b80*/  DFMA R18, R20, R18, R20 ;  /* 0x000000121412722b */ /* 0x000fd00000000014 */
[----:B------:R-:W-:-:S08]  /*0b90*/  DMUL R20, R18, R16 ;  /* 0x0000001012147228 */ /* 0x000fd00000000000 */
[----:B------:R-:W-:-:S08]  /*0ba0*/  DFMA R22, R20, -R10, R16 ;  /* 0x8000000a1416722b */ /* 0x000fd00000000010 */
[----:B------:R-:W-:Y:S01]  /*0bb0*/  DFMA R22, R18, R22, R20 ;  /* 0x000000161216722b */ /* 0x000fe20000000014 */
[----:B------:R-:W-:Y:S01]  /*0bc0*/  IMAD.MOV.U32 R20, RZ, RZ, R5 ;  /* 0x000000ffff147224 */ /* 0x000fe200078e0005 */
[----:B------:R-:W-:Y:S01]  /*0bd0*/  @!P2 LOP3.LUT R20, R17, 0x7ff00000, RZ, 0xc0, !PT ;  /* 0x7ff000001114a812 */ /* 0x000fe200078ec0ff */
[----:B------:R-:W-:-:S04]  /*0be0*/  VIADD R19, R26, 0xffffffff ;  /* 0xffffffff1a137836 */ /* 0x000fc80000000000 */
[----:B------:R-:W-:-:S05]  /*0bf0*/  VIADD R18, R20, 0xffffffff ;  /* 0xffffffff14127836 */ /* 0x000fca0000000000 */
[----:B------:R-:W-:-:S04]  /*0c00*/  ISETP.GT.U32.AND P0, PT, R18, 0x7feffffe, PT ;  /* 0x7feffffe1200780c */ /* 0x000fc80003f04070 */
[----:B------:R-:W-:-:S13]  /*0c10*/  ISETP.GT.U32.OR P0, PT, R19, 0x7feffffe, P0 ;  /* 0x7feffffe1300780c */ /* 0x000fda0000704470 */
[----:B------:R-:W-:Y:S05]  /*0c20*/  @P0 BRA `(.L_x_724) ;  /* 0x00000000006c0947 */ /* 0x000fea0003800000 */
[----:B------:R-:W-:-:S04]  /*0c30*/  LOP3.LUT R18, R13, 0x7ff00000, RZ, 0xc0, !PT ;  /* 0x7ff000000d127812 */ /* 0x000fc800078ec0ff */
[CC--:B------:R-:W-:Y:S02]  /*0c40*/  VIADDMNMX R14, R5.reuse, -R18.reuse, 0xb9600000, !PT ;  /* 0xb9600000050e7446 */ /* 0x0c0fe40007800912 */
[----:B------:R-:W-:Y:S02]  /*0c50*/  ISETP.GE.U32.AND P0, PT, R5, R18, PT ;  /* 0x000000120500720c */ /* 0x000fe40003f06070 */
[----:B------:R-:W-:Y:S02]  /*0c60*/  VIMNMX R5, PT, PT, R14, 0x46a00000, PT ;  /* 0x46a000000e057848 */ /* 0x000fe40003fe0100 */
[----:B------:R-:W-:-:S05]  /*0c70*/  SEL R14, R7, 0x63400000, !P0 ;  /* 0x63400000070e7807 */ /* 0x000fca0004000000 */
[----:B------:R-:W-:Y:S02]  /*0c80*/  IMAD.IADD R5, R5, 0x1, -R14 ;  /* 0x0000000105057824 */ /* 0x000fe400078e0a0e */
[----:B------:R-:W-:Y:S02]  /*0c90*/  IMAD.MOV.U32 R14, RZ, RZ, RZ ;  /* 0x000000ffff0e7224 */ /* 0x000fe400078e00ff */
        /* <DEDUP_REMOVED lines=10> */
[C---:B------:R-:W-:Y:S01]  /*0d40*/  IADD3 R11, PT, PT, -R5.reuse, RZ, RZ ;  /* 0x000000ff050b7210 */ /* 0x040fe20007ffe1ff */
[----:B------:R-:W-:Y:S01]  /*0d50*/  IMAD.MOV.U32 R10, RZ, RZ, RZ ;  /* 0x000000ffff0a7224 */ /* 0x000fe200078e00ff */
[----:B------:R-:W-:Y:S01]  /*0d60*/  DMUL.RP R14, R22, R14 ;  /* 0x0000000e160e7228 */ /* 0x000fe20000008000 */
[----:B------:R-:W-:-:S04]  /*0d70*/  IADD3 R5, PT, PT, -R5, -0x43300000, RZ ;  /* 0xbcd0000005057810 */ /* 0x000fc80007ffe1ff */
[----:B------:R-:W-:-:S05]  /*0d80*/  DFMA R10, R18, -R10, R22 ;  /* 0x8000000a120a722b */ /* 0x000fca0000000016 */
[----:B------:R-:W-:-:S05]  /*0d90*/  LOP3.LUT R13, R15, R13, RZ, 0x3c, !PT ;  /* 0x0000000d0f0d7212 */ /* 0x000fca00078e3cff */
[----:B------:R-:W-:-:S04]  /*0da0*/  FSETP.NEU.AND P0, PT, |R11|, R5, PT ;  /* 0x000000050b00720b */ /* 0x000fc80003f0d200 */
[----:B------:R-:W-:Y:S02]  /*0db0*/  FSEL R18, R14, R18, !P0 ;  /* 0x000000120e127208 */ /* 0x000fe40004000000 */
[----:B------:R-:W-:Y:S01]  /*0dc0*/  FSEL R19, R13, R19, !P0 ;  /* 0x000000130d137208 */ /* 0x000fe20004000000 */
[----:B------:R-:W-:Y:S06]  /*0dd0*/  BRA `(.L_x_725) ;  /* 0x0000000000547947 */ /* 0x000fec0003800000 */
.L_x_724:
        /* <DEDUP_REMOVED lines=16> */
.L_x_727:
[----:B------:R-:W-:Y:S01]  /*0ee0*/  LOP3.LUT R19, R13, 0x80000, RZ, 0xfc, !PT ;  /* 0x000800000d137812 */ /* 0x000fe200078efcff */
[----:B------:R-:W-:Y:S01]  /*0ef0*/  IMAD.MOV.U32 R18, RZ, RZ, R12 ;  /* 0x000000ffff127224 */ /* 0x000fe200078e000c */
[----:B------:R-:W-:Y:S06]  /*0f00*/  BRA `(.L_x_725) ;  /* 0x0000000000087947 */ /* 0x000fec0003800000 */
.L_x_726:
[----:B------:R-:W-:Y:S01]  /*0f10*/  LOP3.LUT R19, R15, 0x80000, RZ, 0xfc, !PT ;  /* 0x000800000f137812 */ /* 0x000fe200078efcff */
[----:B------:R-:W-:-:S07]  /*0f20*/  IMAD.MOV.U32 R18, RZ, RZ, R14 ;  /* 0x000000ffff127224 */ /* 0x000fce00078e000e */
.L_x_725:
[----:B------:R-:W-:Y:S05]  /*0f30*/  BSYNC.RECONVERGENT B1 ;  /* 0x0000000000017941 */ /* 0x000fea0003800200 */
.L_x_723:
[----:B------:R-:W-:-:S04]  /*0f40*/  IMAD.MOV.U32 R7, RZ, RZ, 0x0 ;  /* 0x00000000ff077424 */ /* 0x000fc800078e00ff */
[----:B------:R-:W-:Y:S05]  /*0f50*/  RET.REL.NODEC R6 `(_Z18first_layer_kernelPdS_ddiidd) ;  /* 0xfffffff006287950 */ /* 0x000fea0003c3ffff */
.L_x_728:
        /* <DEDUP_REMOVED lines=10> */
.L_x_731:


//--------------------- .nv.shared._ZN3cub18CUB_300001_SM_10006detail11EmptyKernelIvEEvv --------------------------
	.section	.nv.shared._ZN3cub18CUB_300001_SM_10006detail11EmptyKernelIvEEvv,"aw",@nobits
	.sectionflags	@""
	.align	16
	.zero		1024


//--------------------- .nv.shared.reserved.0     --------------------------
	.section	.nv.shared.reserved.0,"aw",@nobits
	.weak		__nv_reservedSMEM_offset_0_alias
	.size		__nv_reservedSMEM_offset_0_alias, 0, 64
	.other		__nv_reservedSMEM_offset_0_alias,@"STO_CUDA_RESERVED_SHARED STV_DEFAULT"
__nv_reservedSMEM_offset_0_alias:
	.zero		0
	.zero		64


//--------------------- .nv.global                --------------------------
	.section	.nv.global,"aw",@nobits
.nv.global:
	.type		_ZN34_INTERNAL_f2950bc6_4_k_cu_4d0ff6666thrust24THRUST_300001_SM_1000_NS12placeholders2_8E,@object
	.size		_ZN34_INTERNAL_f2950bc6_4_k_cu_4d0ff6666thrust24THRUST_300001_SM_1000_NS12placeholders2_8E,(_ZN34_INTERNAL_f2950bc6_4_k_cu_4d0ff6664cuda3std3__436_GLOBAL__N__f2950bc6_4_k_cu_4d0ff6666ignoreE - _ZN34_INTERNAL_f2950bc6_4_k_cu_4d0ff6666thrust24THRUST_300001_SM_1000_NS12placeholders2_8E)
_ZN34_INTERNAL_f2950bc6_4_k_cu_4d0ff6666thrust24THRUST_300001_SM_1000_NS12placeholders2_8E:
	.zero		1
	.type		_ZN34_INTERNAL_f2950bc6_4_k_cu_4d0ff6664cuda3std3__436_GLOBAL__N__f2950bc6_4_k_cu_4d0ff6666ignoreE,@object
	.size		_ZN34_INTERNAL_f2950bc6_4_k_cu_4d0ff6664cuda3std3__436_GLOBAL__N__f2950bc6_4_k_cu_4d0ff6666ignoreE,(_ZN34_INTERNAL_f2950bc6_4_k_cu_4d0ff6664cuda3std6ranges3__45__cpo4dataE - _ZN34_INTERNAL_f2950bc6_4_k_cu_4d0ff6664cuda3std3__436_GLOBAL__N__f2950bc6_4_k_cu_4d0ff6666ignoreE)
_ZN34_INTERNAL_f2950bc6_4_k_cu_4d0ff6664cuda3std3__436_GLOBAL__N__f2950bc6_4_k_cu_4d0ff6666ignoreE:
	.zero		1
	.type		_ZN34_INTERNAL_f2950bc6_4_k_cu_4d0ff6664cuda3std6ranges3__45__cpo4dataE,@object
	.size		_ZN34_INTERNAL_f2950bc6_4_k_cu_4d0ff6664cuda3std6ranges3__45__cpo4dataE,(_ZN34_INTERNAL_f2950bc6_4_k_cu_4d0ff6666thrust24THRUST_300001_SM_1000_NS6system3cpp3parE - _ZN34_INTERNAL_f2950bc6_4_k_cu_4d0ff6664cuda3std6ranges3__45__cpo4dataE)
_ZN34_INTERNAL_f2950bc6_4_k_cu_4d0ff6664cuda3std6ranges3__45__cpo4dataE:
	.zero		1
	.type		_ZN34_INTERNAL_f2950bc6_4_k_cu_4d0ff6666thrust24THRUST_300001_SM_1000_NS6system3cpp3parE,@object
	.size		_ZN34_INTERNAL_f2950bc6_4_k_cu_4d0ff6666thrust24THRUST_300001_SM_1000_NS6system3cpp3parE,(_ZN34_INTERNAL_f2950bc6_4_k_cu_4d0ff6664cuda3std3__45__cpo5beginE - _ZN34_INTERNAL_f2950bc6_4_k_cu_4d0ff6666thrust24THRUST_300001_SM_1000_NS6system3cpp3parE)
_ZN34_INTERNAL_f2950bc6_4_k_cu_4d0ff6666thrust24THRUST_300001_SM_1000_NS6system3cpp3parE:
	.zero		1
	.type		_ZN34_INTERNAL_f2950bc6_4_k_cu_4d0ff6664cuda3std3__45__cpo5beginE,@object
	.size		_ZN34_INTERNAL_f2950bc6_4_k_cu_4d0ff6664cuda3std3__45__cpo5beginE,(_ZN34_INTERNAL_f2950bc6_4_k_cu_4d0ff6664cuda3std6ranges3__45__cpo5beginE - _ZN34_INTERNAL_f2950bc6_4_k_cu_4d0ff6664cuda3std3__45__cpo5beginE)
_ZN34_INTERNAL_f2950bc6_4_k_cu_4d0ff6664cuda3std3__45__cpo5beginE:
	.zero		1
	.type		_ZN34_INTERNAL_f2950bc6_4_k_cu_4d0ff6664cuda3std6ranges3__45__cpo5beginE,@object
	.size		_ZN34_INTERNAL_f2950bc6_4_k_cu_4d0ff6664cuda3std6ranges3__45__cpo5beginE,(_ZN34_INTERNAL_f2950bc6_4_k_cu_4d0ff6666thrust24THRUST_300001_SM_1000_NS6deviceE - _ZN34_INTERNAL_f2950bc6_4_k_cu_4d0ff6664cuda3std6ranges3__45__cpo5beginE)
_ZN34_INTERNAL_f2950bc6_4_k_cu_4d0ff6664cuda3std6ranges3__45__cpo5beginE:
	.zero		1
	.type		_ZN34_INTERNAL_f2950bc6_4_k_cu_4d0ff6666thrust24THRUST_300001_SM_1000_NS6deviceE,@object
	.size		_ZN34_INTERNAL_f2950bc6_4_k_cu_4d0ff6666thrust24THRUST_300001_SM_1000_NS6deviceE,(_ZN34_INTERNAL_f2950bc6_4_k_cu_4d0ff6664cuda3std3__47nulloptE - _ZN34_INTERNAL_f2950bc6_4_k_cu_4d0ff6666thrust24THRUST_300001_SM_1000_NS6deviceE)
_ZN34_INTERNAL_f2950bc6_4_k_cu_4d0ff6666thrust24THRUST_300001_SM_1000_NS6deviceE:
	.zero		1
	.type		_ZN34_INTERNAL_f2950bc6_4_k_cu_4d0ff6664cuda3std3__47nulloptE,@object
	.size		_ZN34_INTERNAL_f2950bc6_4_k_cu_4d0ff6664cuda3std3__47nulloptE,(_ZN34_INTERNAL_f2950bc6_4_k_cu_4d0ff6664cuda3std6ranges3__45__cpo8distanceE - _ZN34_INTERNAL_f2950bc6_4_k_cu_4d0ff6664cuda3std3__47nulloptE)
_ZN34_INTERNAL_f2950bc6_4_k_cu_4d0ff6664cuda3std3__47nulloptE:
	.zero		1
	.type		_ZN34_INTERNAL_f2950bc6_4_k_cu_4d0ff6664cuda3std6ranges3__45__cpo8distanceE,@object
	.size		_ZN34_INTERNAL_f2950bc6_4_k_cu_4d0ff6664cuda3std6ranges3__45__cpo8distanceE,(_ZN34_INTERNAL_f2950bc6_4_k_cu_4d0ff6666thrust24THRUST_300001_SM_1000_NS12placeholders2_4E - _ZN34_INTERNAL_f2950bc6_4_k_cu_4d0ff6664cuda3std6ranges3__45__cpo8distanceE)
_ZN34_INTERNAL_f2950bc6_4_k_cu_4d0ff6664cuda3std6ranges3__45__cpo8distanceE:
	.zero		1
	.type		_ZN34_INTERNAL_f2950bc6_4_k_cu_4d0ff6666thrust24THRUST_300001_SM_1000_NS12placeholders2_4E,@object
	.size		_ZN34_INTERNAL_f2950bc6_4_k_cu_4d0ff6666thrust24THRUST_300001_SM_1000_NS12placeholders2_4E,(_ZN34_INTERNAL_f2950bc6_4_k_cu_4d0ff6664cuda3std3__45__cpo6rbeginE - _ZN34_INTERNAL_f2950bc6_4_k_cu_4d0ff6666thrust24THRUST_300001_SM_1000_NS12placeholders2_4E)
_ZN34_INTERNAL_f2950bc6_4_k_cu_4d0ff6666thrust24THRUST_300001_SM_1000_NS12placeholders2_4E:
	.zero		1
	.type		_ZN34_INTERNAL_f2950bc6_4_k_cu_4d0ff6664cuda3std3__45__cpo6rbeginE,@object
	.size		_ZN34_INTERNAL_f2950bc6_4_k_cu_4d0ff6664cuda3std3__45__cpo6rbeginE,(_ZN34_INTERNAL_f2950bc6_4_k_cu_4d0ff6664cuda3std6ranges3__45__cpo7advanceE - _ZN34_INTERNAL_f2950bc6_4_k_cu_4d0ff6664cuda3std3__45__cpo6rbeginE)
_ZN34_INTERNAL_f2950bc6_4_k_cu_4d0ff6664cuda3std3__45__cpo6rbeginE:
	.zero		1
	.type		_ZN34_INTERNAL_f2950bc6_4_k_cu_4d0ff6664cuda3std6ranges3__45__cpo7advanceE,@object
	.size		_ZN34_INTERNAL_f2950bc6_4_k_cu_4d0ff6664cuda3std6ranges3__45__cpo7advanceE,(_ZN34_INTERNAL_f2950bc6_4_k_cu_4d0ff6666thrust24THRUST_300001_SM_1000_NS12placeholders3_10E - _ZN34_INTERNAL_f2950bc6_4_k_cu_4d0ff6664cuda3std6ranges3__45__cpo7advanceE)
_ZN34_INTERNAL_f2950bc6_4_k_cu_4d0ff6664cuda3std6ranges3__45__cpo7advanceE:
	.zero		1
	.type		_ZN34_INTERNAL_f2950bc6_4_k_cu_4d0ff6666thrust24THRUST_300001_SM_1000_NS12placeholders3_10E,@object
	.size		_ZN34_INTERNAL_f2950bc6_4_k_cu_4d0ff6666thrust24THRUST_300001_SM_1000_NS12placeholders3_10E,(_ZN34_INTERNAL_f2950bc6_4_k_cu_4d0ff6664cuda3std3__48in_placeE - _ZN34_INTERNAL_f2950bc6_4_k_cu_4d0ff6666thrust24THRUST_300001_SM_1000_NS12placeholders3_10E)
_ZN34_INTERNAL_f2950bc6_4_k_cu_4d0ff6666thrust24THRUST_300001_SM_1000_NS12placeholders3_10E:
	.zero		1
	.type		_ZN34_INTERNAL_f2950bc6_4_k_cu_4d0ff6664cuda3std3__48in_placeE,@object
	.size		_ZN34_INTERNAL_f2950bc6_4_k_cu_4d0ff6664cuda3std3__48in_placeE,(_ZN34_INTERNAL_f2950bc6_4_k_cu_4d0ff6664cuda3std6ranges3__45__cpo4sizeE - _ZN34_INTERNAL_f2950bc6_4_k_cu_4d0ff6664cuda3std3__48in_placeE)
_ZN34_INTERNAL_f2950bc6_4_k_cu_4d0ff6664cuda3std3__48in_placeE:
	.zero		1
	.type		_ZN34_INTERNAL_f2950bc6_4_k_cu_4d0ff6664cuda3std6ranges3__45__cpo4sizeE,@object
	.size		_ZN34_INTERNAL_f2950bc6_4_k_cu_4d0ff6664cuda3std6ranges3__45__cpo4sizeE,(_ZN34_INTERNAL_f2950bc6_4_k_cu_4d0ff6666thrust24THRUST_300001_SM_1000_NS12placeholders2_2E - _ZN34_INTERNAL_f2950bc6_4_k_cu_4d0ff6664cuda3std6ranges3__45__cpo4sizeE)
_ZN34_INTERNAL_f2950bc6_4_k_cu_4d0ff6664cuda3std6ranges3__45__cpo4sizeE:
	.zero		1
	.type		_ZN34_INTERNAL_f2950bc6_4_k_cu_4d0ff6666thrust24THRUST_300001_SM_1000_NS12placeholders2_2E,@object
	.size		_ZN34_INTERNAL_f2950bc6_4_k_cu_4d0ff6666thrust24THRUST_300001_SM_1000_NS12placeholders2_2E,(_ZN34_INTERNAL_f2950bc6_4_k_cu_4d0ff6664cuda3std3__45__cpo6cbeginE - _ZN34_INTERNAL_f2950bc6_4_k_cu_4d0ff6666thrust24THRUST_300001_SM_1000_NS12placeholders2_2E)
_ZN34_INTERNAL_f2950bc6_4_k_cu_4d0ff6666thrust24THRUST_300001_SM_1000_NS12placeholders2_2E:
	.zero		1
	.type		_ZN34_INTERNAL_f2950bc6_4_k_cu_4d0ff6664cuda3std3__45__cpo6cbeginE,@object
	.size		_ZN34_INTERNAL_f2950bc6_4_k_cu_4d0ff6664cuda3std3__45__cpo6cbeginE,(_ZN34_INTERNAL_f2950bc6_4_k_cu_4d0ff6664cuda3std6ranges3__45__cpo6cbeginE - _ZN34_INTERNAL_f2950bc6_4_k_cu_4d0ff6664cuda3std3__45__cpo6cbeginE)
_ZN34_INTERNAL_f2950bc6_4_k_cu_4d0ff6664cuda3std3__45__cpo6cbeginE:
	.zero		1
	.type		_ZN34_INTERNAL_f2950bc6_4_k_cu_4d0ff6664cuda3std6ranges3__45__cpo6cbeginE,@object
	.size		_ZN34_INTERNAL_f2950bc6_4_k_cu_4d0ff6664cuda3std6ranges3__45__cpo6cbeginE,(_ZN34_INTERNAL_f2950bc6_4_k_cu_4d0ff6666thrust24THRUST_300001_SM_1000_NS12placeholders2_6E - _ZN34_INTERNAL_f2950bc6_4_k_cu_4d0ff6664cuda3std6ranges3__45__cpo6cbeginE)
_ZN34_INTERNAL_f2950bc6_4_k_cu_4d0ff6664cuda3std6ranges3__45__cpo6cbeginE:
	.zero		1
	.type		_ZN34_INTERNAL_f2950bc6_4_k_cu_4d0ff6666thrust24THRUST_300001_SM_1000_NS12placeholders2_6E,@object
	.size		_ZN34_INTERNAL_f2950bc6_4_k_cu_4d0ff6666thrust24THRUST_300001_SM_1000_NS12placeholders2_6E,(_ZN34_INTERNAL_f2950bc6_4_k_cu_4d0ff6664cuda3std3__45__cpo7crbeginE - _ZN34_INTERNAL_f2950bc6_4_k_cu_4d0ff6666thrust24THRUST_300001_SM_1000_NS12placeholders2_6E)
_ZN34_INTERNAL_f2950bc6_4_k_cu_4d0ff6666thrust24THRUST_300001_SM_1000_NS12placeholders2_6E:
	.zero		1
	.type		_ZN34_INTERNAL_f2950bc6_4_k_cu_4d0ff6664cuda3std3__45__cpo7crbeginE,@object
	.size		_ZN34_INTERNAL_f2950bc6_4_k_cu_4d0ff6664cuda3std3__45__cpo7crbeginE,(_ZN34_INTERNAL_f2950bc6_4_k_cu_4d0ff6664cuda3std6ranges3__45__cpo4nextE - _ZN34_INTERNAL_f2950bc6_4_k_cu_4d0ff6664cuda3std3__45__cpo7crbeginE)
_ZN34_INTERNAL_f2950bc6_4_k_cu_4d0ff6664cuda3std3__45__cpo7crbeginE:
	.zero		1
	.type		_ZN34_INTERNAL_f2950bc6_4_k_cu_4d0ff6664cuda3std6ranges3__45__cpo4nextE,@object
	.size		_ZN34_INTERNAL_f2950bc6_4_k_cu_4d0ff6664cuda3std6ranges3__45__cpo4nextE,(_ZN34_INTERNAL_f2950bc6_4_k_cu_4d0ff6664cuda3std6ranges3__45__cpo4swapE - _ZN34_INTERNAL_f2950bc6_4_k_cu_4d0ff6664cuda3std6ranges3__45__cpo4nextE)
_ZN34_INTERNAL_f2950bc6_4_k_cu_4d0ff6664cuda3std6ranges3__45__cpo4nextE:
	.zero		1
	.type		_ZN34_INTERNAL_f2950bc6_4_k_cu_4d0ff6664cuda3std6ranges3__45__cpo4swapE,@object
	.size		_ZN34_INTERNAL_f2950bc6_4_k_cu_4d0ff6664cuda3std6ranges3__45__cpo4swapE,(_ZN34_INTERNAL_f2950bc6_4_k_cu_4d0ff6666thrust24THRUST_300001_SM_1000_NS8cuda_cub10par_nosyncE - _ZN34_INTERNAL_f2950bc6_4_k_cu_4d0ff6664cuda3std6ranges3__45__cpo4swapE)
_ZN34_INTERNAL_f2950bc6_4_k_cu_4d0ff6664cuda3std6ranges3__45__cpo4swapE:
	.zero		1
	.type		_ZN34_INTERNAL_f2950bc6_4_k_cu_4d0ff6666thrust24THRUST_300001_SM_1000_NS8cuda_cub10par_nosyncE,@object
	.size		_ZN34_INTERNAL_f2950bc6_4_k_cu_4d0ff6666thrust24THRUST_300001_SM_1000_NS8cuda_cub10par_nosyncE,(_ZN34_INTERNAL_f2950bc6_4_k_cu_4d0ff6666thrust24THRUST_300001_SM_1000_NS3seqE - _ZN34_INTERNAL_f2950bc6_4_k_cu_4d0ff6666thrust24THRUST_300001_SM_1000_NS8cuda_cub10par_nosyncE)
_ZN34_INTERNAL_f2950bc6_4_k_cu_4d0ff6666thrust24THRUST_300001_SM_1000_NS8cuda_cub10par_nosyncE:
	.zero		1
	.type		_ZN34_INTERNAL_f2950bc6_4_k_cu_4d0ff6666thrust24THRUST_300001_SM_1000_NS3seqE,@object
	.size		_ZN34_INTERNAL_f2950bc6_4_k_cu_4d0ff6666thrust24THRUST_300001_SM_1000_NS3seqE,(_ZN34_INTERNAL_f2950bc6_4_k_cu_4d0ff6664cuda3std3__420unreachable_sentinelE - _ZN34_INTERNAL_f2950bc6_4_k_cu_4d0ff6666thrust24THRUST_300001_SM_1000_NS3seqE)
_ZN34_INTERNAL_f2950bc6_4_k_cu_4d0ff6666thrust24THRUST_300001_SM_1000_NS3seqE:
	.zero		1
	.type		_ZN34_INTERNAL_f2950bc6_4_k_cu_4d0ff6664cuda3std3__420unreachable_sentinelE,@object
	.size		_ZN34_INTERNAL_f2950bc6_4_k_cu_4d0ff6664cuda3std3__420unreachable_sentinelE,(_ZN34_INTERNAL_f2950bc6_4_k_cu_4d0ff6664cuda3std6ranges3__45__cpo5ssizeE - _ZN34_INTERNAL_f2950bc6_4_k_cu_4d0ff6664cuda3std3__420unreachable_sentinelE)
_ZN34_INTERNAL_f2950bc6_4_k_cu_4d0ff6664cuda3std3__420unreachable_sentinelE:
	.zero		1
	.type		_ZN34_INTERNAL_f2950bc6_4_k_cu_4d0ff6664cuda3std6ranges3__45__cpo5ssizeE,@object
	.size		_ZN34_INTERNAL_f2950bc6_4_k_cu_4d0ff6664cuda3std6ranges3__45__cpo5ssizeE,(_ZN34_INTERNAL_f2950bc6_4_k_cu_4d0ff6666thrust24THRUST_300001_SM_1000_NS12placeholders2_3E - _ZN34_INTERNAL_f2950bc6_4_k_cu_4d0ff6664cuda3std6ranges3__45__cpo5ssizeE)
_ZN34_INTERNAL_f2950bc6_4_k_cu_4d0ff6664cuda3std6ranges3__45__cpo5ssizeE:
	.zero		1
	.type		_ZN34_INTERNAL_f2950bc6_4_k_cu_4d0ff6666thrust24THRUST_300001_SM_1000_NS12placeholders2_3E,@object
	.size		_ZN34_INTERNAL_f2950bc6_4_k_cu_4d0ff6666thrust24THRUST_300001_SM_1000_NS12placeholders2_3E,(_ZN34_INTERNAL_f2950bc6_4_k_cu_4d0ff6664cuda3std3__45__cpo4cendE - _ZN34_INTERNAL_f2950bc6_4_k_cu_4d0ff6666thrust24THRUST_300001_SM_1000_NS12placeholders2_3E)
_ZN34_INTERNAL_f2950bc6_4_k_cu_4d0ff6666thrust24THRUST_300001_SM_1000_NS12placeholders2_3E:
	.zero		1
	.type		_ZN34_INTERNAL_f2950bc6_4_k_cu_4d0ff6664cuda3std3__45__cpo4cendE,@object
	.size		_ZN34_INTERNAL_f2950bc6_4_k_cu_4d0ff6664cuda3std3__45__cpo4cendE,(_ZN34_INTERNAL_f2950bc6_4_k_cu_4d0ff6664cuda3std6ranges3__45__cpo4cendE - _ZN34_INTERNAL_f2950bc6_4_k_cu_4d0ff6664cuda3std3__45__cpo4cendE)
_ZN34_INTERNAL_f2950bc6_4_k_cu_4d0ff6664cuda3std3__45__cpo4cendE:
	.zero		1
	.type		_ZN34_INTERNAL_f2950bc6_4_k_cu_4d0ff6664cuda3std6ranges3__45__cpo4cendE,@object
	.size		_ZN34_INTERNAL_f2950bc6_4_k_cu_4d0ff6664cuda3std6ranges3__45__cpo4cendE,(_ZN34_INTERNAL_f2950bc6_4_k_cu_4d0ff6666thrust24THRUST_300001_SM_1000_NS12placeholders2_7E - _ZN34_INTERNAL_f2950bc6_4_k_cu_4d0ff6664cuda3std6ranges3__45__cpo4cendE)
_ZN34_INTERNAL_f2950bc6_4_k_cu_4d0ff6664cuda3std6ranges3__45__cpo4cendE:
	.zero		1
	.type		_ZN34_INTERNAL_f2950bc6_4_k_cu_4d0ff6666thrust24THRUST_300001_SM_1000_NS12placeholders2_7E,@object
	.size		_ZN34_INTERNAL_f2950bc6_4_k_cu_4d0ff6666thrust24THRUST_300001_SM_1000_NS12placeholders2_7E,(_ZN34_INTERNAL_f2950bc6_4_k_cu_4d0ff6664cuda3std3__45__cpo5crendE - _ZN34_INTERNAL_f2950bc6_4_k_cu_4d0ff6666thrust24THRUST_300001_SM_1000_NS12placeholders2_7E)
_ZN34_INTERNAL_f2950bc6_4_k_cu_4d0ff6666thrust24THRUST_300001_SM_1000_NS12placeholders2_7E:
	.zero		1
	.type		_ZN34_INTERNAL_f2950bc6_4_k_cu_4d0ff6664cuda3std3__45__cpo5crendE,@object
	.size		_ZN34_INTERNAL_f2950bc6_4_k_cu_4d0ff6664cuda3std3__45__cpo5crendE,(_ZN34_INTERNAL_f2950bc6_4_k_cu_4d0ff6664cuda3std6ranges3__45__cpo4prevE - _ZN34_INTERNAL_f2950bc6_4_k_cu_4d0ff6664cuda3std3__45__cpo5crendE)
_ZN34_INTERNAL_f2950bc6_4_k_cu_4d0ff6664cuda3std3__45__cpo5crendE:
	.zero		1
	.type		_ZN34_INTERNAL_f2950bc6_4_k_cu_4d0ff6664cuda3std6ranges3__45__cpo4prevE,@object
	.size		_ZN34_INTERNAL_f2950bc6_4_k_cu_4d0ff6664cuda3std6ranges3__45__cpo4prevE,(_ZN34_INTERNAL_f2950bc6_4_k_cu_4d0ff6664cuda3std6ranges3__45__cpo9iter_moveE - _ZN34_INTERNAL_f2950bc6_4_k_cu_4d0ff6664cuda3std6ranges3__45__cpo4prevE)
_ZN34_INTERNAL_f2950bc6_4_k_cu_4d0ff6664cuda3std6ranges3__45__cpo4prevE:
	.zero		1
	.type		_ZN34_INTERNAL_f2950bc6_4_k_cu_4d0ff6664cuda3std6ranges3__45__cpo9iter_moveE,@object
	.size		_ZN34_INTERNAL_f2950bc6_4_k_cu_4d0ff6664cuda3std6ranges3__45__cpo9iter_moveE,(_ZN34_INTERNAL_f2950bc6_4_k_cu_4d0ff6666thrust24THRUST_300001_SM_1000_NS6system6detail10sequential3seqE - _ZN34_INTERNAL_f2950bc6_4_k_cu_4d0ff6664cuda3std6ranges3__45__cpo9iter_moveE)
_ZN34_INTERNAL_f2950bc6_4_k_cu_4d0ff6664cuda3std6ranges3__45__cpo9iter_moveE:
	.zero		1
	.type		_ZN34_INTERNAL_f2950bc6_4_k_cu_4d0ff6666thrust24THRUST_300001_SM_1000_NS6system6detail10sequential3seqE,@object
	.size		_ZN34_INTERNAL_f2950bc6_4_k_cu_4d0ff6666thrust24THRUST_300001_SM_1000_NS6system6detail10sequential3seqE,(_ZN34_INTERNAL_f2950bc6_4_k_cu_4d0ff6666thrust24THRUST_300001_SM_1000_NS12placeholders2_9E - _ZN34_INTERNAL_f2950bc6_4_k_cu_4d0ff6666thrust24THRUST_300001_SM_1000_NS6system6detail10sequential3seqE)
_ZN34_INTERNAL_f2950bc6_4_k_cu_4d0ff6666thrust24THRUST_300001_SM_1000_NS6system6detail10sequential3seqE:
	.zero		1
	.type		_ZN34_INTERNAL_f2950bc6_4_k_cu_4d0ff6666thrust24THRUST_300001_SM_1000_NS12placeholders2_9E,@object
	.size		_ZN34_INTERNAL_f2950bc6_4_k_cu_4d0ff6666thrust24THRUST_300001_SM_1000_NS12placeholders2_9E,(_ZN34_INTERNAL_f2950bc6_4_k_cu_4d0ff6664cuda3std3__419piecewise_constructE - _ZN34_INTERNAL_f2950bc6_4_k_cu_4d0ff6666thrust24THRUST_300001_SM_1000_NS12placeholders2_9E)
_ZN34_INTERNAL_f2950bc6_4_k_cu_4d0ff6666thrust24THRUST_300001_SM_1000_NS12placeholders2_9E:
	.zero		1
	.type		_ZN34_INTERNAL_f2950bc6_4_k_cu_4d0ff6664cuda3std3__419piecewise_constructE,@object
	.size		_ZN34_INTERNAL_f2950bc6_4_k_cu_4d0ff6664cuda3std3__419piecewise_constructE,(_ZN34_INTERNAL_f2950bc6_4_k_cu_4d0ff6664cuda3std6ranges3__45__cpo5cdataE - _ZN34_INTERNAL_f2950bc6_4_k_cu_4d0ff6664cuda3std3__419piecewise_constructE)
_ZN34_INTERNAL_f2950bc6_4_k_cu_4d0ff6664cuda3std3__419piecewise_constructE:
	.zero		1
	.type		_ZN34_INTERNAL_f2950bc6_4_k_cu_4d0ff6664cuda3std6ranges3__45__cpo5cdataE,@object
	.size		_ZN34_INTERNAL_f2950bc6_4_k_cu_4d0ff6664cuda3std6ranges3__45__cpo5cdataE,(_ZN34_INTERNAL_f2950bc6_4_k_cu_4d0ff6666thrust24THRUST_300001_SM_1000_NS12placeholders2_1E - _ZN34_INTERNAL_f2950bc6_4_k_cu_4d0ff6664cuda3std6ranges3__45__cpo5cdataE)
_ZN34_INTERNAL_f2950bc6_4_k_cu_4d0ff6664cuda3std6ranges3__45__cpo5cdataE:
	.zero		1
	.type		_ZN34_INTERNAL_f2950bc6_4_k_cu_4d0ff6666thrust24THRUST_300001_SM_1000_NS12placeholders2_1E,@object
	.size		_ZN34_INTERNAL_f2950bc6_4_k_cu_4d0ff6666thrust24THRUST_300001_SM_1000_NS12placeholders2_1E,(_ZN34_INTERNAL_f2950bc6_4_k_cu_4d0ff6664cuda3std3__45__cpo3endE - _ZN34_INTERNAL_f2950bc6_4_k_cu_4d0ff6666thrust24THRUST_300001_SM_1000_NS12placeholders2_1E)
_ZN34_INTERNAL_f2950bc6_4_k_cu_4d0ff6666thrust24THRUST_300001_SM_1000_NS12placeholders2_1E:
	.zero		1
	.type		_ZN34_INTERNAL_f2950bc6_4_k_cu_4d0ff6664cuda3std3__45__cpo3endE,@object
	.size		_ZN34_INTERNAL_f2950bc6_4_k_cu_4d0ff6664cuda3std3__45__cpo3endE,(_ZN34_INTERNAL_f2950bc6_4_k_cu_4d0ff6664cuda3std6ranges3__45__cpo3endE - _ZN34_INTERNAL_f2950bc6_4_k_cu_4d0ff6664cuda3std3__45__cpo3endE)
_ZN34_INTERNAL_f2950bc6_4_k_cu_4d0ff6664cuda3std3__45__cpo3endE:
	.zero		1
	.type		_ZN34_INTERNAL_f2950bc6_4_k_cu_4d0ff6664cuda3std6ranges3__45__cpo3endE,@object
	.size		_ZN34_INTERNAL_f2950bc6_4_k_cu_4d0ff6664cuda3std6ranges3__45__cpo3endE,(_ZN34_INTERNAL_f2950bc6_4_k_cu_4d0ff6666thrust24THRUST_300001_SM_1000_NS12placeholders2_5E - _ZN34_INTERNAL_f2950bc6_4_k_cu_4d0ff6664cuda3std6ranges3__45__cpo3endE)
_ZN34_INTERNAL_f2950bc6_4_k_cu_4d0ff6664cuda3std6ranges3__45__cpo3endE:
	.zero		1
	.type		_ZN34_INTERNAL_f2950bc6_4_k_cu_4d0ff6666thrust24THRUST_300001_SM_1000_NS12placeholders2_5E,@object
	.size		_ZN34_INTERNAL_f2950bc6_4_k_cu_4d0ff6666thrust24THRUST_300001_SM_1000_NS12placeholders2_5E,(_ZN34_INTERNAL_f2950bc6_4_k_cu_4d0ff6664cuda3std3__45__cpo4rendE - _ZN34_INTERNAL_f2950bc6_4_k_cu_4d0ff6666thrust24THRUST_300001_SM_1000_NS12placeholders2_5E)
_ZN34_INTERNAL_f2950bc6_4_k_cu_4d0ff6666thrust24THRUST_300001_SM_1000_NS12placeholders2_5E:
	.zero		1
	.type		_ZN34_INTERNAL_f2950bc6_4_k_cu_4d0ff6664cuda3std3__45__cpo4rendE,@object
	.size		_ZN34_INTERNAL_f2950bc6_4_k_cu_4d0ff6664cuda3std3__45__cpo4rendE,(_ZN34_INTERNAL_f2950bc6_4_k_cu_4d0ff6664cuda3std6ranges3__45__cpo9iter_swapE - _ZN34_INTERNAL_f2950bc6_4_k_cu_4d0ff6664cuda3std3__45__cpo4rendE)
_ZN34_INTERNAL_f2950bc6_4_k_cu_4d0ff6664cuda3std3__45__cpo4rendE:
	.zero		1
	.type		_ZN34_INTERNAL_f2950bc6_4_k_cu_4d0ff6664cuda3std6ranges3__45__cpo9iter_swapE,@object
	.size		_ZN34_INTERNAL_f2950bc6_4_k_cu_4d0ff6664cuda3std6ranges3__45__cpo9iter_swapE,(_ZN34_INTERNAL_f2950bc6_4_k_cu_4d0ff6664cuda3std3__48unexpectE - _ZN34_INTERNAL_f2950bc6_4_k_cu_4d0ff6664cuda3std6ranges3__45__cpo9iter_swapE)
_ZN34_INTERNAL_f2950bc6_4_k_cu_4d0ff6664cuda3std6ranges3__45__cpo9iter_swapE:
	.zero		1
	.type		_ZN34_INTERNAL_f2950bc6_4_k_cu_4d0ff6664cuda3std3__48unexpectE,@object
	.size		_ZN34_INTERNAL_f2950bc6_4_k_cu_4d0ff6664cuda3std3__48unexpectE,(_ZN34_INTERNAL_f2950bc6_4_k_cu_4d0ff6666thrust24THRUST_300001_SM_1000_NS8cuda_cub3parE - _ZN34_INTERNAL_f2950bc6_4_k_cu_4d0ff6664cuda3std3__48unexpectE)
_ZN34_INTERNAL_f2950bc6_4_k_cu_4d0ff6664cuda3std3__48unexpectE:
	.zero		1
	.type		_ZN34_INTERNAL_f2950bc6_4_k_cu_4d0ff6666thrust24THRUST_300001_SM_1000_NS8cuda_cub3parE,@object
	.size		_ZN34_INTERNAL_f2950bc6_4_k_cu_4d0ff6666thrust24THRUST_300001_SM_1000_NS8cuda_cub3parE,(.L_29 - _ZN34_INTERNAL_f2950bc6_4_k_cu_4d0ff6666thrust24THRUST_300001_SM_1000_NS8cuda_cub3parE)
_ZN34_INTERNAL_f2950bc6_4_k_cu_4d0ff6666thrust24THRUST_300001_SM_1000_NS8cuda_cub3parE:
	.zero		1
.L_29:


//--------------------- .nv.shared._ZN6thrust24THRUST_300001_SM_1000_NS8cuda_cub4core6detail13_kernel_agentINS1_8__reduce11ReduceAgentIPN4cuda3std3__45tupleIJdlEEESC_SB_lNS1_9__extrema9arg_max_fIdlNS9_4lessIdEEEEEEJSC_SC_iSH_EEEvDpT0_ --------------------------
	.section	.nv.shared._ZN6thrust24THRUST_300001_SM_1000_NS8cuda_cub4core6detail13_kernel_agentINS1_8__reduce11ReduceAgentIPN4cuda3std3__45tupleIJdlEEESC_SB_lNS1_9__extrema9arg_max_fIdlNS9_4lessIdEEEEEEJSC_SC_iSH_EEEvDpT0_,"aw",@nobits
	.sectionflags	@""
	.align	16
	.zero		1024


//--------------------- .nv.shared._ZN6thrust24THRUST_300001_SM_1000_NS8cuda_cub4core6detail13_kernel_agentINS1_8__reduce10DrainAgentIlEEJN3cub18CUB_300001_SM_10009GridQueueIyEElEEEvDpT0_ --------------------------
	.section	.nv.shared._ZN6thrust24THRUST_300001_SM_1000_NS8cuda_cub4core6detail13_kernel_agentINS1_8__reduce10DrainAgentIlEEJN3cub18CUB_300001_SM_10009GridQueueIyEElEEEvDpT0_,"aw",@nobits
	.sectionflags	@""
	.align	16
	.zero		1024


//--------------------- .nv.shared._ZN6thrust24THRUST_300001_SM_1000_NS8cuda_cub4core6detail13_kernel_agentINS1_8__reduce11ReduceAgentINS0_12zip_iteratorIN4cuda3std3__45tupleIJNS0_10device_ptrIdEENS0_17counting_iteratorIlNS0_11use_defaultESF_SF_EEEEEEEPNSB_IJdlEEESJ_lNS1_9__extrema9arg_max_fIdlNSA_4lessIdEEEEEEJSI_SK_lN3cub18CUB_300001_SM_100013GridEvenShareIlEENSS_9GridQueueIyEESP_EEEvDpT0_ --------------------------
	.section	.nv.shared._ZN6thrust24THRUST_300001_SM_1000_NS8cuda_cub4core6detail13_kernel_agentINS1_8__reduce11ReduceAgentINS0_12zip_iteratorIN4cuda3std3__45tupleIJNS0_10device_ptrIdEENS0_17counting_iteratorIlNS0_11use_defaultESF_SF_EEEEEEEPNSB_IJdlEEESJ_lNS1_9__extrema9arg_max_fIdlNSA_4lessIdEEEEEEJSI_SK_lN3cub18CUB_300001_SM_100013GridEvenShareIlEENSS_9GridQueueIyEESP_EEEvDpT0_,"aw",@nobits
	.sectionflags	@""
	.align	16
	.zero		1024


//--------------------- .nv.shared._ZN6thrust24THRUST_300001_SM_1000_NS8cuda_cub4core6detail13_kernel_agentINS1_8__reduce11ReduceAgentINS0_12zip_iteratorIN4cuda3std3__45tupleIJNS0_10device_ptrIdEENS0_17counting_iteratorIlNS0_11use_defaultESF_SF_EEEEEEEPNSB_IJdlEEESJ_lNS1_9__extrema9arg_max_fIdlNSA_4lessIdEEEEEEJSI_SK_lSP_EEEvDpT0_ --------------------------
	.section	.nv.shared._ZN6thrust24THRUST_300001_SM_1000_NS8cuda_cub4core6detail13_kernel_agentINS1_8__reduce11ReduceAgentINS0_12zip_iteratorIN4cuda3std3__45tupleIJNS0_10device_ptrIdEENS0_17counting_iteratorIlNS0_11use_defaultESF_SF_EEEEEEEPNSB_IJdlEEESJ_lNS1_9__extrema9arg_max_fIdlNSA_4lessIdEEEEEEJSI_SK_lSP_EEEvDpT0_,"aw",@nobits
	.sectionflags	@""
	.align	16
	.zero		1024


//--------------------- .nv.shared._ZN6thrust24THRUST_300001_SM_1000_NS8cuda_cub4core6detail13_kernel_agentINS1_8__reduce11ReduceAgentIPN4cuda3std3__45tupleIJdlEEESC_SB_iNS1_9__extrema9arg_max_fIdlNS9_4lessIdEEEEEEJSC_SC_iSH_EEEvDpT0_ --------------------------
	.section	.nv.shared._ZN6thrust24THRUST_300001_SM_1000_NS8cuda_cub4core6detail13_kernel_agentINS1_8__reduce11ReduceAgentIPN4cuda3std3__45tupleIJdlEEESC_SB_iNS1_9__extrema9arg_max_fIdlNS9_4lessIdEEEEEEJSC_SC_iSH_EEEvDpT0_,"aw",@nobits
	.sectionflags	@""
	.align	16
	.zero		1024


//--------------------- .nv.shared._ZN6thrust24THRUST_300001_SM_1000_NS8cuda_cub4core6detail13_kernel_agentINS1_8__reduce10DrainAgentIiEEJN3cub18CUB_300001_SM_10009GridQueueIjEEiEEEvDpT0_ --------------------------
	.section	.nv.shared._ZN6thrust24THRUST_300001_SM_1000_NS8cuda_cub4core6detail13_kernel_agentINS1_8__reduce10DrainAgentIiEEJN3cub18CUB_300001_SM_10009GridQueueIjEEiEEEvDpT0_,"aw",@nobits
	.sectionflags	@""
	.align	16
	.zero		1024


//--------------------- .nv.shared._ZN6thrust24THRUST_300001_SM_1000_NS8cuda_cub4core6detail13_kernel_agentINS1_8__reduce11ReduceAgentINS0_12zip_iteratorIN4cuda3std3__45tupleIJNS0_10device_ptrIdEENS0_17counting_iteratorIlNS0_11use_defaultESF_SF_EEEEEEEPNSB_IJdlEEESJ_iNS1_9__extrema9arg_max_fIdlNSA_4lessIdEEEEEEJSI_SK_iN3cub18CUB_300001_SM_100013GridEvenShareIiEENSS_9GridQueueIjEESP_EEEvDpT0_ --------------------------
	.section	.nv.shared._ZN6thrust24THRUST_300001_SM_1000_NS8cuda_cub4core6detail13_kernel_agentINS1_8__reduce11ReduceAgentINS0_12zip_iteratorIN4cuda3std3__45tupleIJNS0_10device_ptrIdEENS0_17counting_iteratorIlNS0_11use_defaultESF_SF_EEEEEEEPNSB_IJdlEEESJ_iNS1_9__extrema9arg_max_fIdlNSA_4lessIdEEEEEEJSI_SK_iN3cub18CUB_300001_SM_100013GridEvenShareIiEENSS_9GridQueueIjEESP_EEEvDpT0_,"aw",@nobits
	.sectionflags	@""
	.align	16
	.zero		1024


//--------------------- .nv.shared._ZN6thrust24THRUST_300001_SM_1000_NS8cuda_cub4core6detail13_kernel_agentINS1_8__reduce11ReduceAgentINS0_12zip_iteratorIN4cuda3std3__45tupleIJNS0_10device_ptrIdEENS0_17counting_iteratorIlNS0_11use_defaultESF_SF_EEEEEEEPNSB_IJdlEEESJ_iNS1_9__extrema9arg_max_fIdlNSA_4lessIdEEEEEEJSI_SK_iSP_EEEvDpT0_ --------------------------
	.section	.nv.shared._ZN6thrust24THRUST_300001_SM_1000_NS8cuda_cub4core6detail13_kernel_agentINS1_8__reduce11ReduceAgentINS0_12zip_iteratorIN4cuda3std3__45tupleIJNS0_10device_ptrIdEENS0_17counting_iteratorIlNS0_11use_defaultESF_SF_EEEEEEEPNSB_IJdlEEESJ_iNS1_9__extrema9arg_max_fIdlNSA_4lessIdEEEEEEJSI_SK_iSP_EEEvDpT0_,"aw",@nobits
	.sectionflags	@""
	.align	16
	.zero		1024


//--------------------- .nv.shared._Z11iter_kernelPdS_S_S_S_ii --------------------------
	.section	.nv.shared._Z11iter_kernelPdS_S_S_S_ii,"aw",@nobits
	.sectionflags	@""
	.align	16
	.zero		1024


//--------------------- .nv.shared._Z13calc_F_kernelPdS_S_ddiidd --------------------------
	.section	.nv.shared._Z13calc_F_kernelPdS_S_ddiidd,"aw",@nobits
	.sectionflags	@""
	.align	16
	.zero		1024


//--------------------- .nv.shared._Z18first_layer_kernelPdS_ddiidd --------------------------
	.section	.nv.shared._Z18first_layer_kernelPdS_ddiidd,"aw",@nobits
	.sectionflags	@""
	.align	16
	.zero		1024


//--------------------- .nv.constant0._ZN3cub18CUB_300001_SM_10006detail11EmptyKernelIvEEvv --------------------------
	.section	.nv.constant0._ZN3cub18CUB_300001_SM_10006detail11EmptyKernelIvEEvv,"a",@progbits
	.sectionflags	@""
	.align	4
.nv.constant0._ZN3cub18CUB_300001_SM_10006detail11EmptyKernelIvEEvv:
	.zero		896


//--------------------- .nv.constant0._ZN6thrust24THRUST_300001_SM_1000_NS8cuda_cub4core6detail13_kernel_agentINS1_8__reduce11ReduceAgentIPN4cuda3std3__45tupleIJdlEEESC_SB_lNS1_9__extrema9arg_max_fIdlNS9_4lessIdEEEEEEJSC_SC_iSH_EEEvDpT0_ --------------------------
	.section	.nv.constant0._ZN6thrust24THRUST_300001_SM_1000_NS8cuda_cub4core6detail13_kernel_agentINS1_8__reduce11ReduceAgentIPN4cuda3std3__45tupleIJdlEEESC_SB_lNS1_9__extrema9arg_max_fIdlNS9_4lessIdEEEEEEJSC_SC_iSH_EEEvDpT0_,"a",@progbits
	.sectionflags	@""
	.align	4
.nv.constant0._ZN6thrust24THRUST_300001_SM_1000_NS8cuda_cub4core6detail13_kernel_agentINS1_8__reduce11ReduceAgentIPN4cuda3std3__45tupleIJdlEEESC_SB_lNS1_9__extrema9arg_max_fIdlNS9_4lessIdEEEEEEJSC_SC_iSH_EEEvDpT0_:
	.zero		917


//--------------------- .nv.constant0._ZN6thrust24THRUST_300001_SM_1000_NS8cuda_cub4core6detail13_kernel_agentINS1_8__reduce10DrainAgentIlEEJN3cub18CUB_300001_SM_10009GridQueueIyEElEEEvDpT0_ --------------------------
	.section	.nv.constant0._ZN6thrust24THRUST_300001_SM_1000_NS8cuda_cub4core6detail13_kernel_agentINS1_8__reduce10DrainAgentIlEEJN3cub18CUB_300001_SM_10009GridQueueIyEElEEEvDpT0_,"a",@progbits
	.sectionflags	@""
	.align	4
.nv.constant0._ZN6thrust24THRUST_300001_SM_1000_NS8cuda_cub4core6detail13_kernel_agentINS1_8__reduce10DrainAgentIlEEJN3cub18CUB_300001_SM_10009GridQueueIyEElEEEvDpT0_:
	.zero		912


//--------------------- .nv.constant0._ZN6thrust24THRUST_300001_SM_1000_NS8cuda_cub4core6detail13_kernel_agentINS1_8__reduce11ReduceAgentINS0_12zip_iteratorIN4cuda3std3__45tupleIJNS0_10device_ptrIdEENS0_17counting_iteratorIlNS0_11use_defaultESF_SF_EEEEEEEPNSB_IJdlEEESJ_lNS1_9__extrema9arg_max_fIdlNSA_4lessIdEEEEEEJSI_SK_lN3cub18CUB_300001_SM_100013GridEvenShareIlEENSS_9GridQueueIyEESP_EEEvDpT0_ --------------------------
	.section	.nv.constant0._ZN6thrust24THRUST_300001_SM_1000_NS8cuda_cub4core6detail13_kernel_agentINS1_8__reduce11ReduceAgentINS0_12zip_iteratorIN4cuda3std3__45tupleIJNS0_10device_ptrIdEENS0_17counting_iteratorIlNS0_11use_defaultESF_SF_EEEEEEEPNSB_IJdlEEESJ_lNS1_9__extrema9arg_max_fIdlNSA_4lessIdEEEEEEJSI_SK_lN3cub18CUB_300001_SM_100013GridEvenShareIlEENSS_9GridQueueIyEESP_EEEvDpT0_,"a",@progbits
	.sectionflags	@""
	.align	4
.nv.constant0._ZN6thrust24THRUST_300001_SM_1000_NS8cuda_cub4core6detail13_kernel_agentINS1_8__reduce11ReduceAgentINS0_12zip_iteratorIN4cuda3std3__45tupleIJNS0_10device_ptrIdEENS0_17counting_iteratorIlNS0_11use_defaultESF_SF_EEEEEEEPNSB_IJdlEEESJ_lNS1_9__extrema9arg_max_fIdlNSA_4lessIdEEEEEEJSI_SK_lN3cub18CUB_300001_SM_100013GridEvenShareIlEENSS_9GridQueueIyEESP_EEEvDpT0_:
	.zero		1009


//--------------------- .nv.constant0._ZN6thrust24THRUST_300001_SM_1000_NS8cuda_cub4core6detail13_kernel_agentINS1_8__reduce11ReduceAgentINS0_12zip_iteratorIN4cuda3std3__45tupleIJNS0_10device_ptrIdEENS0_17counting_iteratorIlNS0_11use_defaultESF_SF_EEEEEEEPNSB_IJdlEEESJ_lNS1_9__extrema9arg_max_fIdlNSA_4lessIdEEEEEEJSI_SK_lSP_EEEvDpT0_ --------------------------
	.section	.nv.constant0._ZN6thrust24THRUST_300001_SM_1000_NS8cuda_cub4core6detail13_kernel_agentINS1_8__reduce11ReduceAgentINS0_12zip_iteratorIN4cuda3std3__45tupleIJNS0_10device_ptrIdEENS0_17counting_iteratorIlNS0_11use_defaultESF_SF_EEEEEEEPNSB_IJdlEEESJ_lNS1_9__extrema9arg_max_fIdlNSA_4lessIdEEEEEEJSI_SK_lSP_EEEvDpT0_,"a",@progbits
	.sectionflags	@""
	.align	4
.nv.constant0._ZN6thrust24THRUST_300001_SM_1000_NS8cuda_cub4core6detail13_kernel_agentINS1_8__reduce11ReduceAgentINS0_12zip_iteratorIN4cuda3std3__45tupleIJNS0_10device_ptrIdEENS0_17counting_iteratorIlNS0_11use_defaultESF_SF_EEEEEEEPNSB_IJdlEEESJ_lNS1_9__extrema9arg_max_fIdlNSA_4lessIdEEEEEEJSI_SK_lSP_EEEvDpT0_:
	.zero		929


//--------------------- .nv.constant0._ZN6thrust24THRUST_300001_SM_1000_NS8cuda_cub4core6detail13_kernel_agentINS1_8__reduce11ReduceAgentIPN4cuda3std3__45tupleIJdlEEESC_SB_iNS1_9__extrema9arg_max_fIdlNS9_4lessIdEEEEEEJSC_SC_iSH_EEEvDpT0_ --------------------------
	.section	.nv.constant0._ZN6thrust24THRUST_300001_SM_1000_NS8cuda_cub4core6detail13_kernel_agentINS1_8__reduce11ReduceAgentIPN4cuda3std3__45tupleIJdlEEESC_SB_iNS1_9__extrema9arg_max_fIdlNS9_4lessIdEEEEEEJSC_SC_iSH_EEEvDpT0_,"a",@progbits
	.sectionflags	@""
	.align	4
.nv.constant0._ZN6thrust24THRUST_300001_SM_1000_NS8cuda_cub4core6detail13_kernel_agentINS1_8__reduce11ReduceAgentIPN4cuda3std3__45tupleIJdlEEESC_SB_iNS1_9__extrema9arg_max_fIdlNS9_4lessIdEEEEEEJSC_SC_iSH_EEEvDpT0_:
	.zero		917


//--------------------- .nv.constant0._ZN6thrust24THRUST_300001_SM_1000_NS8cuda_cub4core6detail13_kernel_agentINS1_8__reduce10DrainAgentIiEEJN3cub18CUB_300001_SM_10009GridQueueIjEEiEEEvDpT0_ --------------------------
	.section	.nv.constant0._ZN6thrust24THRUST_300001_SM_1000_NS8cuda_cub4core6detail13_kernel_agentINS1_8__reduce10DrainAgentIiEEJN3cub18CUB_300001_SM_10009GridQueueIjEEiEEEvDpT0_,"a",@progbits
	.sectionflags	@""
	.align	4
.nv.constant0._ZN6thrust24THRUST_300001_SM_1000_NS8cuda_cub4core6detail13_kernel_agentINS1_8__reduce10DrainAgentIiEEJN3cub18CUB_300001_SM_10009GridQueueIjEEiEEEvDpT0_:
	.zero		908


//--------------------- .nv.constant0._ZN6thrust24THRUST_300001_SM_1000_NS8cuda_cub4core6detail13_kernel_agentINS1_8__reduce11ReduceAgentINS0_12zip_iteratorIN4cuda3std3__45tupleIJNS0_10device_ptrIdEENS0_17counting_iteratorIlNS0_11use_defaultESF_SF_EEEEEEEPNSB_IJdlEEESJ_iNS1_9__extrema9arg_max_fIdlNSA_4lessIdEEEEEEJSI_SK_iN3cub18CUB_300001_SM_100013GridEvenShareIiEENSS_9GridQueueIjEESP_EEEvDpT0_ --------------------------
	.section	.nv.constant0._ZN6thrust24THRUST_300001_SM_1000_NS8cuda_cub4core6detail13_kernel_agentINS1_8__reduce11ReduceAgentINS0_12zip_iteratorIN4cuda3std3__45tupleIJNS0_10device_ptrIdEENS0_17counting_iteratorIlNS0_11use_defaultESF_SF_EEEEEEEPNSB_IJdlEEESJ_iNS1_9__extrema9arg_max_fIdlNSA_4lessIdEEEEEEJSI_SK_iN3cub18CUB_300001_SM_100013GridEvenShareIiEENSS_9GridQueueIjEESP_EEEvDpT0_,"a",@progbits
	.sectionflags	@""
	.align	4
.nv.constant0._ZN6thrust24THRUST_300001_SM_1000_NS8cuda_cub4core6detail13_kernel_agentINS1_8__reduce11ReduceAgentINS0_12zip_iteratorIN4cuda3std3__45tupleIJNS0_10device_ptrIdEENS0_17counting_iteratorIlNS0_11use_defaultESF_SF_EEEEEEEPNSB_IJdlEEESJ_iNS1_9__extrema9arg_max_fIdlNSA_4lessIdEEEEEEJSI_SK_iN3cub18CUB_300001_SM_100013GridEvenShareIiEENSS_9GridQueueIjEESP_EEEvDpT0_:
	.zero		977


//--------------------- .nv.constant0._ZN6thrust24THRUST_300001_SM_1000_NS8cuda_cub4core6detail13_kernel_agentINS1_8__reduce11ReduceAgentINS0_12zip_iteratorIN4cuda3std3__45tupleIJNS0_10device_ptrIdEENS0_17counting_iteratorIlNS0_11use_defaultESF_SF_EEEEEEEPNSB_IJdlEEESJ_iNS1_9__extrema9arg_max_fIdlNSA_4lessIdEEEEEEJSI_SK_iSP_EEEvDpT0_ --------------------------
	.section	.nv.constant0._ZN6thrust24THRUST_300001_SM_1000_NS8cuda_cub4core6detail13_kernel_agentINS1_8__reduce11ReduceAgentINS0_12zip_iteratorIN4cuda3std3__45tupleIJNS0_10device_ptrIdEENS0_17counting_iteratorIlNS0_11use_defaultESF_SF_EEEEEEEPNSB_IJdlEEESJ_iNS1_9__extrema9arg_max_fIdlNSA_4lessIdEEEEEEJSI_SK_iSP_EEEvDpT0_,"a",@progbits
	.sectionflags	@""
	.align	4
.nv.constant0._ZN6thrust24THRUST_300001_SM_1000_NS8cuda_cub4core6detail13_kernel_agentINS1_8__reduce11ReduceAgentINS0_12zip_iteratorIN4cuda3std3__45tupleIJNS0_10device_ptrIdEENS0_17counting_iteratorIlNS0_11use_defaultESF_SF_EEEEEEEPNSB_IJdlEEESJ_iNS1_9__extrema9arg_max_fIdlNSA_4lessIdEEEEEEJSI_SK_iSP_EEEvDpT0_:
	.zero		925


//--------------------- .nv.constant0._Z11iter_kernelPdS_S_S_S_ii --------------------------
	.section	.nv.constant0._Z11iter_kernelPdS_S_S_S_ii,"a",@progbits
	.sectionflags	@""
	.align	4
.nv.constant0._Z11iter_kernelPdS_S_S_S_ii:
	.zero		944


//--------------------- .nv.constant0._Z13calc_F_kernelPdS_S_ddiidd --------------------------
	.section	.nv.constant0._Z13calc_F_kernelPdS_S_ddiidd,"a",@progbits
	.sectionflags	@""
	.align	4
.nv.constant0._Z13calc_F_kernelPdS_S_ddiidd:
	.zero		960


//--------------------- .nv.constant0._Z18first_layer_kernelPdS_ddiidd --------------------------
	.section	.nv.constant0._Z18first_layer_kernelPdS_ddiidd,"a",@progbits
	.sectionflags	@""
	.align	4
.nv.constant0._Z18first_layer_kernelPdS_ddiidd:
	.zero		952


//--------------------- SYMBOLS --------------------------

	.type		.nv.reservedSmem.offset0,@object
	.size		.nv.reservedSmem.offset0,0x4
	.type		.nv.reservedSmem.cap,@object
	.size		.nv.reservedSmem.cap,0x4
